	.target	sm_90a

	.elftype	@"ET_EXEC"


//--------------------- .note.nv.tkinfo           --------------------------
	.section	.note.nv.tkinfo,"",@"SHT_NOTE"
	.sectionflags	@"SHF_NOTE_NV_TKINFO"
	.tkinfo
        /*0018*/ 	.word	0x00000002
        /*0030*/ 	.string	""
        /*0030*/ 	.string	"ptxas"
        /*0030*/ 	.string	"Cuda compilation tools, release 13.0, V13.0.88"
        /*0030*/ 	.string	"Build cuda_13.0.r13.0/compiler.36424714_0"
        /*0030*/ 	.string	"-arch sm_90a -m 64 "



//--------------------- .note.nv.cuinfo           --------------------------
	.section	.note.nv.cuinfo,"",@"SHT_NOTE"
	.sectionflags	@"SHF_NOTE_NV_CUINFO"
        /*0018*/ 	.short	0x0002
        /*001a*/ 	.short	0x005a
        /*001c*/ 	.short	0x0082
	.zero		2


//--------------------- .nv.info                  --------------------------
	.section	.nv.info,"",@"SHT_CUDA_INFO"
	.align	4


	//----- nvinfo : EIATTR_REGCOUNT
	.align		4
        /*0000*/ 	.byte	0x04, 0x2f
        /*0002*/ 	.short	(.L_18 - .L_17)
	.align		4
.L_17:
        /*0004*/ 	.word	index@(_ZN7cutlass13device_kernelINS_4gemm6kernel13GemmUniversalIN4cute5tupleIJiiiiEEENS1_10collective13CollectiveMmaINS1_34MainloopSm90TmaGmmaWarpSpecializedILi4ENS5_IJNS4_1CILi2EEENSA_ILi1EEESC_EEENS1_35KernelTmaWarpSpecializedCooperativeEEENS5_IJNSA_ILi128EEENSA_ILi256EEENSA_ILi64EEEEEENS_6half_tENS5_IJlSC_lEEESK_SL_NS4_8TiledMMAINS4_8MMA_AtomIJNS4_4SM904GMMA26MMA_64x256x16_F32F16F16_SSILNSP_5MajorE0ELSR_0ELNSP_7ScaleInE1ELSS_1EEEEEENS4_6LayoutISD_NS5_IJSC_NSA_ILi0EEESW_EEEEENS5_IJNS4_10UnderscoreESZ_SZ_EEEEENS4_13SM90_TMA_LOADENS4_14ComposedLayoutINS4_7SwizzleILi3ELi4ELi3EEENS4_18smem_ptr_flag_bitsILi16EEENSV_INS5_IJNSA_ILi8EEESI_EEENS5_IJSI_SC_EEEEEEEvNS4_8identityENS4_23SM90_TMA_LOAD_MULTICASTES1C_vS1D_EENS_8epilogue10collective18CollectiveEpilogueINS1G_22Sm90TmaWarpSpecializedILi4ELi2ELi16ELb1ELb0EEEJSJ_NS5_IJSG_NSA_ILi32EEEEEESK_SL_SK_SL_NS1G_6fusion15FusionCallbacksIS1K_NS1N_13LinCombEltActINS1G_6thread7SigmoidESK_fSK_fLNS_15FloatRoundStyleE2EEESJ_S1M_JEEES12_NS13_INS14_ILi2ELi4ELi3EEES17_NSV_INS5_IJS18_S1L_EEENS5_IJS1L_SC_EEEEEEENS4_17SM75_U32x4_LDSM_NENS4_14SM90_TMA_STOREES1Z_NS4_17SM90_U32x4_STSM_NENS4_9Copy_AtomIJS22_SK_EEEvEEEvvEEEEvNT_6ParamsE)
        /*0008*/ 	.word	0x000000a8


	//----- nvinfo : EIATTR_FRAME_SIZE
	.align		4
.L_18:
        /*000c*/ 	.byte	0x04, 0x11
        /*000e*/ 	.short	(.L_20 - .L_19)
	.align		4
.L_19:
        /*0010*/ 	.word	index@($__internal_0_$__cuda_sm20_rcp_rn_f32_slowpath)
        /*0014*/ 	.word	0x00000000


	//----- nvinfo : EIATTR_FRAME_SIZE
	.align		4
.L_20:
        /*0018*/ 	.byte	0x04, 0x11
        /*001a*/ 	.short	(.L_22 - .L_21)
	.align		4
.L_21:
        /*001c*/ 	.word	index@(_ZN7cutlass13device_kernelINS_4gemm6kernel13GemmUniversalIN4cute5tupleIJiiiiEEENS1_10collective13CollectiveMmaINS1_34MainloopSm90TmaGmmaWarpSpecializedILi4ENS5_IJNS4_1CILi2EEENSA_ILi1EEESC_EEENS1_35KernelTmaWarpSpecializedCooperativeEEENS5_IJNSA_ILi128EEENSA_ILi256EEENSA_ILi64EEEEEENS_6half_tENS5_IJlSC_lEEESK_SL_NS4_8TiledMMAINS4_8MMA_AtomIJNS4_4SM904GMMA26MMA_64x256x16_F32F16F16_SSILNSP_5MajorE0ELSR_0ELNSP_7ScaleInE1ELSS_1EEEEEENS4_6LayoutISD_NS5_IJSC_NSA_ILi0EEESW_EEEEENS5_IJNS4_10UnderscoreESZ_SZ_EEEEENS4_13SM90_TMA_LOADENS4_14ComposedLayoutINS4_7SwizzleILi3ELi4ELi3EEENS4_18smem_ptr_flag_bitsILi16EEENSV_INS5_IJNSA_ILi8EEESI_EEENS5_IJSI_SC_EEEEEEEvNS4_8identityENS4_23SM90_TMA_LOAD_MULTICASTES1C_vS1D_EENS_8epilogue10collective18CollectiveEpilogueINS1G_22Sm90TmaWarpSpecializedILi4ELi2ELi16ELb1ELb0EEEJSJ_NS5_IJSG_NSA_ILi32EEEEEESK_SL_SK_SL_NS1G_6fusion15FusionCallbacksIS1K_NS1N_13LinCombEltActINS1G_6thread7SigmoidESK_fSK_fLNS_15FloatRoundStyleE2EEESJ_S1M_JEEES12_NS13_INS14_ILi2ELi4ELi3EEES17_NSV_INS5_IJS18_S1L_EEENS5_IJS1L_SC_EEEEEEENS4_17SM75_U32x4_LDSM_NENS4_14SM90_TMA_STOREES1Z_NS4_17SM90_U32x4_STSM_NENS4_9Copy_AtomIJS22_SK_EEEvEEEvvEEEEvNT_6ParamsE)
        /*0020*/ 	.word	0x00000000


	//----- nvinfo : EIATTR_MIN_STACK_SIZE
	.align		4
.L_22:
        /*0024*/ 	.byte	0x04, 0x12
        /*0026*/ 	.short	(.L_24 - .L_23)
	.align		4
.L_23:
        /*0028*/ 	.word	index@(_ZN7cutlass13device_kernelINS_4gemm6kernel13GemmUniversalIN4cute5tupleIJiiiiEEENS1_10collective13CollectiveMmaINS1_34MainloopSm90TmaGmmaWarpSpecializedILi4ENS5_IJNS4_1CILi2EEENSA_ILi1EEESC_EEENS1_35KernelTmaWarpSpecializedCooperativeEEENS5_IJNSA_ILi128EEENSA_ILi256EEENSA_ILi64EEEEEENS_6half_tENS5_IJlSC_lEEESK_SL_NS4_8TiledMMAINS4_8MMA_AtomIJNS4_4SM904GMMA26MMA_64x256x16_F32F16F16_SSILNSP_5MajorE0ELSR_0ELNSP_7ScaleInE1ELSS_1EEEEEENS4_6LayoutISD_NS5_IJSC_NSA_ILi0EEESW_EEEEENS5_IJNS4_10UnderscoreESZ_SZ_EEEEENS4_13SM90_TMA_LOADENS4_14ComposedLayoutINS4_7SwizzleILi3ELi4ELi3EEENS4_18smem_ptr_flag_bitsILi16EEENSV_INS5_IJNSA_ILi8EEESI_EEENS5_IJSI_SC_EEEEEEEvNS4_8identityENS4_23SM90_TMA_LOAD_MULTICASTES1C_vS1D_EENS_8epilogue10collective18CollectiveEpilogueINS1G_22Sm90TmaWarpSpecializedILi4ELi2ELi16ELb1ELb0EEEJSJ_NS5_IJSG_NSA_ILi32EEEEEESK_SL_SK_SL_NS1G_6fusion15FusionCallbacksIS1K_NS1N_13LinCombEltActINS1G_6thread7SigmoidESK_fSK_fLNS_15FloatRoundStyleE2EEESJ_S1M_JEEES12_NS13_INS14_ILi2ELi4ELi3EEES17_NSV_INS5_IJS18_S1L_EEENS5_IJS1L_SC_EEEEEEENS4_17SM75_U32x4_LDSM_NENS4_14SM90_TMA_STOREES1Z_NS4_17SM90_U32x4_STSM_NENS4_9Copy_AtomIJS22_SK_EEEvEEEvvEEEEvNT_6ParamsE)
        /*002c*/ 	.word	0x00000000
.L_24:


//--------------------- .nv.compat                --------------------------
	.section	.nv.compat,"",@"SHT_CUDA_COMPAT_INFO"
	.align	4
        /*0000*/ 	.byte	0x02, 0x09, 0x01, 0x00, 0x02, 0x02, 0x04, 0x00, 0x02, 0x05, 0x05, 0x00, 0x03, 0x07, 0x01, 0x01
        /*0010*/ 	.byte	0x02, 0x03, 0x01, 0x00, 0x02, 0x06, 0x01, 0x00, 0x04, 0x0b, 0x08, 0x00, 0x00, 0x00, 0x00, 0x00
        /*0020*/ 	.byte	0x00, 0x00, 0x00, 0x00


//--------------------- .nv.info._ZN7cutlass13device_kernelINS_4gemm6kernel13GemmUniversalIN4cute5tupleIJiiiiEEENS1_10collective13CollectiveMmaINS1_34MainloopSm90TmaGmmaWarpSpecializedILi4ENS5_IJNS4_1CILi2EEENSA_ILi1EEESC_EEENS1_35KernelTmaWarpSpecializedCooperativeEEENS5_IJNSA_ILi128EEENSA_ILi256EEENSA_ILi64EEEEEENS_6half_tENS5_IJlSC_lEEESK_SL_NS4_8TiledMMAINS4_8MMA_AtomIJNS4_4SM904GMMA26MMA_64x256x16_F32F16F16_SSILNSP_5MajorE0ELSR_0ELNSP_7ScaleInE1ELSS_1EEEEEENS4_6LayoutISD_NS5_IJSC_NSA_ILi0EEESW_EEEEENS5_IJNS4_10UnderscoreESZ_SZ_EEEEENS4_13SM90_TMA_LOADENS4_14ComposedLayoutINS4_7SwizzleILi3ELi4ELi3EEENS4_18smem_ptr_flag_bitsILi16EEENSV_INS5_IJNSA_ILi8EEESI_EEENS5_IJSI_SC_EEEEEEEvNS4_8identityENS4_23SM90_TMA_LOAD_MULTICASTES1C_vS1D_EENS_8epilogue10collective18CollectiveEpilogueINS1G_22Sm90TmaWarpSpecializedILi4ELi2ELi16ELb1ELb0EEEJSJ_NS5_IJSG_NSA_ILi32EEEEEESK_SL_SK_SL_NS1G_6fusion15FusionCallbacksIS1K_NS1N_13LinCombEltActINS1G_6thread7SigmoidESK_fSK_fLNS_15FloatRoundStyleE2EEESJ_S1M_JEEES12_NS13_INS14_ILi2ELi4ELi3EEES17_NSV_INS5_IJS18_S1L_EEENS5_IJS1L_SC_EEEEEEENS4_17SM75_U32x4_LDSM_NENS4_14SM90_TMA_STOREES1Z_NS4_17SM90_U32x4_STSM_NENS4_9Copy_AtomIJS22_SK_EEEvEEEvvEEEEvNT_6ParamsE --------------------------
	.section	.nv.info._ZN7cutlass13device_kernelINS_4gemm6kernel13GemmUniversalIN4cute5tupleIJiiiiEEENS1_10collective13CollectiveMmaINS1_34MainloopSm90TmaGmmaWarpSpecializedILi4ENS5_IJNS4_1CILi2EEENSA_ILi1EEESC_EEENS1_35KernelTmaWarpSpecializedCooperativeEEENS5_IJNSA_ILi128EEENSA_ILi256EEENSA_ILi64EEEEEENS_6half_tENS5_IJlSC_lEEESK_SL_NS4_8TiledMMAINS4_8MMA_AtomIJNS4_4SM904GMMA26MMA_64x256x16_F32F16F16_SSILNSP_5MajorE0ELSR_0ELNSP_7ScaleInE1ELSS_1EEEEEENS4_6LayoutISD_NS5_IJSC_NSA_ILi0EEESW_EEEEENS5_IJNS4_10UnderscoreESZ_SZ_EEEEENS4_13SM90_TMA_LOADENS4_14ComposedLayoutINS4_7SwizzleILi3ELi4ELi3EEENS4_18smem_ptr_flag_bitsILi16EEENSV_INS5_IJNSA_ILi8EEESI_EEENS5_IJSI_SC_EEEEEEEvNS4_8identityENS4_23SM90_TMA_LOAD_MULTICASTES1C_vS1D_EENS_8epilogue10collective18CollectiveEpilogueINS1G_22Sm90TmaWarpSpecializedILi4ELi2ELi16ELb1ELb0EEEJSJ_NS5_IJSG_NSA_ILi32EEEEEESK_SL_SK_SL_NS1G_6fusion15FusionCallbacksIS1K_NS1N_13LinCombEltActINS1G_6thread7SigmoidESK_fSK_fLNS_15FloatRoundStyleE2EEESJ_S1M_JEEES12_NS13_INS14_ILi2ELi4ELi3EEES17_NSV_INS5_IJS18_S1L_EEENS5_IJS1L_SC_EEEEEEENS4_17SM75_U32x4_LDSM_NENS4_14SM90_TMA_STOREES1Z_NS4_17SM90_U32x4_STSM_NENS4_9Copy_AtomIJS22_SK_EEEvEEEvvEEEEvNT_6ParamsE,"",@"SHT_CUDA_INFO"
	.sectionflags	@""
	.align	4


	//----- nvinfo : EIATTR_CUDA_API_VERSION
	.align		4
        /*0000*/ 	.byte	0x04, 0x37
        /*0002*/ 	.short	(.L_26 - .L_25)
.L_25:
        /*0004*/ 	.word	0x00000082


	//----- nvinfo : EIATTR_KPARAM_INFO
	.align		4
.L_26:
        /*0008*/ 	.byte	0x04, 0x17
        /*000a*/ 	.short	(.L_28 - .L_27)
.L_27:
        /*000c*/ 	.word	0x00000000
        /*0010*/ 	.short	0x0000
        /*0012*/ 	.short	0x0070
        /*0014*/ 	.byte	0x00, 0xf0, 0x01, 0x1c


	//----- nvinfo : EIATTR_SPARSE_MMA_MASK
	.align		4
.L_28:
        /*0018*/ 	.byte	0x03, 0x50
        /*001a*/ 	.short	0x0000


	//----- nvinfo : EIATTR_MAXREG_COUNT
	.align		4
        /*001c*/ 	.byte	0x03, 0x1b
        /*001e*/ 	.short	0x00a8


	//----- nvinfo : EIATTR_NUM_BARRIERS
	.align		4
        /*0020*/ 	.byte	0x02, 0x4c
        /*0022*/ 	.byte	0x02
	.zero		1


	//----- nvinfo : EIATTR_EXTERNS
	.align		4
        /*0024*/ 	.byte	0x04, 0x0f
        /*0026*/ 	.short	(.L_30 - .L_29)


	//   ....[0]....
	.align		4
.L_29:
        /*0028*/ 	.word	index@(__assertfail)


	//----- nvinfo : EIATTR_MERCURY_ISA_VERSION
	.align		4
.L_30:
        /*002c*/ 	.byte	0x03, 0x5f
        /*002e*/ 	.short	0x0101


	//----- nvinfo : EIATTR_INT_WARP_WIDE_INSTR_OFFSETS
	.align		4
        /*0030*/ 	.byte	0x04, 0x31
        /*0032*/ 	.short	(.L_32 - .L_31)


	//   ....[0]....
.L_31:
        /*0034*/ 	.word	0x000009c0


	//   ....[1]....
        /*0038*/ 	.word	0x00000a90


	//   ....[2]....
        /*003c*/ 	.word	0x00000b40


	//   ....[3]....
        /*0040*/ 	.word	0x000021a0


	//----- nvinfo : EIATTR_COOP_GROUP_MASK_REGIDS
	.align		4
.L_32:
        /*0044*/ 	.byte	0x04, 0x29
        /*0046*/ 	.short	(.L_34 - .L_33)


	//   ....[0]....
.L_33:
        /*0048*/ 	.word	0xffffffff


	//   ....[1]....
        /*004c*/ 	.word	0xffffffff


	//   ....[2]....
        /*0050*/ 	.word	0xffffffff


	//   ....[3]....
        /*0054*/ 	.word	0xffffffff


	//   ....[4]....
        /*0058*/ 	.word	0xffffffff


	//   ....[5]....
        /*005c*/ 	.word	0xffffffff


	//   ....[6]....
        /*0060*/ 	.word	0xffffffff


	//----- nvinfo : EIATTR_COOP_GROUP_INSTR_OFFSETS
	.align		4
.L_34:
        /*0064*/ 	.byte	0x04, 0x28
        /*0066*/ 	.short	(.L_36 - .L_35)


	//   ....[0]....
.L_35:
        /*0068*/ 	.word	0x00000070


	//   ....[1]....
        /*006c*/ 	.word	0x00000080


	//   ....[2]....
        /*0070*/ 	.word	0x00000440


	//   ....[3]....
        /*0074*/ 	.word	0x000005d0


	//   ....[4]....
        /*0078*/ 	.word	0x000007f0


	//   ....[5]....
        /*007c*/ 	.word	0x00000c80


	//   ....[6]....
        /*0080*/ 	.word	0x00001740


	//----- nvinfo : EIATTR_REG_RECONFIG
	.align		4
.L_36:
        /*0084*/ 	.byte	0x01, 0x54
	.zero		2


	//----- nvinfo : EIATTR_SYSCALL_OFFSETS
	.align		4
        /*0088*/ 	.byte	0x04, 0x46
        /*008a*/ 	.short	(.L_38 - .L_37)


	//   ....[0]....
.L_37:
        /*008c*/ 	.word	0x00001900


	//   ....[1]....
        /*0090*/ 	.word	0x000023d0


	//   ....[2]....
        /*0094*/ 	.word	0x000024c0


	//----- nvinfo : EIATTR_MBARRIER_INSTR_OFFSETS
	.align		4
.L_38:
        /*0098*/ 	.byte	0x04, 0x39
        /*009a*/ 	.short	(.L_40 - .L_39)


	//   ....[0]....
.L_39:
        /*009c*/ 	.word	0x00000540
        /*00a0*/ 	.word	0x000000ff
        /*00a4*/ 	.word	0x00000000
        /*00a8*/ 	.short	0x0100
        /*00aa*/ 	.byte	0x08
	.zero		1


	//   ....[1]....
        /*00ac*/ 	.word	0x00000550
        /*00b0*/ 	.word	0x000000ff
        /*00b4*/ 	.word	0x00000020
        /*00b8*/ 	.short	0x0100
        /*00ba*/ 	.byte	0x08
	.zero		1


	//   ....[2]....
        /*00bc*/ 	.word	0x00000560
        /*00c0*/ 	.word	0x000000ff
        /*00c4*/ 	.word	0x00000008
        /*00c8*/ 	.short	0x0100
        /*00ca*/ 	.byte	0x08
	.zero		1


	//   ....[3]....
        /*00cc*/ 	.word	0x00000570
        /*00d0*/ 	.word	0x000000ff
        /*00d4*/ 	.word	0x00000028
        /*00d8*/ 	.short	0x0100
        /*00da*/ 	.byte	0x08
	.zero		1


	//   ....[4]....
        /*00dc*/ 	.word	0x00000580
        /*00e0*/ 	.word	0x000000ff
        /*00e4*/ 	.word	0x00000010
        /*00e8*/ 	.short	0x0100
        /*00ea*/ 	.byte	0x08
	.zero		1


	//   ....[5]....
        /*00ec*/ 	.word	0x00000590
        /*00f0*/ 	.word	0x000000ff
        /*00f4*/ 	.word	0x00000030
        /*00f8*/ 	.short	0x0100
        /*00fa*/ 	.byte	0x08
	.zero		1


	//   ....[6]....
        /*00fc*/ 	.word	0x000005a0
        /*0100*/ 	.word	0x000000ff
        /*0104*/ 	.word	0x00000018
        /*0108*/ 	.short	0x0100
        /*010a*/ 	.byte	0x08
	.zero		1


	//   ....[7]....
        /*010c*/ 	.word	0x000005b0
        /*0110*/ 	.word	0x000000ff
        /*0114*/ 	.word	0x00000038
        /*0118*/ 	.short	0x0100
        /*011a*/ 	.byte	0x08
	.zero		1


	//   ....[8]....
        /*011c*/ 	.word	0x00000710
        /*0120*/ 	.word	0x000000ff
        /*0124*/ 	.word	0x00000040
        /*0128*/ 	.short	0x0100
        /*012a*/ 	.byte	0x08
	.zero		1


	//   ....[9]....
        /*012c*/ 	.word	0x00000720
        /*0130*/ 	.word	0x000000ff
        /*0134*/ 	.word	0x00000060
        /*0138*/ 	.short	0x0100
        /*013a*/ 	.byte	0x08
	.zero		1


	//   ....[10]....
        /*013c*/ 	.word	0x00000730
        /*0140*/ 	.word	0x000000ff
        /*0144*/ 	.word	0x00000048
        /*0148*/ 	.short	0x0100
        /*014a*/ 	.byte	0x08
	.zero		1


	//   ....[11]....
        /*014c*/ 	.word	0x00000740
        /*0150*/ 	.word	0x000000ff
        /*0154*/ 	.word	0x00000068
        /*0158*/ 	.short	0x0100
        /*015a*/ 	.byte	0x08
	.zero		1


	//   ....[12]....
        /*015c*/ 	.word	0x00000750
        /*0160*/ 	.word	0x000000ff
        /*0164*/ 	.word	0x00000050
        /*0168*/ 	.short	0x0100
        /*016a*/ 	.byte	0x08
	.zero		1


	//   ....[13]....
        /*016c*/ 	.word	0x00000760
        /*0170*/ 	.word	0x000000ff
        /*0174*/ 	.word	0x00000070
        /*0178*/ 	.short	0x0100
        /*017a*/ 	.byte	0x08
	.zero		1


	//   ....[14]....
        /*017c*/ 	.word	0x00000770
        /*0180*/ 	.word	0x000000ff
        /*0184*/ 	.word	0x00000058
        /*0188*/ 	.short	0x0100
        /*018a*/ 	.byte	0x08
	.zero		1


	//   ....[15]....
        /*018c*/ 	.word	0x00000780
        /*0190*/ 	.word	0x000000ff
        /*0194*/ 	.word	0x00000078
        /*0198*/ 	.short	0x0100
        /*019a*/ 	.byte	0x08
	.zero		1


	//   ....[16]....
        /*019c*/ 	.word	0x00000bb0
        /*01a0*/ 	.word	0x000000ff
        /*01a4*/ 	.word	0x00000080
        /*01a8*/ 	.short	0x0100
        /*01aa*/ 	.byte	0x06
	.zero		1


	//   ....[17]....
        /*01ac*/ 	.word	0x00000c30
        /*01b0*/ 	.word	0x000000ff
        /*01b4*/ 	.word	0x00000088
        /*01b8*/ 	.short	0x0100
        /*01ba*/ 	.byte	0x06
	.zero		1


	//   ....[18]....
        /*01bc*/ 	.word	0x00001980
        /*01c0*/ 	.word	0x00000003
        /*01c4*/ 	.word	0x00000000
        /*01c8*/ 	.short	0x010a
        /*01ca*/ 	.byte	0x3f
	.zero		1


	//   ....[19]....
        /*01cc*/ 	.word	0x000019c0
        /*01d0*/ 	.word	0x00000003
        /*01d4*/ 	.word	0x00000000
        /*01d8*/ 	.short	0x010a
        /*01da*/ 	.byte	0x3f
	.zero		1


	//   ....[20]....
        /*01dc*/ 	.word	0x00001d60
        /*01e0*/ 	.word	0x000000ff
        /*01e4*/ 	.word	0x00000000
        /*01e8*/ 	.short	0x010a
        /*01ea*/ 	.byte	0x04
	.zero		1


	//   ....[21]....
        /*01ec*/ 	.word	0x00001da0
        /*01f0*/ 	.word	0x000000ff
        /*01f4*/ 	.word	0x00000000
        /*01f8*/ 	.short	0x010a
        /*01fa*/ 	.byte	0x04
	.zero		1


	//   ....[22]....
        /*01fc*/ 	.word	0x00002030
        /*0200*/ 	.word	0x00000004
        /*0204*/ 	.word	0x00000000
        /*0208*/ 	.short	0x0101
        /*020a*/ 	.byte	0x3f
	.zero		1


	//   ....[23]....
        /*020c*/ 	.word	0x00002220
        /*0210*/ 	.word	0x00000000
        /*0214*/ 	.word	0x00000000
        /*0218*/ 	.short	0x0101
        /*021a*/ 	.byte	0x3f
	.zero		1


	//   ....[24]....
        /*021c*/ 	.word	0x00002950
        /*0220*/ 	.word	0x000000ff
        /*0224*/ 	.word	0x00000040
        /*0228*/ 	.short	0x010a
        /*022a*/ 	.byte	0x2d
	.zero		1


	//   ....[25]....
        /*022c*/ 	.word	0x00004870
        /*0230*/ 	.word	0x000000ff
        /*0234*/ 	.word	0x00000000
        /*0238*/ 	.short	0x0101
        /*023a*/ 	.byte	0x04
	.zero		1


	//   ....[26]....
        /*023c*/ 	.word	0x00004950
        /*0240*/ 	.word	0x0000000e
        /*0244*/ 	.word	0x00000040
        /*0248*/ 	.short	0x010a
        /*024a*/ 	.byte	0x3f
	.zero		1


	//   ....[27]....
        /*024c*/ 	.word	0x00006670
        /*0250*/ 	.word	0x000000ff
        /*0254*/ 	.word	0x00000000
        /*0258*/ 	.short	0x0101
        /*025a*/ 	.byte	0x04
	.zero		1


	//   ....[28]....
        /*025c*/ 	.word	0x00006760
        /*0260*/ 	.word	0x00000000
        /*0264*/ 	.word	0x00000040
        /*0268*/ 	.short	0x010a
        /*026a*/ 	.byte	0x3f
	.zero		1


	//   ....[29]....
        /*026c*/ 	.word	0x000084b0
        /*0270*/ 	.word	0x000000ff
        /*0274*/ 	.word	0x00000000
        /*0278*/ 	.short	0x0101
        /*027a*/ 	.byte	0x04
	.zero		1


	//   ....[30]....
        /*027c*/ 	.word	0x00008590
        /*0280*/ 	.word	0x00000003
        /*0284*/ 	.word	0x00000040
        /*0288*/ 	.short	0x010a
        /*028a*/ 	.byte	0x3f
	.zero		1


	//   ....[31]....
        /*028c*/ 	.word	0x0000a2f0
        /*0290*/ 	.word	0x000000ff
        /*0294*/ 	.word	0x00000000
        /*0298*/ 	.short	0x0101
        /*029a*/ 	.byte	0x04
	.zero		1


	//   ....[32]....
        /*029c*/ 	.word	0x0000a3d0
        /*02a0*/ 	.word	0x00000000
        /*02a4*/ 	.word	0x00000040
        /*02a8*/ 	.short	0x010a
        /*02aa*/ 	.byte	0x3f
	.zero		1


	//   ....[33]....
        /*02ac*/ 	.word	0x0000c100
        /*02b0*/ 	.word	0x000000ff
        /*02b4*/ 	.word	0x00000000
        /*02b8*/ 	.short	0x0101
        /*02ba*/ 	.byte	0x04
	.zero		1


	//   ....[34]....
        /*02bc*/ 	.word	0x0000c1e0
        /*02c0*/ 	.word	0x00000000
        /*02c4*/ 	.word	0x00000040
        /*02c8*/ 	.short	0x010a
        /*02ca*/ 	.byte	0x3f
	.zero		1


	//   ....[35]....
        /*02cc*/ 	.word	0x0000df10
        /*02d0*/ 	.word	0x000000ff
        /*02d4*/ 	.word	0x00000000
        /*02d8*/ 	.short	0x0101
        /*02da*/ 	.byte	0x04
	.zero		1


	//   ....[36]....
        /*02dc*/ 	.word	0x0000dff0
        /*02e0*/ 	.word	0x00000000
        /*02e4*/ 	.word	0x00000040
        /*02e8*/ 	.short	0x010a
        /*02ea*/ 	.byte	0x3f
	.zero		1


	//   ....[37]....
        /*02ec*/ 	.word	0x0000fd20
        /*02f0*/ 	.word	0x000000ff
        /*02f4*/ 	.word	0x00000000
        /*02f8*/ 	.short	0x0101
        /*02fa*/ 	.byte	0x04
	.zero		1


	//   ....[38]....
        /*02fc*/ 	.word	0x0000fe00
        /*0300*/ 	.word	0x00000003
        /*0304*/ 	.word	0x00000040
        /*0308*/ 	.short	0x010a
        /*030a*/ 	.byte	0x3f
	.zero		1


	//   ....[39]....
        /*030c*/ 	.word	0x00011ae0
        /*0310*/ 	.word	0x000000ff
        /*0314*/ 	.word	0x00000000
        /*0318*/ 	.short	0x0101
        /*031a*/ 	.byte	0x04
	.zero		1


	//   ....[40]....
        /*031c*/ 	.word	0x000124d0
        /*0320*/ 	.word	0x000000ff
        /*0324*/ 	.word	0x00000000
        /*0328*/ 	.short	0x0101
        /*032a*/ 	.byte	0x04
	.zero		1


	//   ....[41]....
        /*032c*/ 	.word	0x00012af0
        /*0330*/ 	.word	0x000000ff
        /*0334*/ 	.word	0x00000088
        /*0338*/ 	.short	0x010a
        /*033a*/ 	.byte	0x04
	.zero		1


	//   ....[42]....
        /*033c*/ 	.word	0x00012ef0
        /*0340*/ 	.word	0x000000ff
        /*0344*/ 	.word	0x00000060
        /*0348*/ 	.short	0x010a
        /*034a*/ 	.byte	0x0d
	.zero		1


	//   ....[43]....
        /*034c*/ 	.word	0x00012fe0
        /*0350*/ 	.word	0x000000ff
        /*0354*/ 	.word	0x00000040
        /*0358*/ 	.short	0x010b
        /*035a*/ 	.byte	0x0d
	.zero		1


	//   ....[44]....
        /*035c*/ 	.word	0x00013040
        /*0360*/ 	.word	0x000000ff
        /*0364*/ 	.word	0x00000000
        /*0368*/ 	.short	0x0101
        /*036a*/ 	.byte	0x10
	.zero		1


	//   ....[45]....
        /*036c*/ 	.word	0x00013070
        /*0370*/ 	.word	0x000000ff
        /*0374*/ 	.word	0x00000068
        /*0378*/ 	.short	0x010a
        /*037a*/ 	.byte	0x0d
	.zero		1


	//   ....[46]....
        /*037c*/ 	.word	0x00013180
        /*0380*/ 	.word	0x000000ff
        /*0384*/ 	.word	0x00000048
        /*0388*/ 	.short	0x010b
        /*038a*/ 	.byte	0x0d
	.zero		1


	//   ....[47]....
        /*038c*/ 	.word	0x000131e0
        /*0390*/ 	.word	0x000000ff
        /*0394*/ 	.word	0x00000000
        /*0398*/ 	.short	0x0101
        /*039a*/ 	.byte	0x12
	.zero		1


	//   ....[48]....
        /*039c*/ 	.word	0x00013210
        /*03a0*/ 	.word	0x000000ff
        /*03a4*/ 	.word	0x00000070
        /*03a8*/ 	.short	0x010a
        /*03aa*/ 	.byte	0x0d
	.zero		1


	//   ....[49]....
        /*03ac*/ 	.word	0x00013320
        /*03b0*/ 	.word	0x000000ff
        /*03b4*/ 	.word	0x00000050
        /*03b8*/ 	.short	0x010b
        /*03ba*/ 	.byte	0x0d
	.zero		1


	//   ....[50]....
        /*03bc*/ 	.word	0x00013380
        /*03c0*/ 	.word	0x000000ff
        /*03c4*/ 	.word	0x00000000
        /*03c8*/ 	.short	0x0101
        /*03ca*/ 	.byte	0x15
	.zero		1


	//   ....[51]....
        /*03cc*/ 	.word	0x000133b0
        /*03d0*/ 	.word	0x000000ff
        /*03d4*/ 	.word	0x00000078
        /*03d8*/ 	.short	0x010a
        /*03da*/ 	.byte	0x0d
	.zero		1


	//   ....[52]....
        /*03dc*/ 	.word	0x000134c0
        /*03e0*/ 	.word	0x000000ff
        /*03e4*/ 	.word	0x00000058
        /*03e8*/ 	.short	0x010b
        /*03ea*/ 	.byte	0x0d
	.zero		1


	//   ....[53]....
        /*03ec*/ 	.word	0x00013520
        /*03f0*/ 	.word	0x000000ff
        /*03f4*/ 	.word	0x00000000
        /*03f8*/ 	.short	0x0101
        /*03fa*/ 	.byte	0x1d
	.zero		1


	//   ....[54]....
        /*03fc*/ 	.word	0x00013560
        /*0400*/ 	.word	0x000000ff
        /*0404*/ 	.word	0x00000060
        /*0408*/ 	.short	0x010a
        /*040a*/ 	.byte	0x0d
	.zero		1


	//   ....[55]....
        /*040c*/ 	.word	0x00013660
        /*0410*/ 	.word	0x000000ff
        /*0414*/ 	.word	0x00000040
        /*0418*/ 	.short	0x010b
        /*041a*/ 	.byte	0x0d
	.zero		1


	//   ....[56]....
        /*041c*/ 	.word	0x000136a0
        /*0420*/ 	.word	0x000000ff
        /*0424*/ 	.word	0x00000000
        /*0428*/ 	.short	0x0101
        /*042a*/ 	.byte	0x10
	.zero		1


	//   ....[57]....
        /*042c*/ 	.word	0x000136d0
        /*0430*/ 	.word	0x000000ff
        /*0434*/ 	.word	0x00000068
        /*0438*/ 	.short	0x010a
        /*043a*/ 	.byte	0x0d
	.zero		1


	//   ....[58]....
        /*043c*/ 	.word	0x000137d0
        /*0440*/ 	.word	0x000000ff
        /*0444*/ 	.word	0x00000048
        /*0448*/ 	.short	0x010b
        /*044a*/ 	.byte	0x0d
	.zero		1


	//   ....[59]....
        /*044c*/ 	.word	0x00013810
        /*0450*/ 	.word	0x000000ff
        /*0454*/ 	.word	0x00000000
        /*0458*/ 	.short	0x0101
        /*045a*/ 	.byte	0x12
	.zero		1


	//   ....[60]....
        /*045c*/ 	.word	0x00013840
        /*0460*/ 	.word	0x000000ff
        /*0464*/ 	.word	0x00000070
        /*0468*/ 	.short	0x010a
        /*046a*/ 	.byte	0x0d
	.zero		1


	//   ....[61]....
        /*046c*/ 	.word	0x00013940
        /*0470*/ 	.word	0x000000ff
        /*0474*/ 	.word	0x00000050
        /*0478*/ 	.short	0x010b
        /*047a*/ 	.byte	0x0d
	.zero		1


	//   ....[62]....
        /*047c*/ 	.word	0x00013980
        /*0480*/ 	.word	0x000000ff
        /*0484*/ 	.word	0x00000000
        /*0488*/ 	.short	0x0101
        /*048a*/ 	.byte	0x15
	.zero		1


	//   ....[63]....
        /*048c*/ 	.word	0x000139b0
        /*0490*/ 	.word	0x000000ff
        /*0494*/ 	.word	0x00000078
        /*0498*/ 	.short	0x010a
        /*049a*/ 	.byte	0x0d
	.zero		1


	//   ....[64]....
        /*049c*/ 	.word	0x00013ab0
        /*04a0*/ 	.word	0x000000ff
        /*04a4*/ 	.word	0x00000058
        /*04a8*/ 	.short	0x010b
        /*04aa*/ 	.byte	0x0d
	.zero		1


	//   ....[65]....
        /*04ac*/ 	.word	0x00013b00
        /*04b0*/ 	.word	0x000000ff
        /*04b4*/ 	.word	0x00000000
        /*04b8*/ 	.short	0x0101
        /*04ba*/ 	.byte	0x1d
	.zero		1


	//   ....[66]....
        /*04bc*/ 	.word	0x000141c0
        /*04c0*/ 	.word	0x00000000
        /*04c4*/ 	.word	0x00000060
        /*04c8*/ 	.short	0x010a
        /*04ca*/ 	.byte	0x3f
	.zero		1


	//   ....[67]....
        /*04cc*/ 	.word	0x00014200
        /*04d0*/ 	.word	0x00000000
        /*04d4*/ 	.word	0x00000068
        /*04d8*/ 	.short	0x010a
        /*04da*/ 	.byte	0x3f
	.zero		1


	//   ....[68]....
        /*04dc*/ 	.word	0x00014240
        /*04e0*/ 	.word	0x00000000
        /*04e4*/ 	.word	0x00000070
        /*04e8*/ 	.short	0x010a
        /*04ea*/ 	.byte	0x3f
	.zero		1


	//   ....[69]....
        /*04ec*/ 	.word	0x000142a0
        /*04f0*/ 	.word	0x00000000
        /*04f4*/ 	.word	0x00000078
        /*04f8*/ 	.short	0x010a
        /*04fa*/ 	.byte	0x3f
	.zero		1


	//   ....[70]....
        /*04fc*/ 	.word	0x000145e0
        /*0500*/ 	.word	0x0000000f
        /*0504*/ 	.word	0x00000020
        /*0508*/ 	.short	0x010a
        /*050a*/ 	.byte	0x3f
	.zero		1


	//   ....[71]....
        /*050c*/ 	.word	0x00014990
        /*0510*/ 	.word	0x00000004
        /*0514*/ 	.word	0x00000088
        /*0518*/ 	.short	0x0101
        /*051a*/ 	.byte	0x3f
	.zero		1


	//   ....[72]....
        /*051c*/ 	.word	0x000150c0
        /*0520*/ 	.word	0x00000005
        /*0524*/ 	.word	0x00000000
        /*0528*/ 	.short	0x010a
        /*052a*/ 	.byte	0x3f
	.zero		1


	//   ....[73]....
        /*052c*/ 	.word	0x00015140
        /*0530*/ 	.word	0x00000007
        /*0534*/ 	.word	0x00000000
        /*0538*/ 	.short	0x010a
        /*053a*/ 	.byte	0x3f
	.zero		1


	//   ....[74]....
        /*053c*/ 	.word	0x000151d0
        /*0540*/ 	.word	0x00000006
        /*0544*/ 	.word	0x00000000
        /*0548*/ 	.short	0x010a
        /*054a*/ 	.byte	0x3f
	.zero		1


	//   ....[75]....
        /*054c*/ 	.word	0x00015260
        /*0550*/ 	.word	0x00000003
        /*0554*/ 	.word	0x00000000
        /*0558*/ 	.short	0x010a
        /*055a*/ 	.byte	0x3f
	.zero		1


	//   ....[76]....
        /*055c*/ 	.word	0x000152c0
        /*0560*/ 	.word	0x00000003
        /*0564*/ 	.word	0x00000000
        /*0568*/ 	.short	0x010a
        /*056a*/ 	.byte	0x3f
	.zero		1


	//   ....[77]....
        /*056c*/ 	.word	0x00015320
        /*0570*/ 	.word	0x00000005
        /*0574*/ 	.word	0x00000000
        /*0578*/ 	.short	0x010a
        /*057a*/ 	.byte	0x3f
	.zero		1


	//   ....[78]....
        /*057c*/ 	.word	0x00015380
        /*0580*/ 	.word	0x00000003
        /*0584*/ 	.word	0x00000040
        /*0588*/ 	.short	0x010a
        /*058a*/ 	.byte	0x3f
	.zero		1


	//   ....[79]....
        /*058c*/ 	.word	0x000153d0
        /*0590*/ 	.word	0x0000000e
        /*0594*/ 	.word	0x00000040
        /*0598*/ 	.short	0x010a
        /*059a*/ 	.byte	0x3f
	.zero		1


	//   ....[80]....
        /*059c*/ 	.word	0x00015420
        /*05a0*/ 	.word	0x00000000
        /*05a4*/ 	.word	0x00000040
        /*05a8*/ 	.short	0x010a
        /*05aa*/ 	.byte	0x3f
	.zero		1


	//   ....[81]....
        /*05ac*/ 	.word	0x00015470
        /*05b0*/ 	.word	0x00000003
        /*05b4*/ 	.word	0x00000040
        /*05b8*/ 	.short	0x010a
        /*05ba*/ 	.byte	0x3f
	.zero		1


	//   ....[82]....
        /*05bc*/ 	.word	0x000154c0
        /*05c0*/ 	.word	0x00000000
        /*05c4*/ 	.word	0x00000040
        /*05c8*/ 	.short	0x010a
        /*05ca*/ 	.byte	0x3f
	.zero		1


	//   ....[83]....
        /*05cc*/ 	.word	0x00015510
        /*05d0*/ 	.word	0x00000000
        /*05d4*/ 	.word	0x00000040
        /*05d8*/ 	.short	0x010a
        /*05da*/ 	.byte	0x3f
	.zero		1


	//   ....[84]....
        /*05dc*/ 	.word	0x00015560
        /*05e0*/ 	.word	0x00000000
        /*05e4*/ 	.word	0x00000040
        /*05e8*/ 	.short	0x010a
        /*05ea*/ 	.byte	0x3f
	.zero		1


	//   ....[85]....
        /*05ec*/ 	.word	0x000155b0
        /*05f0*/ 	.word	0x00000003
        /*05f4*/ 	.word	0x00000040
        /*05f8*/ 	.short	0x010a
        /*05fa*/ 	.byte	0x3f
	.zero		1


	//   ....[86]....
        /*05fc*/ 	.word	0x00015610
        /*0600*/ 	.word	0x00000007
        /*0604*/ 	.word	0x00000088
        /*0608*/ 	.short	0x010a
        /*060a*/ 	.byte	0x3f
	.zero		1


	//   ....[87]....
        /*060c*/ 	.word	0x00015670
        /*0610*/ 	.word	0x00000004
        /*0614*/ 	.word	0x00000060
        /*0618*/ 	.short	0x010a
        /*061a*/ 	.byte	0x3f
	.zero		1


	//   ....[88]....
        /*061c*/ 	.word	0x000156d0
        /*0620*/ 	.word	0x00000004
        /*0624*/ 	.word	0x00000068
        /*0628*/ 	.short	0x010a
        /*062a*/ 	.byte	0x3f
	.zero		1


	//   ....[89]....
        /*062c*/ 	.word	0x00015730
        /*0630*/ 	.word	0x00000004
        /*0634*/ 	.word	0x00000070
        /*0638*/ 	.short	0x010a
        /*063a*/ 	.byte	0x3f
	.zero		1


	//   ....[90]....
        /*063c*/ 	.word	0x00015790
        /*0640*/ 	.word	0x00000004
        /*0644*/ 	.word	0x00000078
        /*0648*/ 	.short	0x010a
        /*064a*/ 	.byte	0x3f
	.zero		1


	//   ....[91]....
        /*064c*/ 	.word	0x000157f0
        /*0650*/ 	.word	0x00000004
        /*0654*/ 	.word	0x00000060
        /*0658*/ 	.short	0x010a
        /*065a*/ 	.byte	0x3f
	.zero		1


	//   ....[92]....
        /*065c*/ 	.word	0x00015850
        /*0660*/ 	.word	0x00000004
        /*0664*/ 	.word	0x00000068
        /*0668*/ 	.short	0x010a
        /*066a*/ 	.byte	0x3f
	.zero		1


	//   ....[93]....
        /*066c*/ 	.word	0x000158b0
        /*0670*/ 	.word	0x00000004
        /*0674*/ 	.word	0x00000070
        /*0678*/ 	.short	0x010a
        /*067a*/ 	.byte	0x3f
	.zero		1


	//   ....[94]....
        /*067c*/ 	.word	0x00015910
        /*0680*/ 	.word	0x00000004
        /*0684*/ 	.word	0x00000078
        /*0688*/ 	.short	0x010a
        /*068a*/ 	.byte	0x3f
	.zero		1


	//   ....[95]....
        /*068c*/ 	.word	0x00015960
        /*0690*/ 	.word	0x00000000
        /*0694*/ 	.word	0x00000060
        /*0698*/ 	.short	0x010a
        /*069a*/ 	.byte	0x3f
	.zero		1


	//   ....[96]....
        /*069c*/ 	.word	0x000159b0
        /*06a0*/ 	.word	0x00000000
        /*06a4*/ 	.word	0x00000068
        /*06a8*/ 	.short	0x010a
        /*06aa*/ 	.byte	0x3f
	.zero		1


	//   ....[97]....
        /*06ac*/ 	.word	0x00015a00
        /*06b0*/ 	.word	0x00000000
        /*06b4*/ 	.word	0x00000070
        /*06b8*/ 	.short	0x010a
        /*06ba*/ 	.byte	0x3f
	.zero		1


	//   ....[98]....
        /*06bc*/ 	.word	0x00015ad0
        /*06c0*/ 	.word	0x0000000f
        /*06c4*/ 	.word	0x00000020
        /*06c8*/ 	.short	0x010a
        /*06ca*/ 	.byte	0x3f
	.zero		1


	//   ....[99]....
        /*06cc*/ 	.word	0x00015ba0
        /*06d0*/ 	.word	0x00000005
        /*06d4*/ 	.word	0x00000000
        /*06d8*/ 	.short	0x010a
        /*06da*/ 	.byte	0x3f
	.zero		1


	//   ....[100]....
        /*06dc*/ 	.word	0x00015bf0
        /*06e0*/ 	.word	0x00000007
        /*06e4*/ 	.word	0x00000000
        /*06e8*/ 	.short	0x010a
        /*06ea*/ 	.byte	0x3f
	.zero		1


	//   ....[101]....
        /*06ec*/ 	.word	0x00015c40
        /*06f0*/ 	.word	0x00000006
        /*06f4*/ 	.word	0x00000000
        /*06f8*/ 	.short	0x010a
        /*06fa*/ 	.byte	0x3f
	.zero		1


	//----- nvinfo : EIATTR_NUM_MBARRIERS
	.align		4
.L_40:
        /*06fc*/ 	.byte	0x03, 0x38
        /*06fe*/ 	.short	0x0012


	//----- nvinfo : EIATTR_EXIT_INSTR_OFFSETS
	.align		4
        /*0700*/ 	.byte	0x04, 0x1c
        /*0702*/ 	.short	(.L_42 - .L_41)


	//   ....[0]....
.L_41:
        /*0704*/ 	.word	0x000152b0


	//----- nvinfo : EIATTR_MAX_THREADS
	.align		4
.L_42:
        /*0708*/ 	.byte	0x04, 0x05
        /*070a*/ 	.short	(.L_44 - .L_43)
.L_43:
        /*070c*/ 	.word	0x00000180
        /*0710*/ 	.word	0x00000001
        /*0714*/ 	.word	0x00000001


	//----- nvinfo : EIATTR_CRS_STACK_SIZE
	.align		4
.L_44:
        /*0718*/ 	.byte	0x04, 0x1e
        /*071a*/ 	.short	(.L_46 - .L_45)
.L_45:
        /*071c*/ 	.word	0x00000000


	//----- nvinfo : EIATTR_CBANK_PARAM_SIZE
	.align		4
.L_46:
        /*0720*/ 	.byte	0x03, 0x19
        /*0722*/ 	.short	0x0770


	//----- nvinfo : EIATTR_PARAM_CBANK
	.align		4
        /*0724*/ 	.byte	0x04, 0x0a
        /*0726*/ 	.short	(.L_48 - .L_47)
	.align		4
.L_47:
        /*0728*/ 	.word	index@(.nv.constant0._ZN7cutlass13device_kernelINS_4gemm6kernel13GemmUniversalIN4cute5tupleIJiiiiEEENS1_10collective13CollectiveMmaINS1_34MainloopSm90TmaGmmaWarpSpecializedILi4ENS5_IJNS4_1CILi2EEENSA_ILi1EEESC_EEENS1_35KernelTmaWarpSpecializedCooperativeEEENS5_IJNSA_ILi128EEENSA_ILi256EEENSA_ILi64EEEEEENS_6half_tENS5_IJlSC_lEEESK_SL_NS4_8TiledMMAINS4_8MMA_AtomIJNS4_4SM904GMMA26MMA_64x256x16_F32F16F16_SSILNSP_5MajorE0ELSR_0ELNSP_7ScaleInE1ELSS_1EEEEEENS4_6LayoutISD_NS5_IJSC_NSA_ILi0EEESW_EEEEENS5_IJNS4_10UnderscoreESZ_SZ_EEEEENS4_13SM90_TMA_LOADENS4_14ComposedLayoutINS4_7SwizzleILi3ELi4ELi3EEENS4_18smem_ptr_flag_bitsILi16EEENSV_INS5_IJNSA_ILi8EEESI_EEENS5_IJSI_SC_EEEEEEEvNS4_8identityENS4_23SM90_TMA_LOAD_MULTICASTES1C_vS1D_EENS_8epilogue10collective18CollectiveEpilogueINS1G_22Sm90TmaWarpSpecializedILi4ELi2ELi16ELb1ELb0EEEJSJ_NS5_IJSG_NSA_ILi32EEEEEESK_SL_SK_SL_NS1G_6fusion15FusionCallbacksIS1K_NS1N_13LinCombEltActINS1G_6thread7SigmoidESK_fSK_fLNS_15FloatRoundStyleE2EEESJ_S1M_JEEES12_NS13_INS14_ILi2ELi4ELi3EEES17_NSV_INS5_IJS18_S1L_EEENS5_IJS1L_SC_EEEEEEENS4_17SM75_U32x4_LDSM_NENS4_14SM90_TMA_STOREES1Z_NS4_17SM90_U32x4_STSM_NENS4_9Copy_AtomIJS22_SK_EEEvEEEvvEEEEvNT_6ParamsE)
        /*072c*/ 	.short	0x0210
        /*072e*/ 	.short	0x0770


	//----- nvinfo : EIATTR_SW_WAR
	.align		4
.L_48:
        /*0730*/ 	.byte	0x04, 0x36
        /*0732*/ 	.short	(.L_50 - .L_49)
.L_49:
        /*0734*/ 	.word	0x00000008
.L_50:


//--------------------- .nv.callgraph             --------------------------
	.section	.nv.callgraph,"",@"SHT_CUDA_CALLGRAPH"
	.align	4
	.sectionentsize	8
	.align		4
        /*0000*/ 	.word	0x00000000
	.align		4
        /*0004*/ 	.word	0xffffffff
	.align		4
        /*0008*/ 	.word	index@(_ZN7cutlass13device_kernelINS_4gemm6kernel13GemmUniversalIN4cute5tupleIJiiiiEEENS1_10collective13CollectiveMmaINS1_34MainloopSm90TmaGmmaWarpSpecializedILi4ENS5_IJNS4_1CILi2EEENSA_ILi1EEESC_EEENS1_35KernelTmaWarpSpecializedCooperativeEEENS5_IJNSA_ILi128EEENSA_ILi256EEENSA_ILi64EEEEEENS_6half_tENS5_IJlSC_lEEESK_SL_NS4_8TiledMMAINS4_8MMA_AtomIJNS4_4SM904GMMA26MMA_64x256x16_F32F16F16_SSILNSP_5MajorE0ELSR_0ELNSP_7ScaleInE1ELSS_1EEEEEENS4_6LayoutISD_NS5_IJSC_NSA_ILi0EEESW_EEEEENS5_IJNS4_10UnderscoreESZ_SZ_EEEEENS4_13SM90_TMA_LOADENS4_14ComposedLayoutINS4_7SwizzleILi3ELi4ELi3EEENS4_18smem_ptr_flag_bitsILi16EEENSV_INS5_IJNSA_ILi8EEESI_EEENS5_IJSI_SC_EEEEEEEvNS4_8identityENS4_23SM90_TMA_LOAD_MULTICASTES1C_vS1D_EENS_8epilogue10collective18CollectiveEpilogueINS1G_22Sm90TmaWarpSpecializedILi4ELi2ELi16ELb1ELb0EEEJSJ_NS5_IJSG_NSA_ILi32EEEEEESK_SL_SK_SL_NS1G_6fusion15FusionCallbacksIS1K_NS1N_13LinCombEltActINS1G_6thread7SigmoidESK_fSK_fLNS_15FloatRoundStyleE2EEESJ_S1M_JEEES12_NS13_INS14_ILi2ELi4ELi3EEES17_NSV_INS5_IJS18_S1L_EEENS5_IJS1L_SC_EEEEEEENS4_17SM75_U32x4_LDSM_NENS4_14SM90_TMA_STOREES1Z_NS4_17SM90_U32x4_STSM_NENS4_9Copy_AtomIJS22_SK_EEEvEEEvvEEEEvNT_6ParamsE)
	.align		4
        /*000c*/ 	.word	index@(__assertfail)
	.align		4
        /*0010*/ 	.word	0x00000000
	.align		4
        /*0014*/ 	.word	0xfffffffe
	.align		4
        /*0018*/ 	.word	0x00000000
	.align		4
        /*001c*/ 	.word	0xfffffffd
	.align		4
        /*0020*/ 	.word	0x00000000
	.align		4
        /*0024*/ 	.word	0xfffffffc


//--------------------- .nv.constant4             --------------------------
	.section	.nv.constant4,"a",@progbits
	.align	8
	.align		8
.nv.constant4:
        /*0000*/ 	.dword	__assertfail
	.align		8
        /*0008*/ 	.dword	__unnamed_1
	.align		8
        /*0010*/ 	.dword	__unnamed_2
	.align		8
        /*0018*/ 	.dword	_ZN39_INTERNAL_0060285d_4_k_cu_6d4490cf_26094cuda3std3__45__cpo5beginE
	.align		8
        /*0020*/ 	.dword	_ZN39_INTERNAL_0060285d_4_k_cu_6d4490cf_26094cuda3std3__45__cpo3endE
	.align		8
        /*0028*/ 	.dword	_ZN39_INTERNAL_0060285d_4_k_cu_6d4490cf_26094cuda3std3__45__cpo6cbeginE
	.align		8
        /*0030*/ 	.dword	_ZN39_INTERNAL_0060285d_4_k_cu_6d4490cf_26094cuda3std3__45__cpo4cendE
	.align		8
        /*0038*/ 	.dword	_ZN39_INTERNAL_0060285d_4_k_cu_6d4490cf_26094cuda3std3__441_GLOBAL__N__0060285d_4_k_cu_6d4490cf_26096ignoreE
	.align		8
        /*0040*/ 	.dword	_ZN39_INTERNAL_0060285d_4_k_cu_6d4490cf_26094cuda3std3__419piecewise_constructE
	.align		8
        /*0048*/ 	.dword	_ZN39_INTERNAL_0060285d_4_k_cu_6d4490cf_26094cuda3std3__48in_placeE
	.align		8
        /*0050*/ 	.dword	_ZN39_INTERNAL_0060285d_4_k_cu_6d4490cf_26094cuda3std6ranges3__45__cpo4swapE
	.align		8
        /*0058*/ 	.dword	_ZN39_INTERNAL_0060285d_4_k_cu_6d4490cf_26094cuda3std6ranges3__45__cpo9iter_moveE
	.align		8
        /*0060*/ 	.dword	_ZN39_INTERNAL_0060285d_4_k_cu_6d4490cf_26094cute7productE
	.align		8
        /*0068*/ 	.dword	_ZN39_INTERNAL_0060285d_4_k_cu_6d4490cf_26094cute1_E
	.align		8
        /*0070*/ 	.dword	$str$22
	.align		8
        /*0078*/ 	.dword	$str$23
	.align		8
        /*0080*/ 	.dword	$str$26
	.align		8
        /*0088*/ 	.dword	$str$27


//--------------------- .text._ZN7cutlass13device_kernelINS_4gemm6kernel13GemmUniversalIN4cute5tupleIJiiiiEEENS1_10collective13CollectiveMmaINS1_34MainloopSm90TmaGmmaWarpSpecializedILi4ENS5_IJNS4_1CILi2EEENSA_ILi1EEESC_EEENS1_35KernelTmaWarpSpecializedCooperativeEEENS5_IJNSA_ILi128EEENSA_ILi256EEENSA_ILi64EEEEEENS_6half_tENS5_IJlSC_lEEESK_SL_NS4_8TiledMMAINS4_8MMA_AtomIJNS4_4SM904GMMA26MMA_64x256x16_F32F16F16_SSILNSP_5MajorE0ELSR_0ELNSP_7ScaleInE1ELSS_1EEEEEENS4_6LayoutISD_NS5_IJSC_NSA_ILi0EEESW_EEEEENS5_IJNS4_10UnderscoreESZ_SZ_EEEEENS4_13SM90_TMA_LOADENS4_14ComposedLayoutINS4_7SwizzleILi3ELi4ELi3EEENS4_18smem_ptr_flag_bitsILi16EEENSV_INS5_IJNSA_ILi8EEESI_EEENS5_IJSI_SC_EEEEEEEvNS4_8identityENS4_23SM90_TMA_LOAD_MULTICASTES1C_vS1D_EENS_8epilogue10collective18CollectiveEpilogueINS1G_22Sm90TmaWarpSpecializedILi4ELi2ELi16ELb1ELb0EEEJSJ_NS5_IJSG_NSA_ILi32EEEEEESK_SL_SK_SL_NS1G_6fusion15FusionCallbacksIS1K_NS1N_13LinCombEltActINS1G_6thread7SigmoidESK_fSK_fLNS_15FloatRoundStyleE2EEESJ_S1M_JEEES12_NS13_INS14_ILi2ELi4ELi3EEES17_NSV_INS5_IJS18_S1L_EEENS5_IJS1L_SC_EEEEEEENS4_17SM75_U32x4_LDSM_NENS4_14SM90_TMA_STOREES1Z_NS4_17SM90_U32x4_STSM_NENS4_9Copy_AtomIJS22_SK_EEEvEEEvvEEEEvNT_6ParamsE --------------------------
	.section	.text._ZN7cutlass13device_kernelINS_4gemm6kernel13GemmUniversalIN4cute5tupleIJiiiiEEENS1_10collective13CollectiveMmaINS1_34MainloopSm90TmaGmmaWarpSpecializedILi4ENS5_IJNS4_1CILi2EEENSA_ILi1EEESC_EEENS1_35KernelTmaWarpSpecializedCooperativeEEENS5_IJNSA_ILi128EEENSA_ILi256EEENSA_ILi64EEEEEENS_6half_tENS5_IJlSC_lEEESK_SL_NS4_8TiledMMAINS4_8MMA_AtomIJNS4_4SM904GMMA26MMA_64x256x16_F32F16F16_SSILNSP_5MajorE0ELSR_0ELNSP_7ScaleInE1ELSS_1EEEEEENS4_6LayoutISD_NS5_IJSC_NSA_ILi0EEESW_EEEEENS5_IJNS4_10UnderscoreESZ_SZ_EEEEENS4_13SM90_TMA_LOADENS4_14ComposedLayoutINS4_7SwizzleILi3ELi4ELi3EEENS4_18smem_ptr_flag_bitsILi16EEENSV_INS5_IJNSA_ILi8EEESI_EEENS5_IJSI_SC_EEEEEEEvNS4_8identityENS4_23SM90_TMA_LOAD_MULTICASTES1C_vS1D_EENS_8epilogue10collective18CollectiveEpilogueINS1G_22Sm90TmaWarpSpecializedILi4ELi2ELi16ELb1ELb0EEEJSJ_NS5_IJSG_NSA_ILi32EEEEEESK_SL_SK_SL_NS1G_6fusion15FusionCallbacksIS1K_NS1N_13LinCombEltActINS1G_6thread7SigmoidESK_fSK_fLNS_15FloatRoundStyleE2EEESJ_S1M_JEEES12_NS13_INS14_ILi2ELi4ELi3EEES17_NSV_INS5_IJS18_S1L_EEENS5_IJS1L_SC_EEEEEEENS4_17SM75_U32x4_LDSM_NENS4_14SM90_TMA_STOREES1Z_NS4_17SM90_U32x4_STSM_NENS4_9Copy_AtomIJS22_SK_EEEvEEEvvEEEEvNT_6ParamsE,"ax",@progbits
	.align	128
.text._ZN7cutlass13device_kernelINS_4gemm6kernel13GemmUniversalIN4cute5tupleIJiiiiEEENS1_10collective13CollectiveMmaINS1_34MainloopSm90TmaGmmaWarpSpecializedILi4ENS5_IJNS4_1CILi2EEENSA_ILi1EEESC_EEENS1_35KernelTmaWarpSpecializedCooperativeEEENS5_IJNSA_ILi128EEENSA_ILi256EEENSA_ILi64EEEEEENS_6half_tENS5_IJlSC_lEEESK_SL_NS4_8TiledMMAINS4_8MMA_AtomIJNS4_4SM904GMMA26MMA_64x256x16_F32F16F16_SSILNSP_5MajorE0ELSR_0ELNSP_7ScaleInE1ELSS_1EEEEEENS4_6LayoutISD_NS5_IJSC_NSA_ILi0EEESW_EEEEENS5_IJNS4_10UnderscoreESZ_SZ_EEEEENS4_13SM90_TMA_LOADENS4_14ComposedLayoutINS4_7SwizzleILi3ELi4ELi3EEENS4_18smem_ptr_flag_bitsILi16EEENSV_INS5_IJNSA_ILi8EEESI_EEENS5_IJSI_SC_EEEEEEEvNS4_8identityENS4_23SM90_TMA_LOAD_MULTICASTES1C_vS1D_EENS_8epilogue10collective18CollectiveEpilogueINS1G_22Sm90TmaWarpSpecializedILi4ELi2ELi16ELb1ELb0EEEJSJ_NS5_IJSG_NSA_ILi32EEEEEESK_SL_SK_SL_NS1G_6fusion15FusionCallbacksIS1K_NS1N_13LinCombEltActINS1G_6thread7SigmoidESK_fSK_fLNS_15FloatRoundStyleE2EEESJ_S1M_JEEES12_NS13_INS14_ILi2ELi4ELi3EEES17_NSV_INS5_IJS18_S1L_EEENS5_IJS1L_SC_EEEEEEENS4_17SM75_U32x4_LDSM_NENS4_14SM90_TMA_STOREES1Z_NS4_17SM90_U32x4_STSM_NENS4_9Copy_AtomIJS22_SK_EEEvEEEvvEEEEvNT_6ParamsE:
        .type           _ZN7cutlass13device_kernelINS_4gemm6kernel13GemmUniversalIN4cute5tupleIJiiiiEEENS1_10collective13CollectiveMmaINS1_34MainloopSm90TmaGmmaWarpSpecializedILi4ENS5_IJNS4_1CILi2EEENSA_ILi1EEESC_EEENS1_35KernelTmaWarpSpecializedCooperativeEEENS5_IJNSA_ILi128EEENSA_ILi256EEENSA_ILi64EEEEEENS_6half_tENS5_IJlSC_lEEESK_SL_NS4_8TiledMMAINS4_8MMA_AtomIJNS4_4SM904GMMA26MMA_64x256x16_F32F16F16_SSILNSP_5MajorE0ELSR_0ELNSP_7ScaleInE1ELSS_1EEEEEENS4_6LayoutISD_NS5_IJSC_NSA_ILi0EEESW_EEEEENS5_IJNS4_10UnderscoreESZ_SZ_EEEEENS4_13SM90_TMA_LOADENS4_14ComposedLayoutINS4_7SwizzleILi3ELi4ELi3EEENS4_18smem_ptr_flag_bitsILi16EEENSV_INS5_IJNSA_ILi8EEESI_EEENS5_IJSI_SC_EEEEEEEvNS4_8identityENS4_23SM90_TMA_LOAD_MULTICASTES1C_vS1D_EENS_8epilogue10collective18CollectiveEpilogueINS1G_22Sm90TmaWarpSpecializedILi4ELi2ELi16ELb1ELb0EEEJSJ_NS5_IJSG_NSA_ILi32EEEEEESK_SL_SK_SL_NS1G_6fusion15FusionCallbacksIS1K_NS1N_13LinCombEltActINS1G_6thread7SigmoidESK_fSK_fLNS_15FloatRoundStyleE2EEESJ_S1M_JEEES12_NS13_INS14_ILi2ELi4ELi3EEES17_NSV_INS5_IJS18_S1L_EEENS5_IJS1L_SC_EEEEEEENS4_17SM75_U32x4_LDSM_NENS4_14SM90_TMA_STOREES1Z_NS4_17SM90_U32x4_STSM_NENS4_9Copy_AtomIJS22_SK_EEEvEEEvvEEEEvNT_6ParamsE,@function
        .size           _ZN7cutlass13device_kernelINS_4gemm6kernel13GemmUniversalIN4cute5tupleIJiiiiEEENS1_10collective13CollectiveMmaINS1_34MainloopSm90TmaGmmaWarpSpecializedILi4ENS5_IJNS4_1CILi2EEENSA_ILi1EEESC_EEENS1_35KernelTmaWarpSpecializedCooperativeEEENS5_IJNSA_ILi128EEENSA_ILi256EEENSA_ILi64EEEEEENS_6half_tENS5_IJlSC_lEEESK_SL_NS4_8TiledMMAINS4_8MMA_AtomIJNS4_4SM904GMMA26MMA_64x256x16_F32F16F16_SSILNSP_5MajorE0ELSR_0ELNSP_7ScaleInE1ELSS_1EEEEEENS4_6LayoutISD_NS5_IJSC_NSA_ILi0EEESW_EEEEENS5_IJNS4_10UnderscoreESZ_SZ_EEEEENS4_13SM90_TMA_LOADENS4_14ComposedLayoutINS4_7SwizzleILi3ELi4ELi3EEENS4_18smem_ptr_flag_bitsILi16EEENSV_INS5_IJNSA_ILi8EEESI_EEENS5_IJSI_SC_EEEEEEEvNS4_8identityENS4_23SM90_TMA_LOAD_MULTICASTES1C_vS1D_EENS_8epilogue10collective18CollectiveEpilogueINS1G_22Sm90TmaWarpSpecializedILi4ELi2ELi16ELb1ELb0EEEJSJ_NS5_IJSG_NSA_ILi32EEEEEESK_SL_SK_SL_NS1G_6fusion15FusionCallbacksIS1K_NS1N_13LinCombEltActINS1G_6thread7SigmoidESK_fSK_fLNS_15FloatRoundStyleE2EEESJ_S1M_JEEES12_NS13_INS14_ILi2ELi4ELi3EEES17_NSV_INS5_IJS18_S1L_EEENS5_IJS1L_SC_EEEEEEENS4_17SM75_U32x4_LDSM_NENS4_14SM90_TMA_STOREES1Z_NS4_17SM90_U32x4_STSM_NENS4_9Copy_AtomIJS22_SK_EEEvEEEvvEEEEvNT_6ParamsE,(.L_x_641 - _ZN7cutlass13device_kernelINS_4gemm6kernel13GemmUniversalIN4cute5tupleIJiiiiEEENS1_10collective13CollectiveMmaINS1_34MainloopSm90TmaGmmaWarpSpecializedILi4ENS5_IJNS4_1CILi2EEENSA_ILi1EEESC_EEENS1_35KernelTmaWarpSpecializedCooperativeEEENS5_IJNSA_ILi128EEENSA_ILi256EEENSA_ILi64EEEEEENS_6half_tENS5_IJlSC_lEEESK_SL_NS4_8TiledMMAINS4_8MMA_AtomIJNS4_4SM904GMMA26MMA_64x256x16_F32F16F16_SSILNSP_5MajorE0ELSR_0ELNSP_7ScaleInE1ELSS_1EEEEEENS4_6LayoutISD_NS5_IJSC_NSA_ILi0EEESW_EEEEENS5_IJNS4_10UnderscoreESZ_SZ_EEEEENS4_13SM90_TMA_LOADENS4_14ComposedLayoutINS4_7SwizzleILi3ELi4ELi3EEENS4_18smem_ptr_flag_bitsILi16EEENSV_INS5_IJNSA_ILi8EEESI_EEENS5_IJSI_SC_EEEEEEEvNS4_8identityENS4_23SM90_TMA_LOAD_MULTICASTES1C_vS1D_EENS_8epilogue10collective18CollectiveEpilogueINS1G_22Sm90TmaWarpSpecializedILi4ELi2ELi16ELb1ELb0EEEJSJ_NS5_IJSG_NSA_ILi32EEEEEESK_SL_SK_SL_NS1G_6fusion15FusionCallbacksIS1K_NS1N_13LinCombEltActINS1G_6thread7SigmoidESK_fSK_fLNS_15FloatRoundStyleE2EEESJ_S1M_JEEES12_NS13_INS14_ILi2ELi4ELi3EEES17_NSV_INS5_IJS18_S1L_EEENS5_IJS1L_SC_EEEEEEENS4_17SM75_U32x4_LDSM_NENS4_14SM90_TMA_STOREES1Z_NS4_17SM90_U32x4_STSM_NENS4_9Copy_AtomIJS22_SK_EEEvEEEvvEEEEvNT_6ParamsE)
        .other          _ZN7cutlass13device_kernelINS_4gemm6kernel13GemmUniversalIN4cute5tupleIJiiiiEEENS1_10collective13CollectiveMmaINS1_34MainloopSm90TmaGmmaWarpSpecializedILi4ENS5_IJNS4_1CILi2EEENSA_ILi1EEESC_EEENS1_35KernelTmaWarpSpecializedCooperativeEEENS5_IJNSA_ILi128EEENSA_ILi256EEENSA_ILi64EEEEEENS_6half_tENS5_IJlSC_lEEESK_SL_NS4_8TiledMMAINS4_8MMA_AtomIJNS4_4SM904GMMA26MMA_64x256x16_F32F16F16_SSILNSP_5MajorE0ELSR_0ELNSP_7ScaleInE1ELSS_1EEEEEENS4_6LayoutISD_NS5_IJSC_NSA_ILi0EEESW_EEEEENS5_IJNS4_10UnderscoreESZ_SZ_EEEEENS4_13SM90_TMA_LOADENS4_14ComposedLayoutINS4_7SwizzleILi3ELi4ELi3EEENS4_18smem_ptr_flag_bitsILi16EEENSV_INS5_IJNSA_ILi8EEESI_EEENS5_IJSI_SC_EEEEEEEvNS4_8identityENS4_23SM90_TMA_LOAD_MULTICASTES1C_vS1D_EENS_8epilogue10collective18CollectiveEpilogueINS1G_22Sm90TmaWarpSpecializedILi4ELi2ELi16ELb1ELb0EEEJSJ_NS5_IJSG_NSA_ILi32EEEEEESK_SL_SK_SL_NS1G_6fusion15FusionCallbacksIS1K_NS1N_13LinCombEltActINS1G_6thread7SigmoidESK_fSK_fLNS_15FloatRoundStyleE2EEESJ_S1M_JEEES12_NS13_INS14_ILi2ELi4ELi3EEES17_NSV_INS5_IJS18_S1L_EEENS5_IJS1L_SC_EEEEEEENS4_17SM75_U32x4_LDSM_NENS4_14SM90_TMA_STOREES1Z_NS4_17SM90_U32x4_STSM_NENS4_9Copy_AtomIJS22_SK_EEEvEEEvvEEEEvNT_6ParamsE,@"STO_CUDA_ENTRY STV_DEFAULT"
_ZN7cutlass13device_kernelINS_4gemm6kernel13GemmUniversalIN4cute5tupleIJiiiiEEENS1_10collective13CollectiveMmaINS1_34MainloopSm90TmaGmmaWarpSpecializedILi4ENS5_IJNS4_1CILi2EEENSA_ILi1EEESC_EEENS1_35KernelTmaWarpSpecializedCooperativeEEENS5_IJNSA_ILi128EEENSA_ILi256EEENSA_ILi64EEEEEENS_6half_tENS5_IJlSC_lEEESK_SL_NS4_8TiledMMAINS4_8MMA_AtomIJNS4_4SM904GMMA26MMA_64x256x16_F32F16F16_SSILNSP_5MajorE0ELSR_0ELNSP_7ScaleInE1ELSS_1EEEEEENS4_6LayoutISD_NS5_IJSC_NSA_ILi0EEESW_EEEEENS5_IJNS4_10UnderscoreESZ_SZ_EEEEENS4_13SM90_TMA_LOADENS4_14ComposedLayoutINS4_7SwizzleILi3ELi4ELi3EEENS4_18smem_ptr_flag_bitsILi16EEENSV_INS5_IJNSA_ILi8EEESI_EEENS5_IJSI_SC_EEEEEEEvNS4_8identityENS4_23SM90_TMA_LOAD_MULTICASTES1C_vS1D_EENS_8epilogue10collective18CollectiveEpilogueINS1G_22Sm90TmaWarpSpecializedILi4ELi2ELi16ELb1ELb0EEEJSJ_NS5_IJSG_NSA_ILi32EEEEEESK_SL_SK_SL_NS1G_6fusion15FusionCallbacksIS1K_NS1N_13LinCombEltActINS1G_6thread7SigmoidESK_fSK_fLNS_15FloatRoundStyleE2EEESJ_S1M_JEEES12_NS13_INS14_ILi2ELi4ELi3EEES17_NSV_INS5_IJS18_S1L_EEENS5_IJS1L_SC_EEEEEEENS4_17SM75_U32x4_LDSM_NENS4_14SM90_TMA_STOREES1Z_NS4_17SM90_U32x4_STSM_NENS4_9Copy_AtomIJS22_SK_EEEvEEEvvEEEEvNT_6ParamsE:
[----:B------:R-:W1:Y:S01]  /*0000*/  LDC R1, c[0x0][0x28] ;  /* 0x00000a00ff017b82 */ /* 0x000e620000000800 */
[----:B------:R-:W2:Y:S07]  /*0010*/  S2R R18, SR_TID.X ;  /* 0x0000000000127919 */ /* 0x000eae0000002100 */
[----:B------:R-:W3:Y:S01]  /*0020*/  LDC.64 R4, c[0x0][0x588] ;  /* 0x00016200ff047b82 */ /* 0x000ee20000000a00 */
[----:B------:R-:W-:Y:S01]  /*0030*/  ELECT P0, URZ, PT ;  /* 0x00000000003f782f */ /* 0x000fe20003800000 */
[----:B------:R-:W-:Y:S01]  /*0040*/  BSSY B0, `(.L_x_0) ;  /* 0x0000016000007945 */ /* 0x000fe20003800000 */
[----:B--2---:R-:W-:-:S02]  /*0050*/  SHF.R.U32.HI R8, RZ, 0x5, R18 ;  /* 0x00000005ff087819 */ /* 0x004fc40000011612 */
[----:B------:R-:W-:-:S03]  /*0060*/  SHF.R.U32.HI R2, RZ, 0x7, R18 ;  /* 0x00000007ff027819 */ /* 0x000fc60000011612 */
[----:B------:R-:W2:Y:S04]  /*0070*/  SHFL.IDX PT, R0, R8, RZ, 0x1f ;  /* 0x00001fff08007589 */ /* 0x000ea800000e0000 */
[----:B------:R4:W1:Y:S01]  /*0080*/  SHFL.IDX PT, R7, R2, RZ, 0x1f ;  /* 0x00001fff02077589 */ /* 0x00086200000e0000 */
[----:B--2---:R-:W-:Y:S02]  /*0090*/  ISETP.NE.OR P0, PT, R0, RZ, !P0 ;  /* 0x000000ff0000720c */ /* 0x004fe40004705670 */
[----:B------:R-:W-:-:S11]  /*00a0*/  SHF.R.S32.HI R3, RZ, 0x1f, R0 ;  /* 0x0000001fff037819 */ /* 0x000fd60000011400 */
[----:B-1-34-:R-:W-:Y:S05]  /*00b0*/  @P0 BRA `(.L_x_1) ;  /* 0x0000000000380947 */ /* 0x01afea0003800000 */
[----:B------:R-:W-:Y:S02]  /*00c0*/  ULDC.64 UR4, c[0x0][0x198] ;  /* 0x0000660000047ab9 */ /* 0x000fe40000000a00 */
[----:B------:R-:W-:Y:S02]  /*00d0*/  UIADD3 UR6, UP0, UR4, 0xf0, URZ ;  /* 0x000000f004067890 */ /* 0x000fe4000ff1e03f */
[----:B------:R-:W-:Y:S02]  /*00e0*/  UIADD3 UR8, UP1, UR4, 0x1f0, URZ ;  /* 0x000001f004087890 */ /* 0x000fe4000ff3e03f */
[----:B------:R-:W-:Y:S02]  /*00f0*/  UIADD3 UR10, UP2, UR4, 0x3f0, URZ ;  /* 0x000003f0040a7890 */ /* 0x000fe4000ff5e03f */
[----:B------:R-:W-:Y:S02]  /*0100*/  UIADD3 UR4, UP3, UR4, 0x4f0, URZ ;  /* 0x000004f004047890 */ /* 0x000fe4000ff7e03f */
[----:B------:R-:W-:-:S02]  /*0110*/  UIADD3.X UR7, URZ, UR5, URZ, UP0, !UPT ;  /* 0x000000053f077290 */ /* 0x000fc400087fe43f */
[----:B------:R-:W-:Y:S02]  /*0120*/  UIADD3.X UR9, URZ, UR5, URZ, UP1, !UPT ;  /* 0x000000053f097290 */ /* 0x000fe40008ffe43f */
[----:B------:R-:W-:Y:S02]  /*0130*/  UIADD3.X UR11, URZ, UR5, URZ, UP2, !UPT ;  /* 0x000000053f0b7290 */ /* 0x000fe400097fe43f */
[----:B------:R-:W-:-:S03]  /*0140*/  UIADD3.X UR5, URZ, UR5, URZ, UP3, !UPT ;  /* 0x000000053f057290 */ /* 0x000fc60009ffe43f */
[----:B------:R1:W-:Y:S02]  /*0150*/  UTMACCTL.PF [UR6] ;  /* 0x00000000060079b9 */ /* 0x0003e40008040000 */
[----:B------:R1:W-:Y:S02]  /*0160*/  UTMACCTL.PF [UR8] ;  /* 0x00000000080079b9 */ /* 0x0003e40008040000 */
[----:B------:R1:W-:Y:S02]  /*0170*/  UTMACCTL.PF [UR10] ;  /* 0x000000000a0079b9 */ /* 0x0003e40008040000 */
[----:B------:R1:W-:Y:S02]  /*0180*/  UTMACCTL.PF [UR4] ;  /* 0x00000000040079b9 */ /* 0x0003e40008040000 */
[----:B-1----:R-:W-:Y:S01]  /*0190*/  NOP ;  /* 0x0000000000007918 */ /* 0x002fe20000000000 */
.L_x_1:
[----:B------:R-:W-:Y:S05]  /*01a0*/  BSYNC B0 ;  /* 0x0000000000007941 */ /* 0x000fea0003800000 */
.L_x_0:
[----:B------:R-:W-:Y:S01]  /*01b0*/  ULDC.64 UR4, c[0x0][0x590] ;  /* 0x0001640000047ab9 */ /* 0x000fe20000000a00 */
[----:B------:R-:W-:Y:S01]  /*01c0*/  LEA.HI R3, R3, R0, RZ, 0x2 ;  /* 0x0000000003037211 */ /* 0x000fe200078f10ff */
[----:B------:R-:W-:Y:S01]  /*01d0*/  ULDC.64 UR48, c[0x0][0x208] ;  /* 0x0000820000307ab9 */ /* 0x000fe20000000a00 */
[----:B------:R-:W-:Y:S02]  /*01e0*/  ISETP.NE.U32.AND P2, PT, RZ, UR4, PT ;  /* 0x00000004ff007c0c */ /* 0x000fe4000bf45070 */
[----:B------:R-:W-:Y:S02]  /*01f0*/  LOP3.LUT R3, R3, 0xfffffffc, RZ, 0xc0, !PT ;  /* 0xfffffffc03037812 */ /* 0x000fe400078ec0ff */
[----:B------:R-:W-:Y:S02]  /*0200*/  ISETP.NE.AND.EX P3, PT, RZ, UR5, PT, P2 ;  /* 0x00000005ff007c0c */ /* 0x000fe4000bf65320 */
[----:B------:R-:W-:Y:S02]  /*0210*/  IADD3 R0, R0, -R3, RZ ;  /* 0x8000000300007210 */ /* 0x000fe40007ffe0ff */
[----:B------:R-:W-:-:S02]  /*0220*/  PRMT R6, RZ, 0x7610, R6 ;  /* 0x00007610ff067816 */ /* 0x000fc40000000006 */
[----:B------:R-:W-:Y:S02]  /*0230*/  MOV R2, R4 ;  /* 0x0000000400027202 */ /* 0x000fe40000000f00 */
[----:B------:R-:W-:-:S05]  /*0240*/  MOV R3, R5 ;  /* 0x0000000500037202 */ /* 0x000fca0000000f00 */
[----:B------:R-:W-:Y:S05]  /*0250*/  @P3 BRA `(.L_x_2) ;  /* 0x0000000000303947 */ /* 0x000fea0003800000 */
[----:B------:R-:W-:Y:S02]  /*0260*/  ULDC.64 UR6, c[0x0][0x588] ;  /* 0x0001620000067ab9 */ /* 0x000fe40000000a00 */
[----:B------:R-:W-:-:S04]  /*0270*/  ISETP.NE.U32.AND P0, PT, RZ, UR6, PT ;  /* 0x00000006ff007c0c */ /* 0x000fc8000bf05070 */
[----:B------:R-:W-:-:S13]  /*0280*/  ISETP.NE.AND.EX P0, PT, RZ, UR7, PT, P0 ;  /* 0x00000007ff007c0c */ /* 0x000fda000bf05300 */
[----:B------:R-:W-:Y:S05]  /*0290*/  @!P0 BRA `(.L_x_3) ;  /* 0x0000000000108947 */ /* 0x000fea0003800000 */
[----:B------:R-:W2:Y:S02]  /*02a0*/  LDG.E R6, desc[UR48][R2.64] ;  /* 0x0000003002067981 */ /* 0x000ea4000c1e1900 */
[----:B--2---:R-:W-:Y:S02]  /*02b0*/  FSETP.NEU.AND P1, PT, R6, RZ, PT ;  /* 0x000000ff0600720b */ /* 0x004fe40003f2d000 */
[----:B------:R-:W-:Y:S01]  /*02c0*/  MOV R6, 0x1 ;  /* 0x0000000100067802 */ /* 0x000fe20000000f00 */
[----:B------:R-:W-:Y:S10]  /*02d0*/  BRA `(.L_x_2) ;  /* 0x0000000000107947 */ /* 0x000ff40003800000 */
.L_x_3:
[----:B------:R-:W-:Y:S01]  /*02e0*/  ULDC UR6, c[0x0][0x580] ;  /* 0x0001600000067ab9 */ /* 0x000fe20000000800 */
[----:B------:R-:W-:Y:S02]  /*02f0*/  MOV R6, 0x1 ;  /* 0x0000000100067802 */ /* 0x000fe40000000f00 */
[----:B------:R-:W-:Y:S02]  /*0300*/  CS2R R2, SRZ ;  /* 0x0000000000027805 */ /* 0x000fe4000001ff00 */
[----:B------:R-:W-:-:S13]  /*0310*/  FSETP.NEU.AND P1, PT, RZ, UR6, PT ;  /* 0x00000006ff007c0b */ /* 0x000fda000bf2d000 */
.L_x_2:
[----:B------:R-:W-:Y:S02]  /*0320*/  ISETP.NE.U32.AND P4, PT, R2, RZ, PT ;  /* 0x000000ff0200720c */ /* 0x000fe40003f85070 */
[----:B------:R-:W-:Y:S02]  /*0330*/  ISETP.NE.AND.EX P5, PT, RZ, UR5, PT, P2 ;  /* 0x00000005ff007c0c */ /* 0x000fe4000bfa5320 */
[----:B------:R-:W-:Y:S02]  /*0340*/  ISETP.NE.AND.EX P2, PT, R3, RZ, PT, P4 ;  /* 0x000000ff0300720c */ /* 0x000fe40003f45340 */
[----:B------:R-:W-:-:S11]  /*0350*/  PLOP3.LUT P0, PT, PT, PT, PT, 0x8, 0x0 ;  /* 0x000000000000781c */ /* 0x000fd60003f0e170 */
[----:B------:R-:W-:Y:S05]  /*0360*/  @P2 BRA P5, `(.L_x_4) ;  /* 0x0000000000342947 */ /* 0x000fea0002800000 */
[----:B------:R-:W-:-:S04]  /*0370*/  ISETP.NE.U32.AND P0, PT, RZ, UR4, PT ;  /* 0x00000004ff007c0c */ /* 0x000fc8000bf05070 */
[----:B------:R-:W-:-:S13]  /*0380*/  ISETP.NE.AND.EX P0, PT, RZ, UR5, PT, P0 ;  /* 0x00000005ff007c0c */ /* 0x000fda000bf05300 */
[----:B------:R-:W-:Y:S05]  /*0390*/  @!P0 BRA `(.L_x_5) ;  /* 0x0000000000248947 */ /* 0x000fea0003800000 */
[----:B------:R-:W-:Y:S02]  /*03a0*/  PRMT R6, R6, 0x9910, RZ ;  /* 0x0000991006067816 */ /* 0x000fe400000000ff */
[----:B------:R-:W-:Y:S02]  /*03b0*/  ISETP.NE.U32.AND P0, PT, R2, RZ, PT ;  /* 0x000000ff0200720c */ /* 0x000fe40003f05070 */
[----:B------:R-:W-:Y:S02]  /*03c0*/  ISETP.NE.AND P2, PT, R6, RZ, PT ;  /* 0x000000ff0600720c */ /* 0x000fe40003f45270 */
[----:B------:R-:W-:Y:S02]  /*03d0*/  ISETP.NE.AND.EX P0, PT, R3, RZ, PT, P0 ;  /* 0x000000ff0300720c */ /* 0x000fe40003f05300 */
[----:B------:R-:W-:-:S09]  /*03e0*/  SEL R2, RZ, 0xffffffff, P1 ;  /* 0xffffffffff027807 */ /* 0x000fd20000800000 */
[----:B------:R-:W-:-:S04]  /*03f0*/  @!P2 SEL R2, RZ, 0xffffffff, P0 ;  /* 0xffffffffff02a807 */ /* 0x000fc80000000000 */
[----:B------:R-:W-:-:S04]  /*0400*/  LOP3.LUT R2, R2, 0x1, RZ, 0xc0, !PT ;  /* 0x0000000102027812 */ /* 0x000fc800078ec0ff */
[----:B------:R-:W-:Y:S01]  /*0410*/  ISETP.EQ.U32.AND P0, PT, R2, 0x1, PT ;  /* 0x000000010200780c */ /* 0x000fe20003f02070 */
[----:B------:R-:W-:-:S12]  /*0420*/  BRA `(.L_x_4) ;  /* 0x0000000000047947 */ /* 0x000fd80003800000 */
.L_x_5:
[----:B------:R-:W-:-:S13]  /*0430*/  PLOP3.LUT P0, PT, P1, PT, PT, 0x8, 0x0 ;  /* 0x000000000000781c */ /* 0x000fda0000f0e170 */
.L_x_4:
[----:B------:R-:W1:Y:S02]  /*0440*/  SHFL.IDX PT, R2, R8, RZ, 0x1f ;  /* 0x00001fff08027589 */ /* 0x000e6400000e0000 */
[----:B-1----:R-:W-:-:S13]  /*0450*/  ISETP.NE.AND P1, PT, R2, RZ, PT ;  /* 0x000000ff0200720c */ /* 0x002fda0003f25270 */
[----:B------:R-:W-:Y:S05]  /*0460*/  @P1 BRA `(.L_x_6) ;  /* 0x0000000000581947 */ /* 0x000fea0003800000 */
[----:B------:R-:W1:Y:S01]  /*0470*/  S2UR UR8, SR_CgaCtaId ;  /* 0x00000000000879c3 */ /* 0x000e620000008800 */
[----:B------:R-:W-:Y:S01]  /*0480*/  UMOV UR4, 0x400 ;  /* 0x0000040000047882 */ /* 0x000fe20000000000 */
[----:B------:R-:W-:Y:S01]  /*0490*/  UMOV UR5, 0x1 ;  /* 0x0000000100057882 */ /* 0x000fe20000000000 */
[----:B------:R-:W-:Y:S01]  /*04a0*/  UMOV UR6, 0x4 ;  /* 0x0000000400067882 */ /* 0x000fe20000000000 */
[----:B------:R-:W-:Y:S01]  /*04b0*/  ELECT P1, URZ, PT ;  /* 0x00000000003f782f */ /* 0x000fe20003820000 */
[----:B------:R-:W-:-:S04]  /*04c0*/  UIADD3 UR6, -UR6, 0x100000, URZ ;  /* 0x0010000006067890 */ /* 0x000fc8000fffe13f */
[----:B------:R-:W-:Y:S02]  /*04d0*/  USHF.L.U32 UR7, UR6, 0xb, URZ ;  /* 0x0000000b06077899 */ /* 0x000fe4000800063f */
[----:B------:R-:W-:Y:S02]  /*04e0*/  USHF.L.U32 UR6, UR6, 0x1, URZ ;  /* 0x0000000106067899 */ /* 0x000fe4000800063f */
[----:B-1----:R-:W-:Y:S02]  /*04f0*/  ULEA UR8, UR8, UR4, 0x18 ;  /* 0x0000000408087291 */ /* 0x002fe4000f8ec03f */
[----:B------:R-:W-:-:S04]  /*0500*/  UIADD3 UR4, -UR5, 0x100000, URZ ;  /* 0x0010000005047890 */ /* 0x000fc8000fffe13f */
[----:B------:R-:W-:Y:S02]  /*0510*/  USHF.L.U32 UR5, UR4, 0xb, URZ ;  /* 0x0000000b04057899 */ /* 0x000fe4000800063f */
[----:B------:R-:W-:Y:S01]  /*0520*/  USHF.L.U32 UR4, UR4, 0x1, URZ ;  /* 0x0000000104047899 */ /* 0x000fe2000800063f */
[----:B------:R-:W1:Y:S11]  /*0530*/  FENCE.VIEW.ASYNC.S ;  /* 0x00000000000073c6 */ /* 0x000e760000000000 */
[----:B-1----:R1:W2:Y:S01]  /*0540*/  SYNCS.EXCH.64 URZ, [UR8], UR4 ;  /* 0x00000004083f75b2 */ /* 0x0022a20008000100 */
[----:B------:R1:W3:Y:S01]  /*0550*/  SYNCS.EXCH.64 URZ, [UR8+0x20], UR6 ;  /* 0x00002006083f75b2 */ /* 0x0002e20008000100 */
[----:B------:R1:W4:Y:S01]  /*0560*/  SYNCS.EXCH.64 URZ, [UR8+0x8], UR4 ;  /* 0x00000804083f75b2 */ /* 0x0003220008000100 */
[----:B------:R1:W1:Y:S01]  /*0570*/  SYNCS.EXCH.64 URZ, [UR8+0x28], UR6 ;  /* 0x00002806083f75b2 */ /* 0x0002620008000100 */
[----:B------:R1:W1:Y:S01]  /*0580*/  SYNCS.EXCH.64 URZ, [UR8+0x10], UR4 ;  /* 0x00001004083f75b2 */ /* 0x0002620008000100 */
[----:B------:R1:W1:Y:S01]  /*0590*/  SYNCS.EXCH.64 URZ, [UR8+0x30], UR6 ;  /* 0x00003006083f75b2 */ /* 0x0002620008000100 */
[----:B------:R1:W1:Y:S01]  /*05a0*/  SYNCS.EXCH.64 URZ, [UR8+0x18], UR4 ;  /* 0x00001804083f75b2 */ /* 0x0002620008000100 */
[----:B------:R1:W1:Y:S01]  /*05b0*/  SYNCS.EXCH.64 URZ, [UR8+0x38], UR6 ;  /* 0x00003806083f75b2 */ /* 0x0002620008000100 */
[----:B------:R-:W-:Y:S01]  /*05c0*/  NOP ;  /* 0x0000000000007918 */ /* 0x000fe20000000000 */
.L_x_6:
[----:B------:R-:W5:Y:S01]  /*05d0*/  SHFL.IDX PT, R3, R8, RZ, 0x1f ;  /* 0x00001fff08037589 */ /* 0x000f6200000e0000 */
[----:B------:R-:W1:Y:S01]  /*05e0*/  S2UR UR9, SR_CTAID.X ;  /* 0x00000000000979c3 */ /* 0x000e620000002500 */
[----:B------:R-:W-:Y:S01]  /*05f0*/  NOP ;  /* 0x0000000000007918 */ /* 0x000fe20000000000 */
[----:B-----5:R-:W-:Y:S02]  /*0600*/  ISETP.NE.AND P1, PT, R3, RZ, PT ;  /* 0x000000ff0300720c */ /* 0x020fe40003f25270 */
[----:B------:R-:W-:-:S04]  /*0610*/  SHF.R.S32.HI R3, RZ, 0x1f, R18 ;  /* 0x0000001fff037819 */ /* 0x000fc80000011412 */
[----:B------:R-:W-:-:S07]  /*0620*/  LEA.HI R3, R3, R18, RZ, 0x7 ;  /* 0x0000001203037211 */ /* 0x000fce00078f38ff */
[----:B-1----:R-:W-:Y:S05]  /*0630*/  @P1 BRA `(.L_x_7) ;  /* 0x0000000000581947 */ /* 0x002fea0003800000 */
[----:B------:R-:W1:Y:S01]  /*0640*/  S2UR UR5, SR_CgaCtaId ;  /* 0x00000000000579c3 */ /* 0x000e620000008800 */
[----:B------:R-:W-:Y:S01]  /*0650*/  UMOV UR4, 0x400 ;  /* 0x0000040000047882 */ /* 0x000fe20000000000 */
[----:B------:R-:W-:Y:S01]  /*0660*/  UMOV UR6, 0x20 ;  /* 0x0000002000067882 */ /* 0x000fe20000000000 */
[----:B------:R-:W-:Y:S01]  /*0670*/  UMOV UR7, 0x100 ;  /* 0x0000010000077882 */ /* 0x000fe20000000000 */
[----:B------:R-:W-:Y:S01]  /*0680*/  ELECT P1, URZ, PT ;  /* 0x00000000003f782f */ /* 0x000fe20003820000 */
[----:B-1----:R-:W-:Y:S02]  /*0690*/  ULEA UR8, UR5, UR4, 0x18 ;  /* 0x0000000405087291 */ /* 0x002fe4000f8ec03f */
[----:B------:R-:W-:-:S04]  /*06a0*/  UIADD3 UR4, -UR6, 0x100000, URZ ;  /* 0x0010000006047890 */ /* 0x000fc8000fffe13f */
[----:B------:R-:W-:Y:S02]  /*06b0*/  USHF.L.U32 UR5, UR4, 0xb, URZ ;  /* 0x0000000b04057899 */ /* 0x000fe4000800063f */
[----:B------:R-:W-:Y:S02]  /*06c0*/  USHF.L.U32 UR4, UR4, 0x1, URZ ;  /* 0x0000000104047899 */ /* 0x000fe4000800063f */
[----:B------:R-:W-:-:S04]  /*06d0*/  UIADD3 UR6, -UR7, 0x100000, URZ ;  /* 0x0010000007067890 */ /* 0x000fc8000fffe13f */
[----:B------:R-:W-:Y:S02]  /*06e0*/  USHF.L.U32 UR7, UR6, 0xb, URZ ;  /* 0x0000000b06077899 */ /* 0x000fe4000800063f */
[----:B------:R-:W-:Y:S01]  /*06f0*/  USHF.L.U32 UR6, UR6, 0x1, URZ ;  /* 0x0000000106067899 */ /* 0x000fe2000800063f */
[----:B------:R-:W1:Y:S03]  /*0700*/  FENCE.VIEW.ASYNC.S ;  /* 0x00000000000073c6 */ /* 0x000e660000000000 */
[----:B-1----:R1:W1:Y:S08]  /*0710*/  SYNCS.EXCH.64 URZ, [UR8+0x40], UR4 ;  /* 0x00004004083f75b2 */ /* 0x0022700008000100 */
[----:B------:R1:W1:Y:S01]  /*0720*/  SYNCS.EXCH.64 URZ, [UR8+0x60], UR6 ;  /* 0x00006006083f75b2 */ /* 0x0002620008000100 */
[----:B------:R1:W1:Y:S01]  /*0730*/  SYNCS.EXCH.64 URZ, [UR8+0x48], UR4 ;  /* 0x00004804083f75b2 */ /* 0x0002620008000100 */
[----:B------:R1:W1:Y:S01]  /*0740*/  SYNCS.EXCH.64 URZ, [UR8+0x68], UR6 ;  /* 0x00006806083f75b2 */ /* 0x0002620008000100 */
[----:B------:R1:W1:Y:S01]  /*0750*/  SYNCS.EXCH.64 URZ, [UR8+0x50], UR4 ;  /* 0x00005004083f75b2 */ /* 0x0002620008000100 */
[----:B------:R1:W1:Y:S01]  /*0760*/  SYNCS.EXCH.64 URZ, [UR8+0x70], UR6 ;  /* 0x00007006083f75b2 */ /* 0x0002620008000100 */
[----:B------:R1:W1:Y:S01]  /*0770*/  SYNCS.EXCH.64 URZ, [UR8+0x58], UR4 ;  /* 0x00005804083f75b2 */ /* 0x0002620008000100 */
[----:B------:R1:W1:Y:S01]  /*0780*/  SYNCS.EXCH.64 URZ, [UR8+0x78], UR6 ;  /* 0x00007806083f75b2 */ /* 0x0002620008000100 */
[----:B------:R-:W-:Y:S01]  /*0790*/  NOP ;  /* 0x0000000000007918 */ /* 0x000fe20000000000 */
.L_x_7:
[----:B------:R-:W-:Y:S01]  /*07a0*/  LOP3.LUT R3, R3, 0xffffff80, RZ, 0xc0, !PT ;  /* 0xffffff8003037812 */ /* 0x000fe200078ec0ff */
[----:B------:R-:W5:Y:S01]  /*07b0*/  S2R R6, SR_CTAID.Y ;  /* 0x0000000000067919 */ /* 0x000f620000002600 */
[----:B------:R-:W-:Y:S01]  /*07c0*/  I2FP.F32.U32 R12, UR9 ;  /* 0x00000009000c7c45 */ /* 0x000fe20008201000 */
[----:B-1----:R-:W-:Y:S01]  /*07d0*/  ULDC UR4, c[0x0][0x150] ;  /* 0x0000540000047ab9 */ /* 0x002fe20000000800 */
[----:B------:R-:W-:Y:S01]  /*07e0*/  IADD3 R3, -R3, R18, RZ ;  /* 0x0000001203037210 */ /* 0x000fe20007ffe1ff */
[----:B------:R-:W1:Y:S01]  /*07f0*/  SHFL.IDX PT, R8, R8, RZ, 0x1f ;  /* 0x00001fff08087589 */ /* 0x000e6200000e0000 */
[----:B------:R-:W-:Y:S01]  /*0800*/  SHF.R.S32.HI R11, RZ, 0x1f, R2 ;  /* 0x0000001fff0b7819 */ /* 0x000fe20000011402 */
[----:B------:R-:W-:Y:S01]  /*0810*/  FMUL R12, R12, UR4 ;  /* 0x000000040c0c7c20 */ /* 0x000fe20008400000 */
[----:B------:R-:W-:Y:S01]  /*0820*/  SHF.R.S32.HI R10, RZ, 0x1f, R3 ;  /* 0x0000001fff0a7819 */ /* 0x000fe20000011403 */
[----:B------:R-:W2:Y:S01]  /*0830*/  LDC R13, c[0x0][0x144] ;  /* 0x00005100ff0d7b82 */ /* 0x000ea20000000800 */
[----:B------:R-:W-:-:S02]  /*0840*/  LEA.HI R11, R11, R2, RZ, 0x2 ;  /* 0x000000020b0b7211 */ /* 0x000fc400078f10ff */
[----:B------:R-:W-:Y:S02]  /*0850*/  ELECT P1, URZ, PT ;  /* 0x00000000003f782f */ /* 0x000fe40003820000 */
[----:B------:R-:W-:Y:S01]  /*0860*/  LEA.HI R10, R10, R3, RZ, 0x3 ;  /* 0x000000030a0a7211 */ /* 0x000fe200078f18ff */
[----:B------:R-:W3:Y:S01]  /*0870*/  F2I.U32.TRUNC.NTZ R12, R12 ;  /* 0x0000000c000c7305 */ /* 0x000ee2000020f000 */
[----:B------:R-:W-:Y:S01]  /*0880*/  LOP3.LUT R11, R11, 0x3ffffffc, RZ, 0xc0, !PT ;  /* 0x3ffffffc0b0b7812 */ /* 0x000fe200078ec0ff */
[----:B------:R-:W-:Y:S01]  /*0890*/  ULDC UR4, c[0x0][0x154] ;  /* 0x0000550000047ab9 */ /* 0x000fe20000000800 */
[--C-:B------:R-:W-:Y:S01]  /*08a0*/  SHF.R.S32.HI R9, RZ, 0x3, R10.reuse ;  /* 0x00000003ff097819 */ /* 0x100fe2000001140a */
[----:B------:R-:W-:Y:S01]  /*08b0*/  NOP ;  /* 0x0000000000007918 */ /* 0x000fe20000000000 */
[----:B------:R-:W-:Y:S02]  /*08c0*/  SHF.R.S32.HI R10, RZ, 0x1f, R10 ;  /* 0x0000001fff0a7819 */ /* 0x000fe4000001140a */
[----:B------:R-:W-:-:S02]  /*08d0*/  IADD3 R11, R2, -R11, RZ ;  /* 0x8000000b020b7210 */ /* 0x000fc40007ffe0ff */
[----:B------:R-:W-:Y:S02]  /*08e0*/  LEA.HI R10, R10, R9, RZ, 0x2 ;  /* 0x000000090a0a7211 */ /* 0x000fe400078f10ff */
[----:B------:R-:W-:Y:S02]  /*08f0*/  ISETP.NE.AND P4, PT, R0, RZ, PT ;  /* 0x000000ff0000720c */ /* 0x000fe40003f85270 */
[----:B------:R-:W-:Y:S02]  /*0900*/  LOP3.LUT R10, R10, 0xfffffffc, RZ, 0xc0, !PT ;  /* 0xfffffffc0a0a7812 */ /* 0x000fe400078ec0ff */
[----:B---3--:R-:W-:Y:S02]  /*0910*/  IADD3 R14, -R12, RZ, RZ ;  /* 0x000000ff0c0e7210 */ /* 0x008fe40007ffe1ff */
[----:B-1----:R-:W-:Y:S02]  /*0920*/  ISETP.NE.OR P1, PT, R8, RZ, !P1 ;  /* 0x000000ff0800720c */ /* 0x002fe40004f25670 */
[----:B------:R-:W-:-:S02]  /*0930*/  IADD3 R10, R9, -R10, RZ ;  /* 0x8000000a090a7210 */ /* 0x000fc40007ffe0ff */
[----:B-----5:R-:W-:Y:S01]  /*0940*/  I2FP.F32.U32 R8, R6 ;  /* 0x0000000600087245 */ /* 0x020fe20000201000 */
[----:B------:R-:W1:Y:S01]  /*0950*/  LDC R9, c[0x0][0x148] ;  /* 0x00005200ff097b82 */ /* 0x000e620000000800 */
[----:B------:R-:W-:Y:S02]  /*0960*/  LEA R10, R11, R10, 0x2 ;  /* 0x0000000a0b0a7211 */ /* 0x000fe400078e10ff */
[----:B------:R-:W-:Y:S01]  /*0970*/  ISETP.EQ.OR P2, PT, R0, 0x3, !P4 ;  /* 0x000000030000780c */ /* 0x000fe20006742670 */
[----:B------:R-:W-:Y:S01]  /*0980*/  FMUL R12, R8, UR4 ;  /* 0x00000004080c7c20 */ /* 0x000fe20008400000 */
[C---:B------:R-:W-:Y:S01]  /*0990*/  LEA.HI R2, R10.reuse, R10, RZ, 0x1 ;  /* 0x0000000a0a027211 */ /* 0x040fe200078f08ff */
[----:B------:R-:W-:Y:S01]  /*09a0*/  IMAD.SHL.U32 R153, R10, 0x4, RZ ;  /* 0x000000040a997824 */ /* 0x000fe200078e00ff */
[----:B------:R-:W-:Y:S01]  /*09b0*/  ISETP.EQ.AND P2, PT, R7, RZ, P2 ;  /* 0x000000ff0700720c */ /* 0x000fe20001742270 */
[----:B------:R-:W-:Y:S01]  /*09c0*/  VOTEU.ALL UP0, P1 ;  /* 0x00000000003f7886 */ /* 0x000fe20000800000 */
[----:B------:R-:W-:Y:S01]  /*09d0*/  LOP3.LUT R11, R2, 0xfffffffe, RZ, 0xc0, !PT ;  /* 0xfffffffe020b7812 */ /* 0x000fe200078ec0ff */
[----:B--2---:R-:W-:Y:S01]  /*09e0*/  IMAD R8, R13, R14, UR9 ;  /* 0x000000090d087e24 */ /* 0x004fe2000f8e020e */
[----:B------:R-:W2:Y:S01]  /*09f0*/  F2I.U32.TRUNC.NTZ R12, R12 ;  /* 0x0000000c000c7305 */ /* 0x000ea2000020f000 */
[C---:B------:R-:W-:Y:S01]  /*0a00*/  LOP3.LUT R153, R10.reuse, 0xc, R153, 0x78, !PT ;  /* 0x0000000c0a997812 */ /* 0x040fe200078e7899 */
[----:B------:R-:W3:Y:S01]  /*0a10*/  @!UP0 S2UR UR7, SR_CgaCtaId ;  /* 0x00000000000789c3 */ /* 0x000ee20000008800 */
[----:B------:R-:W-:Y:S01]  /*0a20*/  IADD3 R11, R10, -R11, RZ ;  /* 0x8000000b0a0b7210 */ /* 0x000fe20007ffe0ff */
[----:B------:R-:W-:Y:S01]  /*0a30*/  UMOV UR4, 0x20 ;  /* 0x0000002000047882 */ /* 0x000fe20000000000 */
[----:B------:R-:W-:Y:S01]  /*0a40*/  @!UP0 UMOV UR6, 0x400 ;  /* 0x0000040000068882 */ /* 0x000fe20000000000 */
[----:B------:R-:W-:-:S04]  /*0a50*/  @!UP0 UIADD3 UR4, -UR4, 0x100000, URZ ;  /* 0x0010000004048890 */ /* 0x000fc8000fffe13f */
[----:B------:R-:W-:Y:S02]  /*0a60*/  @!UP0 USHF.L.U32 UR5, UR4, 0xb, URZ ;  /* 0x0000000b04058899 */ /* 0x000fe4000800063f */
[----:B------:R-:W-:Y:S01]  /*0a70*/  @!UP0 USHF.L.U32 UR4, UR4, 0x1, URZ ;  /* 0x0000000104048899 */ /* 0x000fe2000800063f */
[----:B------:R-:W-:Y:S01]  /*0a80*/  ISETP.NE.AND P5, PT, R11, R8, PT ;  /* 0x000000080b00720c */ /* 0x000fe20003fa5270 */
[----:B------:R-:W-:Y:S01]  /*0a90*/  VOTEU.ALL UP1, P1 ;  /* 0x00000000003f7886 */ /* 0x000fe20000820000 */
[----:B------:R-:W-:Y:S01]  /*0aa0*/  SEL R17, RZ, 0x1, !P2 ;  /* 0x00000001ff117807 */ /* 0x000fe20005000000 */
[----:B------:R-:W5:Y:S01]  /*0ab0*/  LDC R10, c[0x0][0x140] ;  /* 0x00005000ff0a7b82 */ /* 0x000f620000000800 */
[----:B------:R-:W-:Y:S02]  /*0ac0*/  MOV R152, 0x1 ;  /* 0x0000000100987802 */ /* 0x000fe40000000f00 */
[----:B------:R-:W-:Y:S02]  /*0ad0*/  IADD3 R14, R7, -0x1, RZ ;  /* 0xffffffff070e7810 */ /* 0x000fe40007ffe0ff */
[----:B--2---:R-:W-:-:S05]  /*0ae0*/  IADD3 R24, -R12, RZ, RZ ;  /* 0x000000ff0c187210 */ /* 0x004fca0007ffe1ff */
[----:B------:R-:W-:Y:S01]  /*0af0*/  @P5 LEA.HI R2, R153, R153, RZ, 0x1 ;  /* 0x0000009999025211 */ /* 0x000fe200078f08ff */
[----:B-1----:R-:W-:-:S03]  /*0b00*/  IMAD R11, R9, R24, R6 ;  /* 0x00000018090b7224 */ /* 0x002fc600078e0206 */
[----:B------:R-:W-:Y:S01]  /*0b10*/  @P5 SHF.R.S32.HI R2, RZ, 0x1, R2 ;  /* 0x00000001ff025819 */ /* 0x000fe20000011402 */
[----:B---3--:R-:W-:-:S03]  /*0b20*/  @!UP0 ULEA UR6, UR7, UR6, 0x18 ;  /* 0x0000000607068291 */ /* 0x008fc6000f8ec03f */
[----:B------:R-:W-:Y:S01]  /*0b30*/  @P5 ISETP.NE.AND P6, PT, R2, R11, PT ;  /* 0x0000000b0200520c */ /* 0x000fe20003fc5270 */
[----:B------:R-:W-:Y:S01]  /*0b40*/  VOTEU.ALL UP0, P1 ;  /* 0x00000000003f7886 */ /* 0x000fe20000800000 */
[----:B------:R-:W-:Y:S02]  /*0b50*/  LOP3.LUT P1, RZ, R3, 0x7, RZ, 0xc0, !PT ;  /* 0x0000000703ff7812 */ /* 0x000fe4000782c0ff */
[----:B------:R-:W-:Y:S02]  /*0b60*/  @P5 SEL R152, RZ, 0x1, P6 ;  /* 0x00000001ff985807 */ /* 0x000fe40003000000 */
[----:B-----5:R-:W-:Y:S02]  /*0b70*/  ISETP.EQ.U32.AND P2, PT, R10, 0x1, PT ;  /* 0x000000010a00780c */ /* 0x020fe40003f42070 */
[----:B------:R-:W-:Y:S02]  /*0b80*/  ISETP.NE.AND P5, PT, R7, RZ, PT ;  /* 0x000000ff0700720c */ /* 0x000fe40003fa5270 */
[----:B------:R-:W-:Y:S01]  /*0b90*/  ISETP.LT.U32.AND P1, PT, R153, 0x2, !P1 ;  /* 0x000000029900780c */ /* 0x000fe20004f21070 */
[----:B------:R-:W1:Y:S02]  /*0ba0*/  FENCE.VIEW.ASYNC.S ;  /* 0x00000000000073c6 */ /* 0x000e640000000000 */
[----:B-1----:R1:W2:Y:S01]  /*0bb0*/  @!UP0 SYNCS.EXCH.64 URZ, [UR6+0x80], UR4 ;  /* 0x00008004063f85b2 */ /* 0x0022a20008000100 */
[----:B------:R-:W-:-:S02]  /*0bc0*/  ISETP.EQ.AND P6, PT, R0, 0x2, !P5 ;  /* 0x000000020000780c */ /* 0x000fc40006fc2270 */
[----:B------:R-:W-:Y:S02]  /*0bd0*/  SEL R3, RZ, 0x1, !P1 ;  /* 0x00000001ff037807 */ /* 0x000fe40004800000 */
[----:B------:R-:W-:Y:S02]  /*0be0*/  ISETP.GE.U32.AND P1, PT, R14, 0x2, PT ;  /* 0x000000020e00780c */ /* 0x000fe40003f26070 */
[----:B------:R-:W-:Y:S02]  /*0bf0*/  SEL R19, RZ, 0x1, !P6 ;  /* 0x00000001ff137807 */ /* 0x000fe40007000000 */
[----:B------:R-:W-:Y:S02]  /*0c00*/  LOP3.LUT R152, R152, R3, RZ, 0xc0, !PT ;  /* 0x0000000398987212 */ /* 0x000fe400078ec0ff */
[----:B------:R-:W-:Y:S02]  /*0c10*/  SEL R19, R19, 0x2, P1 ;  /* 0x0000000213137807 */ /* 0x000fe40000800000 */
[----:B------:R-:W-:Y:S01]  /*0c20*/  SEL R17, R17, 0x2, P1 ;  /* 0x0000000211117807 */ /* 0x000fe20000800000 */
[----:B------:R1:W3:Y:S01]  /*0c30*/  @!UP1 SYNCS.EXCH.64 URZ, [UR6+0x88], UR4 ;  /* 0x00008804063f95b2 */ /* 0x0002e20008000100 */
[----:B------:R-:W-:Y:S01]  /*0c40*/  NOP ;  /* 0x0000000000007918 */ /* 0x000fe20000000000 */
[----:B------:R-:W-:Y:S05]  /*0c50*/  @!P2 BRA `(.L_x_8) ;  /* 0x000000000008a947 */ /* 0x000fea0003800000 */
[----:B--234-:R-:W-:Y:S01]  /*0c60*/  UCGABAR_ARV ;  /* 0x00000000000079c7 */ /* 0x01cfe20008000000 */
[----:B------:R-:W-:Y:S05]  /*0c70*/  BRA `(.L_x_9) ;  /* 0x0000000000047947 */ /* 0x000fea0003800000 */
.L_x_8:
[----:B--234-:R-:W-:Y:S01]  /*0c80*/  NOP ;  /* 0x0000000000007918 */ /* 0x01cfe20000000000 */
.L_x_9:
[----:B------:R-:W2:Y:S01]  /*0c90*/  LDC R22, c[0x0][0x904] ;  /* 0x00024100ff167b82 */ /* 0x000ea20000000800 */
[----:B------:R-:W-:Y:S02]  /*0ca0*/  MOV R3, RZ ;  /* 0x000000ff00037202 */ /* 0x000fe40000000f00 */
[----:B--2---:R-:W-:-:S04]  /*0cb0*/  ISETP.NE.AND P1, PT, R22, 0x1, PT ;  /* 0x000000011600780c */ /* 0x004fc80003f25270 */
[----:B------:R-:W-:Y:S02]  /*0cc0*/  P2R R2, PR, RZ, 0x2 ;  /* 0x00000002ff027803 */ /* 0x000fe40000000000 */
[----:B------:R-:W-:-:S07]  /*0cd0*/  MOV R2, UR9 ;  /* 0x0000000900027c02 */ /* 0x000fce0008000f00 */
[----:B------:R-:W2:Y:S01]  /*0ce0*/  @P1 LDC R13, c[0x0][0x10] ;  /* 0x00000400ff0d1b82 */ /* 0x000ea20000000800 */
[----:B------:R-:W-:Y:S02]  /*0cf0*/  @P1 MOV R7, RZ ;  /* 0x000000ff00071202 */ /* 0x000fe40000000f00 */
[----:B------:R-:W-:-:S05]  /*0d00*/  @P1 MOV R15, RZ ;  /* 0x000000ff000f1202 */ /* 0x000fca0000000f00 */
[----:B------:R-:W3:Y:S01]  /*0d10*/  @!P1 LDC R11, c[0x0][0xc] ;  /* 0x00000300ff0b9b82 */ /* 0x000ee20000000800 */
[----:B-1----:R-:W-:Y:S01]  /*0d20*/  ULDC UR4, c[0x0][0xc] ;  /* 0x0000030000047ab9 */ /* 0x002fe20000000800 */
[----:B------:R-:W-:Y:S01]  /*0d30*/  ULDC UR5, c[0x0][0x10] ;  /* 0x0000040000057ab9 */ /* 0x000fe20000000800 */
[----:B------:R-:W-:Y:S01]  /*0d40*/  ULDC UR6, c[0x0][0x14] ;  /* 0x0000050000067ab9 */ /* 0x000fe20000000800 */
[----:B------:R-:W-:-:S04]  /*0d50*/  UIMAD.WIDE.U32 UR4, UR4, UR5, URZ ;  /* 0x00000005040472a5 */ /* 0x000fc8000f8e003f */
[----:B------:R-:W-:Y:S02]  /*0d60*/  UIMAD.WIDE.U32 UR46, UR4, UR6, URZ ;  /* 0x00000006042e72a5 */ /* 0x000fe4000f8e003f */
[----:B------:R-:W-:-:S04]  /*0d70*/  UIMAD UR38, UR5, UR6, URZ ;  /* 0x00000006052672a4 */ /* 0x000fc8000f8e023f */
[----:B------:R-:W-:Y:S01]  /*0d80*/  UIADD3 UR38, UR47, UR38, URZ ;  /* 0x000000262f267290 */ /* 0x000fe2000fffe03f */
[----:B--2---:R-:W-:-:S05]  /*0d90*/  @P1 IMAD.WIDE.U32 R12, R13, UR9, R6 ;  /* 0x000000090d0c1c25 */ /* 0x004fca000f8e0006 */
[----:B------:R-:W-:Y:S01]  /*0da0*/  @P1 IADD3 R16, R13, R15, RZ ;  /* 0x0000000f0d101210 */ /* 0x000fe20007ffe0ff */
[----:B---3--:R-:W-:Y:S01]  /*0db0*/  @!P1 IMAD.WIDE.U32 R10, R6, R11, R2 ;  /* 0x0000000b060a9225 */ /* 0x008fe200078e0002 */
[----:B------:R-:W-:Y:S02]  /*0dc0*/  @P1 MOV R2, R12 ;  /* 0x0000000c00021202 */ /* 0x000fe40000000f00 */
[----:B------:R-:W-:Y:S02]  /*0dd0*/  @!P1 MOV R2, R10 ;  /* 0x0000000a00029202 */ /* 0x000fe40000000f00 */
[----:B------:R-:W-:Y:S01]  /*0de0*/  @!P1 MOV R16, R11 ;  /* 0x0000000b00109202 */ /* 0x000fe20000000f00 */
[----:B------:R-:W-:Y:S06]  /*0df0*/  @!P2 BRA `(.L_x_10) ;  /* 0x00000000000ca947 */ /* 0x000fec0003800000 */
[----:B------:R-:W-:Y:S01]  /*0e00*/  UCGABAR_WAIT ;  /* 0x0000000000007dc7 */ /* 0x000fe20008000000 */
[----:B------:R-:W-:Y:S01]  /*0e10*/  CCTL.IVALL ;  /* 0x00000000ff00798f */ /* 0x000fe20002000000 */
[----:B------:R-:W-:Y:S05]  /*0e20*/  BRA `(.L_x_11) ;  /* 0x0000000000047947 */ /* 0x000fea0003800000 */
.L_x_10:
[----:B------:R-:W-:Y:S06]  /*0e30*/  BAR.SYNC.DEFER_BLOCKING 0x0 ;  /* 0x0000000000007b1d */ /* 0x000fec0000010000 */
.L_x_11:
[----:B------:R-:W1:Y:S01]  /*0e40*/  S2UR UR37, SR_CgaCtaId ;  /* 0x00000000002579c3 */ /* 0x000e620000008800 */
[----:B------:R-:W-:Y:S04]  /*0e50*/  BSSY B6, `(.L_x_12) ;  /* 0x0001445000067945 */ /* 0x000fe80003800000 */
[----:B------:R-:W-:Y:S05]  /*0e60*/  @!P5 BRA `(.L_x_13) ;  /* 0x0000011400a0d947 */ /* 0x000fea0003800000 */
[----:B------:R-:W-:-:S13]  /*0e70*/  ISETP.GT.U32.AND P0, PT, R14, 0x1, PT ;  /* 0x000000010e00780c */ /* 0x000fda0003f04070 */
[----:B------:R-:W-:Y:S05]  /*0e80*/  @P0 BRA `(.L_x_14) ;  /* 0x0000014400040947 */ /* 0x000fea0003800000 */
[----:B------:R-:W-:Y:S01]  /*0e90*/  ULDC.64 UR4, c[0x0][0x8f8] ;  /* 0x00023e0000047ab9 */ /* 0x000fe20000000a00 */
[----:B------:R-:W-:Y:S01]  /*0ea0*/  UMOV UR55, 0xffffffff ;  /* 0xffffffff00377882 */ /* 0x000fe20000000000 */
[----:B------:R-:W-:Y:S01]  /*0eb0*/  ISETP.GE.U32.AND P0, PT, R2, UR4, PT ;  /* 0x0000000402007c0c */ /* 0x000fe2000bf06070 */
[----:B------:R-:W-:Y:S01]  /*0ec0*/  IMAD.MOV.U32 R23, RZ, RZ, -0x1 ;  /* 0xffffffffff177424 */ /* 0x000fe200078e00ff */
[----:B------:R-:W-:Y:S02]  /*0ed0*/  PRMT R154, RZ, 0x7610, R154 ;  /* 0x00007610ff9a7816 */ /* 0x000fe4000000009a */
[----:B------:R-:W-:Y:S02]  /*0ee0*/  ISETP.GE.U32.AND.EX P0, PT, R16, UR5, PT, P0 ;  /* 0x0000000510007c0c */ /* 0x000fe4000bf06100 */
[----:B------:R-:W-:Y:S02]  /*0ef0*/  MOV R158, 0xffffffff ;  /* 0xffffffff009e7802 */ /* 0x000fe40000000f00 */
[----:B------:R-:W-:-:S09]  /*0f00*/  PRMT R0, RZ, 0x7610, R0 ;  /* 0x00007610ff007816 */ /* 0x000fd20000000000 */
[----:B------:R-:W-:Y:S05]  /*0f10*/  @P0 BRA `(.L_x_15) ;  /* 0x00000004002c0947 */ /* 0x000fea0003800000 */
[----:B------:R-:W2:Y:S01]  /*0f20*/  LDC.64 R20, c[0x0][0x8d0] ;  /* 0x00023400ff147b82 */ /* 0x000ea20000000a00 */
[----:B------:R-:W-:Y:S02]  /*0f30*/  MOV R4, R2 ;  /* 0x0000000200047202 */ /* 0x000fe40000000f00 */
[----:B------:R-:W-:-:S05]  /*0f40*/  MOV R5, R16 ;  /* 0x0000001000057202 */ /* 0x000fca0000000f00 */
[----:B------:R-:W3:Y:S08]  /*0f50*/  LDC R0, c[0x0][0x8d8] ;  /* 0x00023600ff007b82 */ /* 0x000ef00000000800 */
[----:B------:R-:W4:Y:S01]  /*0f60*/  LDC.64 R26, c[0x0][0x8c8] ;  /* 0x00023200ff1a7b82 */ /* 0x000f220000000a00 */
[----:B--2---:R-:W-:-:S04]  /*0f70*/  ISETP.NE.U32.AND P0, PT, R20, RZ, PT ;  /* 0x000000ff1400720c */ /* 0x004fc80003f05070 */
[----:B------:R-:W-:-:S13]  /*0f80*/  ISETP.NE.AND.EX P0, PT, R21, RZ, PT, P0 ;  /* 0x000000ff1500720c */ /* 0x000fda0003f05300 */
[----:B---34-:R-:W-:Y:S05]  /*0f90*/  @!P0 BRA `(.L_x_16) ;  /* 0x0000000000288947 */ /* 0x018fea0003800000 */
[----:B------:R-:W2:Y:S02]  /*0fa0*/  LDC R3, c[0x0][0x8dc] ;  /* 0x00023700ff037b82 */ /* 0x000ea40000000800 */
[----:B--2---:R-:W-:-:S04]  /*0fb0*/  IADD3 R3, P0, R2, R3, RZ ;  /* 0x0000000302037210 */ /* 0x004fc80007f1e0ff */
[----:B------:R-:W-:-:S05]  /*0fc0*/  IADD3.X R15, RZ, R16, RZ, P0, !PT ;  /* 0x00000010ff0f7210 */ /* 0x000fca00007fe4ff */
[----:B------:R-:W-:-:S04]  /*0fd0*/  IMAD.WIDE.U32 R4, R15, R20, RZ ;  /* 0x000000140f047225 */ /* 0x000fc800078e00ff */
[----:B------:R-:W-:-:S04]  /*0fe0*/  IMAD.WIDE.U32 R10, P0, R3, R21, R4 ;  /* 0x00000015030a7225 */ /* 0x000fc80007800004 */
[----:B------:R-:W-:Y:S01]  /*0ff0*/  IMAD.WIDE.U32 R4, R3, R20, RZ ;  /* 0x0000001403047225 */ /* 0x000fe200078e00ff */
[----:B------:R-:W-:Y:S02]  /*1000*/  IADD3.X R13, RZ, RZ, RZ, P0, !PT ;  /* 0x000000ffff0d7210 */ /* 0x000fe400007fe4ff */
[----:B------:R-:W-:Y:S02]  /*1010*/  MOV R12, R11 ;  /* 0x0000000b000c7202 */ /* 0x000fe40000000f00 */
[----:B------:R-:W-:-:S05]  /*1020*/  IADD3 RZ, P0, R5, R10, RZ ;  /* 0x0000000a05ff7210 */ /* 0x000fca0007f1e0ff */
[----:B------:R-:W-:-:S08]  /*1030*/  IMAD.WIDE.U32.X R4, R15, R21, R12, P0 ;  /* 0x000000150f047225 */ /* 0x000fd000000e040c */
.L_x_16:
[-CC-:B------:R-:W-:Y:S01]  /*1040*/  SHF.R.U64 R30, R4, R0.reuse, R5.reuse ;  /* 0x00000000041e7219 */ /* 0x180fe20000001205 */
[----:B------:R-:W2:Y:S01]  /*1050*/  LDC.64 R28, c[0x0][0x8e8] ;  /* 0x00023a00ff1c7b82 */ /* 0x000ea20000000a00 */
[----:B------:R-:W-:Y:S02]  /*1060*/  SHF.R.U32.HI R0, RZ, R0, R5 ;  /* 0x00000000ff007219 */ /* 0x000fe40000011605 */
[----:B------:R-:W-:Y:S02]  /*1070*/  IADD3 R7, P0, RZ, -R30, RZ ;  /* 0x8000001eff077210 */ /* 0x000fe40007f1e0ff */
[----:B------:R-:W-:Y:S02]  /*1080*/  MOV R31, 0x1 ;  /* 0x00000001001f7802 */ /* 0x000fe40000000f00 */
[----:B------:R-:W-:Y:S01]  /*1090*/  IADD3.X R3, RZ, ~R0, RZ, P0, !PT ;  /* 0x80000000ff037210 */ /* 0x000fe200007fe4ff */
[----:B------:R-:W3:Y:S04]  /*10a0*/  LDC R10, c[0x0][0x8c0] ;  /* 0x00023000ff0a7b82 */ /* 0x000ee80000000800 */
[----:B------:R-:W-:Y:S01]  /*10b0*/  IMAD R0, R3, R26, RZ ;  /* 0x0000001a03007224 */ /* 0x000fe200078e02ff */
[----:B------:R-:W-:-:S03]  /*10c0*/  MOV R3, R16 ;  /* 0x0000001000037202 */ /* 0x000fc60000000f00 */
[----:B------:R-:W4:Y:S01]  /*10d0*/  LDC R14, c[0x0][0x8b0] ;  /* 0x00022c00ff0e7b82 */ /* 0x000f220000000800 */
[----:B------:R-:W-:-:S04]  /*10e0*/  IMAD.WIDE.U32 R4, R7, R26, R2 ;  /* 0x0000001a07047225 */ /* 0x000fc800078e0002 */
[----:B------:R-:W-:-:S03]  /*10f0*/  IMAD R3, R7, R27, R0 ;  /* 0x0000001b07037224 */ /* 0x000fc600078e0200 */
[----:B------:R-:W5:Y:S01]  /*1100*/  LDC R20, c[0x0][0x900] ;  /* 0x00024000ff147b82 */ /* 0x000f620000000800 */
[----:B--2---:R-:W-:Y:S01]  /*1110*/  ISETP.NE.U32.AND P0, PT, R28, RZ, PT ;  /* 0x000000ff1c00720c */ /* 0x004fe20003f05070 */
[----:B------:R-:W-:Y:S01]  /*1120*/  IMAD R27, R9, R24, R6 ;  /* 0x00000018091b7224 */ /* 0x000fe200078e0206 */
[----:B------:R-:W-:Y:S02]  /*1130*/  IADD3 R3, R5, R3, RZ ;  /* 0x0000000305037210 */ /* 0x000fe40007ffe0ff */
[----:B------:R-:W-:Y:S02]  /*1140*/  ISETP.NE.AND.EX P0, PT, R29, RZ, PT, P0 ;  /* 0x000000ff1d00720c */ /* 0x000fe40003f05300 */
[----:B------:R-:W-:Y:S01]  /*1150*/  MOV R5, 0xffffffff ;  /* 0xffffffff00057802 */ /* 0x000fe20000000f00 */
[----:B------:R-:W2:Y:S01]  /*1160*/  LDC R23, c[0x0][0x8a8] ;  /* 0x00022a00ff177b82 */ /* 0x000ea20000000800 */
[-CC-:B---3--:R-:W-:Y:S02]  /*1170*/  SHF.R.U64 R12, R4, R10.reuse, R3.reuse ;  /* 0x0000000a040c7219 */ /* 0x188fe40000001203 */
[----:B------:R-:W-:-:S05]  /*1180*/  SHF.R.U32.HI R3, RZ, R10, R3 ;  /* 0x0000000aff037219 */ /* 0x000fca0000011603 */
[----:B------:R-:W3:Y:S01]  /*1190*/  LDC R15, c[0x0][0x8f0] ;  /* 0x00023c00ff0f7b82 */ /* 0x000ee20000000800 */
[-CC-:B----4-:R-:W-:Y:S02]  /*11a0*/  SHF.R.U64 R26, R12, R14.reuse, R3.reuse ;  /* 0x0000000e0c1a7219 */ /* 0x190fe40000001203 */
[----:B------:R-:W-:-:S05]  /*11b0*/  SHF.R.U32.HI R3, RZ, R14, R3 ;  /* 0x0000000eff037219 */ /* 0x000fca0000011603 */
[----:B------:R-:W4:Y:S01]  /*11c0*/  LDC R21, c[0x0][0x8e0] ;  /* 0x00023800ff157b82 */ /* 0x000f220000000800 */
[-CC-:B-----5:R-:W-:Y:S02]  /*11d0*/  SHF.R.U64 R14, R26, R20.reuse, R3.reuse ;  /* 0x000000141a0e7219 */ /* 0x1a0fe40000001203 */
[-C--:B------:R-:W-:Y:S02]  /*11e0*/  SHF.L.U32 R0, R5, R20.reuse, RZ ;  /* 0x0000001405007219 */ /* 0x080fe400000006ff */
[----:B------:R-:W-:Y:S01]  /*11f0*/  SHF.R.U32.HI R5, RZ, R20, R3 ;  /* 0x00000014ff057219 */ /* 0x000fe20000011603 */
[----:B------:R-:W-:Y:S01]  /*1200*/  IMAD.MOV.U32 R4, RZ, RZ, R14 ;  /* 0x000000ffff047224 */ /* 0x000fe200078e000e */
[----:B------:R-:W-:Y:S01]  /*1210*/  LOP3.LUT R3, RZ, R0, RZ, 0x33, !PT ;  /* 0x00000000ff037212 */ /* 0x000fe200078e33ff */
[----:B------:R-:W1:Y:S01]  /*1220*/  LDC R25, c[0x0][0x8b8] ;  /* 0x00022e00ff197b82 */ /* 0x000e620000000800 */
[----:B------:R-:W-:Y:S05]  /*1230*/  @!P0 BRA `(.L_x_17) ;  /* 0x0000000000288947 */ /* 0x000fea0003800000 */
[----:B------:R-:W5:Y:S02]  /*1240*/  LDC R9, c[0x0][0x8f4] ;  /* 0x00023d00ff097b82 */ /* 0x000f640000000800 */
[----:B-----5:R-:W-:-:S04]  /*1250*/  IADD3 R9, P0, R14, R9, RZ ;  /* 0x000000090e097210 */ /* 0x020fc80007f1e0ff */
        /* <DEDUP_REMOVED lines=8> */
.L_x_17:
[----:B---3--:R-:W-:Y:S02]  /*12e0*/  SHF.R.U64 R4, R4, R15, R5 ;  /* 0x0000000f04047219 */ /* 0x008fe40000001205 */
[----:B------:R-:W-:Y:S02]  /*12f0*/  SHF.L.U32 R0, R31, R20, RZ ;  /* 0x000000141f007219 */ /* 0x000fe400000006ff */
[----:B------:R-:W-:Y:S02]  /*1300*/  LOP3.LUT R3, R26, R3, RZ, 0xc0, !PT ;  /* 0x000000031a037212 */ /* 0x000fe400078ec0ff */
[----:B--2---:R-:W-:Y:S02]  /*1310*/  IADD3 R5, R23, -0x1, RZ ;  /* 0xffffffff17057810 */ /* 0x004fe40007ffe0ff */
[----:B------:R-:W-:Y:S01]  /*1320*/  IADD3 R6, -R4, RZ, RZ ;  /* 0x000000ff04067210 */ /* 0x000fe20007ffe1ff */
[----:B------:R-:W-:Y:S01]  /*1330*/  IMAD R3, R0, R4, R3 ;  /* 0x0000000400037224 */ /* 0x000fe200078e0203 */
[----:B------:R-:W-:-:S02]  /*1340*/  SEL R8, R8, R27, !P1 ;  /* 0x0000001b08087207 */ /* 0x000fc40004800000 */
[----:B------:R-:W-:Y:S01]  /*1350*/  LOP3.LUT R5, R12, R5, RZ, 0xc0, !PT ;  /* 0x000000050c057212 */ /* 0x000fe200078ec0ff */
[----:B----4-:R-:W-:Y:S01]  /*1360*/  IMAD R0, R6, R21, R14 ;  /* 0x0000001506007224 */ /* 0x010fe200078e020e */
[----:B------:R-:W-:Y:S01]  /*1370*/  R2UR UR55, R30 ;  /* 0x000000001e3772ca */ /* 0x000fe200000e0000 */
[----:B-1----:R-:W-:Y:S02]  /*1380*/  IMAD R8, R3, R25, R8 ;  /* 0x0000001903087224 */ /* 0x002fe400078e0208 */
[----:B------:R-:W-:Y:S01]  /*1390*/  IMAD R23, R0, R23, R5 ;  /* 0x0000001700177224 */ /* 0x000fe200078e0205 */
[----:B------:R-:W-:-:S04]  /*13a0*/  MOV R0, 0x1 ;  /* 0x0000000100007802 */ /* 0x000fc80000000f00 */
[----:B------:R-:W-:Y:S02]  /*13b0*/  SEL R158, R23, R8, !P1 ;  /* 0x00000008179e7207 */ /* 0x000fe40004800000 */
[----:B------:R-:W-:-:S07]  /*13c0*/  SEL R23, R8, R23, !P1 ;  /* 0x0000001708177207 */ /* 0x000fce0004800000 */
.L_x_15:
[----:B------:R-:W-:-:S08]  /*13d0*/  NOP ;  /* 0x0000000000007918 */ /* 0x000fd00000000000 */
[----:B------:R-:W2:Y:S02]  /*13e0*/  USETMAXREG.TRY_ALLOC.CTAPOOL UP0, 0xe8 ;  /* 0x000000e8000079c8 */ /* 0x000ea40008000600 */
[----:B--2---:R-:W-:-:S13]  /*13f0*/  PLOP3.LUT P0, PT, PT, PT, UP0, 0x80, 0x0 ;  /* 0x000000000000781c */ /* 0x004fda0003f0f008 */
[----:B------:R-:W-:Y:S05]  /*1400*/  @!P0 BRA `(.L_x_15) ;  /* 0xfffffffc00f08947 */ /* 0x000fea000383ffff */
[----:B------:R-:W-:Y:S02]  /*1410*/  ULDC.64 UR4, c[0x0][0x590] ;  /* 0x0001640000047ab9 */ /* 0x000fe40000000a00 */
[----:B------:R-:W-:-:S04]  /*1420*/  ISETP.NE.U32.AND P0, PT, RZ, UR4, PT ;  /* 0x00000004ff007c0c */ /* 0x000fc8000bf05070 */
[----:B------:R-:W-:-:S13]  /*1430*/  ISETP.NE.AND.EX P0, PT, RZ, UR5, PT, P0 ;  /* 0x00000005ff007c0c */ /* 0x000fda000bf05300 */
[----:B------:R-:W-:Y:S05]  /*1440*/  @P0 BRA `(.L_x_18) ;  /* 0x00000000002c0947 */ /* 0x000fea0003800000 */
[----:B------:R-:W-:Y:S02]  /*1450*/  ULDC.64 UR4, c[0x0][0x588] ;  /* 0x0001620000047ab9 */ /* 0x000fe40000000a00 */
[----:B------:R-:W-:-:S04]  /*1460*/  ISETP.NE.U32.AND P0, PT, RZ, UR4, PT ;  /* 0x00000004ff007c0c */ /* 0x000fc8000bf05070 */
[----:B------:R-:W-:-:S13]  /*1470*/  ISETP.NE.AND.EX P0, PT, RZ, UR5, PT, P0 ;  /* 0x00000005ff007c0c */ /* 0x000fda000bf05300 */
[----:B------:R-:W-:Y:S05]  /*1480*/  @!P0 BRA `(.L_x_19) ;  /* 0x0000000000108947 */ /* 0x000fea0003800000 */
[----:B------:R-:W2:Y:S02]  /*1490*/  LDC.64 R4, c[0x0][0x588] ;  /* 0x00016200ff047b82 */ /* 0x000ea40000000a00 */
[----:B--2---:R2:W5:Y:S01]  /*14a0*/  LDG.E R157, desc[UR48][R4.64] ;  /* 0x00000030049d7981 */ /* 0x004562000c1e1900 */
[----:B------:R-:W-:Y:S01]  /*14b0*/  MOV R154, 0x1 ;  /* 0x00000001009a7802 */ /* 0x000fe20000000f00 */
[----:B------:R-:W-:Y:S06]  /*14c0*/  BRA `(.L_x_18) ;  /* 0x00000000000c7947 */ /* 0x000fec0003800000 */
.L_x_19:
[----:B------:R-:W-:Y:S01]  /*14d0*/  ULDC UR4, c[0x0][0x580] ;  /* 0x0001600000047ab9 */ /* 0x000fe20000000800 */
[----:B------:R-:W-:Y:S02]  /*14e0*/  MOV R154, 0x1 ;  /* 0x00000001009a7802 */ /* 0x000fe40000000f00 */
[----:B------:R-:W-:-:S07]  /*14f0*/  MOV R157, UR4 ;  /* 0x00000004009d7c02 */ /* 0x000fce0008000f00 */
.L_x_18:
        /* <DEDUP_REMOVED lines=8> */
[----:B--2---:R-:W2:Y:S02]  /*1580*/  LDC.64 R4, c[0x0][0x5a8] ;  /* 0x00016a00ff047b82 */ /* 0x004ea40000000a00 */
[----:B--2---:R3:W5:Y:S01]  /*1590*/  LDG.E R156, desc[UR48][R4.64] ;  /* 0x00000030049c7981 */ /* 0x004762000c1e1900 */
[----:B------:R-:W-:Y:S05]  /*15a0*/  BRA `(.L_x_20) ;  /* 0x0000000000087947 */ /* 0x000fea0003800000 */
.L_x_21:
[----:B------:R-:W-:Y:S02]  /*15b0*/  ULDC UR4, c[0x0][0x5a0] ;  /* 0x0001680000047ab9 */ /* 0x000fe40000000800 */
[----:B------:R-:W-:-:S07]  /*15c0*/  MOV R156, UR4 ;  /* 0x00000004009c7c02 */ /* 0x000fce0008000f00 */
.L_x_20:
[----:B------:R-:W-:Y:S01]  /*15d0*/  LOP3.LUT P1, RZ, R0, 0xff, RZ, 0xc0, !PT ;  /* 0x000000ff00ff7812 */ /* 0x000fe2000782c0ff */
[----:B------:R-:W-:Y:S01]  /*15e0*/  UMOV UR36, URZ ;  /* 0x0000003f00247c82 */ /* 0x000fe20008000000 */
[----:B------:R-:W-:-:S11]  /*15f0*/  PLOP3.LUT P0, PT, PT, PT, PT, 0x80, 0x0 ;  /* 0x000000000000781c */ /* 0x000fd60003f0f070 */
[----:B------:R-:W-:Y:S05]  /*1600*/  @!P1 BRA `(.L_x_22) ;  /* 0x0000010c00189947 */ /* 0x000fea0003800000 */
[----:B------:R-:W-:Y:S01]  /*1610*/  ULDC UR4, c[0x0][0x28c] ;  /* 0x0000a30000047ab9 */ /* 0x000fe20000000800 */
[----:B------:R-:W-:Y:S01]  /*1620*/  LOP3.LUT P0, RZ, R18, 0x4, RZ, 0xc0, !PT ;  /* 0x0000000412ff7812 */ /* 0x000fe2000780c0ff */
[----:B------:R-:W-:Y:S01]  /*1630*/  UIADD3 UR4, UR4, 0x3f, URZ ;  /* 0x0000003f04047890 */ /* 0x000fe2000fffe03f */
[----:B------:R-:W-:Y:S01]  /*1640*/  MOV R155, 0x10 ;  /* 0x00000010009b7802 */ /* 0x000fe20000000f00 */
[----:B------:R-:W-:Y:S01]  /*1650*/  ULDC.64 UR40, c[0x0][0x198] ;  /* 0x0000660000287ab9 */ /* 0x000fe20000000a00 */
[----:B------:R-:W-:Y:S01]  /*1660*/  LOP3.LUT R160, R17, 0x1, RZ, 0xfc, !PT ;  /* 0x0000000111a07812 */ /* 0x000fe200078efcff */
[----:B------:R-:W-:Y:S01]  /*1670*/  USHF.R.S32.HI UR5, URZ, 0x1f, UR4 ;  /* 0x0000001f3f057899 */ /* 0x000fe20008011404 */
[----:B------:R-:W-:Y:S01]  /*1680*/  LOP3.LUT R159, R19, 0x1, RZ, 0xfc, !PT ;  /* 0x00000001139f7812 */ /* 0x000fe200078efcff */
[----:B------:R-:W-:Y:S01]  /*1690*/  UMOV UR39, URZ ;  /* 0x0000003f00277c82 */ /* 0x000fe20008000000 */
[----:B------:R-:W-:Y:S01]  /*16a0*/  SEL R155, R155, 0xfffffff0, !P0 ;  /* 0xfffffff09b9b7807 */ /* 0x000fe20004000000 */
[----:B------:R-:W-:Y:S01]  /*16b0*/  ULEA.HI UR5, UR5, UR4, URZ, 0x6 ;  /* 0x0000000405057291 */ /* 0x000fe2000f8f303f */
[----:B------:R-:W-:Y:S01]  /*16c0*/  UMOV UR42, URZ ;  /* 0x0000003f002a7c82 */ /* 0x000fe20008000000 */
[----:B------:R-:W-:-:S02]  /*16d0*/  UMOV UR43, URZ ;  /* 0x0000003f002b7c82 */ /* 0x000fc40008000000 */
[----:B------:R-:W-:Y:S01]  /*16e0*/  USHF.R.S32.HI UR44, URZ, 0x6, UR5 ;  /* 0x000000063f2c7899 */ /* 0x000fe20008011405 */
[----:B------:R-:W-:-:S11]  /*16f0*/  UMOV UR36, URZ ;  /* 0x0000003f00247c82 */ /* 0x000fd60008000000 */
.L_x_510:
[----:B------:R-:W-:Y:S01]  /*1700*/  LOP3.LUT R0, R18, 0x80, RZ, 0xc0, !PT ;  /* 0x0000008012007812 */ /* 0x000fe200078ec0ff */
[----:B------:R-:W4:Y:S01]  /*1710*/  S2UR UR50, SR_CgaCtaId ;  /* 0x00000000003279c3 */ /* 0x000f220000008800 */
[----:B------:R-:W-:Y:S02]  /*1720*/  UMOV UR45, 0x400 ;  /* 0x00000400002d7882 */ /* 0x000fe40000000000 */
[----:B------:R-:W-:-:S06]  /*1730*/  SHF.R.U32.HI R0, RZ, 0x7, R0 ;  /* 0x00000007ff007819 */ /* 0x000fcc0000011600 */
[----:B-1----:R-:W1:Y:S01]  /*1740*/  SHFL.IDX PT, R0, R0, RZ, 0x1f ;  /* 0x00001fff00007589 */ /* 0x002e6200000e0000 */
[----:B----4-:R-:W-:Y:S01]  /*1750*/  ULEA UR45, UR50, UR45, 0x18 ;  /* 0x0000002d322d7291 */ /* 0x010fe2000f8ec03f */
[----:B-1----:R-:W-:-:S13]  /*1760*/  R2UR UR4, R0 ;  /* 0x00000000000472ca */ /* 0x002fda00000e0000 */
[----:B------:R-:W-:-:S04]  /*1770*/  ULEA.HI UR5, UR4, UR4, URZ, 0x1 ;  /* 0x0000000404057291 */ /* 0x000fc8000f8f083f */
[----:B------:R-:W-:-:S04]  /*1780*/  ULOP3.LUT UR5, UR5, 0x7fffe, URZ, 0xc0, !UPT ;  /* 0x0007fffe05057892 */ /* 0x000fc8000f8ec03f */
[----:B------:R-:W-:-:S03]  /*1790*/  UIADD3 UR5, UR4, -UR5, URZ ;  /* 0x8000000504057290 */ /* 0x000fc6000fffe03f */
[----:B------:R-:W-:Y:S01]  /*17a0*/  ULDC UR4, c[0x0][0x28c] ;  /* 0x0000a30000047ab9 */ /* 0x000fe20000000800 */
[----:B------:R-:W-:Y:S01]  /*17b0*/  ULEA UR5, UR5, UR45, 0xd ;  /* 0x0000002d05057291 */ /* 0x000fe2000f8e683f */
[----:B------:R-:W-:-:S03]  /*17c0*/  ISETP.LT.AND P0, PT, RZ, UR4, PT ;  /* 0x00000004ff007c0c */ /* 0x000fc6000bf01270 */
[----:B------:R-:W-:-:S04]  /*17d0*/  UIADD3 UR5, UR5, 0x8400, URZ ;  /* 0x0000840005057890 */ /* 0x000fc8000fffe03f */
[----:B------:R-:W-:-:S04]  /*17e0*/  USHF.R.U32.HI UR5, URZ, 0x4, UR5 ;  /* 0x000000043f057899 */ /* 0x000fc80008011605 */
[----:B------:R-:W-:Y:S02]  /*17f0*/  ULOP3.LUT UR51, UR5, 0x3fff, URZ, 0xc0, !UPT ;  /* 0x00003fff05337892 */ /* 0x000fe4000f8ec03f */
[----:B------:R-:W-:Y:S10]  /*1800*/  @P0 BRA `(.L_x_23) ;  /* 0x0000000000400947 */ /* 0x000ff40003800000 */
[----:B------:R-:W-:Y:S01]  /*1810*/  MOV R0, 0x0 ;  /* 0x0000000000007802 */ /* 0x000fe20000000f00 */
[----:B------:R-:W-:Y:S01]  /*1820*/  ULDC.64 UR4, c[0x4][0x70] ;  /* 0x01001c0000047ab9 */ /* 0x000fe20000000a00 */
[----:B------:R-:W-:Y:S01]  /*1830*/  ULDC.64 UR6, c[0x4][0x8] ;  /* 0x0100020000067ab9 */ /* 0x000fe20000000a00 */
[----:B--23--:R-:W-:Y:S01]  /*1840*/  IMAD.U32 R4, RZ, RZ, UR4 ;  /* 0x00000004ff047e24 */ /* 0x00cfe2000f8e00ff */
[----:B------:R1:W2:Y:S01]  /*1850*/  LDC.64 R14, c[0x4][R0] ;  /* 0x01000000000e7b82 */ /* 0x0002a20000000a00 */
[----:B------:R-:W-:Y:S01]  /*1860*/  MOV R5, UR5 ;  /* 0x0000000500057c02 */ /* 0x000fe20008000f00 */
[----:B------:R-:W-:Y:S01]  /*1870*/  ULDC.64 UR4, c[0x4][0x78] ;  /* 0x01001e0000047ab9 */ /* 0x000fe20000000a00 */
[----:B------:R-:W-:Y:S02]  /*1880*/  MOV R10, UR6 ;  /* 0x00000006000a7c02 */ /* 0x000fe40008000f00 */
[----:B------:R-:W-:Y:S02]  /*1890*/  MOV R6, UR4 ;  /* 0x0000000400067c02 */ /* 0x000fe40008000f00 */
[----:B------:R-:W-:-:S02]  /*18a0*/  MOV R7, UR5 ;  /* 0x0000000500077c02 */ /* 0x000fc40008000f00 */
[----:B------:R-:W-:Y:S02]  /*18b0*/  MOV R11, UR7 ;  /* 0x00000007000b7c02 */ /* 0x000fe40008000f00 */
[----:B------:R-:W-:Y:S02]  /*18c0*/  MOV R8, 0x1e1 ;  /* 0x000001e100087802 */ /* 0x000fe40000000f00 */
[----:B------:R-:W-:Y:S02]  /*18d0*/  MOV R12, 0x1 ;  /* 0x00000001000c7802 */ /* 0x000fe40000000f00 */
[----:B-1----:R-:W-:-:S07]  /*18e0*/  MOV R13, RZ ;  /* 0x000000ff000d7202 */ /* 0x002fce0000000f00 */
[----:B------:R-:W-:-:S07]  /*18f0*/  LEPC R20, `(.L_x_23) ;  /* 0x000000001014794e */ /* 0x000fce0000000000 */
[----:B--2--5:R-:W-:Y:S05]  /*1900*/  CALL.ABS.NOINC R14 ;  /* 0x000000000e007343 */ /* 0x024fea0003c00000 */
.L_x_23:
[----:B------:R-:W-:-:S13]  /*1910*/  ISETP.NE.AND P0, PT, R160, 0x3, PT ;  /* 0x00000003a000780c */ /* 0x000fda0003f05270 */
[----:B------:R-:W-:Y:S05]  /*1920*/  @!P0 BRA `(.L_x_24) ;  /* 0x0000000000048947 */ /* 0x000fea0003800000 */
[----:B------:R-:W-:Y:S01]  /*1930*/  BPT.TRAP 0x1 ;  /* 0x000000040000795c */ /* 0x000fe20000300000 */
.L_x_24:
[----:B------:R-:W-:Y:S02]  /*1940*/  MOV R3, UR43 ;  /* 0x0000002b00037c02 */ /* 0x000fe40008000f00 */
[----:B------:R-:W-:Y:S02]  /*1950*/  MOV R0, UR42 ;  /* 0x0000002a00007c02 */ /* 0x000fe40008000f00 */
[----:B------:R-:W-:Y:S02]  /*1960*/  LEA R3, R3, UR45, 0x3 ;  /* 0x0000002d03037c11 */ /* 0x000fe4000f8e18ff */
[----:B------:R-:W-:-:S04]  /*1970*/  SHF.L.U32 R0, R0, 0x1f, RZ ;  /* 0x0000001f00007819 */ /* 0x000fc800000006ff */
[----:B------:R1:W4:Y:S01]  /*1980*/  SYNCS.PHASECHK.TRANS64.TRYWAIT P1, [R3+URZ], R0 ;  /* 0x00000000030075a7 */ /* 0x000322000802017f */
[----:B------:R-:W-:Y:S05]  /*1990*/  @!P0 BRA `(.L_x_25) ;  /* 0x0000000000048947 */ /* 0x000fea0003800000 */
[----:B------:R-:W-:Y:S01]  /*19a0*/  BPT.TRAP 0x1 ;  /* 0x000000040000795c */ /* 0x000fe20000300000 */
.L_x_25:
[----:B----4-:R-:W-:Y:S05]  /*19b0*/  @P1 BRA `(.L_x_26) ;  /* 0x0000000000081947 */ /* 0x010fea0003800000 */
[----:B------:R-:W4:Y:S02]  /*19c0*/  SYNCS.PHASECHK.TRANS64.TRYWAIT P1, [R3+URZ], R0 ;  /* 0x00000000030075a7 */ /* 0x000f24000802017f */
[----:B----4-:R-:W-:Y:S05]  /*19d0*/  @!P1 BRA `(.L_x_27) ;  /* 0x0000013800389947 */ /* 0x010fea0003800000 */
.L_x_26:
[----:B------:R-:W-:-:S04]  /*19e0*/  UISETP.LT.AND UP0, UPT, UR44, 0x1, UPT ;  /* 0x000000012c00788c */ /* 0x000fc8000bf01270 */
[----:B------:R-:W-:-:S06]  /*19f0*/  USEL UR4, UR44, 0x1, UP0 ;  /* 0x000000012c047887 */ /* 0x000fcc0008000000 */
[----:B-1--4-:R-:W-:Y:S01]  /*1a00*/  MOV R0, UR4 ;  /* 0x0000000400007c02 */ /* 0x012fe20008000f00 */
[----:B------:R-:W-:Y:S05]  /*1a10*/  WARPSYNC.ALL ;  /* 0x0000000000007948 */ /* 0x000fea0003800000 */
[----:B------:R-:W-:-:S04]  /*1a20*/  IADD3 R0, -R0, UR44, RZ ;  /* 0x0000002c00007c10 */ /* 0x000fc8000fffe1ff */
[----:B------:R-:W-:Y:S01]  /*1a30*/  ISETP.GE.AND P1, PT, R0, 0x1, PT ;  /* 0x000000010000780c */ /* 0x000fe20003f26270 */
[----:B------:R-:W-:Y:S01]  /*1a40*/  UIADD3 UR4, UR45, 0x18400, URZ ;  /* 0x000184002d047890 */ /* 0x000fe2000fffe03f */
[----:B------:R-:W-:Y:S01]  /*1a50*/  WARPGROUP.ARRIVE ;  /* 0x00000000000079c5 */ /* 0x000fe20000000000 */
[----:B------:R-:W-:Y:S02]  /*1a60*/  ULOP3.LUT UR8, UR51, 0x10000, URZ, 0xfc, !UPT ;  /* 0x0001000033087892 */ /* 0x000fe4000f8efc3f */
[----:B------:R-:W-:Y:S02]  /*1a70*/  USHF.R.U32.HI UR4, URZ, 0x4, UR4 ;  /* 0x000000043f047899 */ /* 0x000fe40008011604 */
[----:B------:R-:W-:Y:S02]  /*1a80*/  ULEA UR10, UR43, UR8, 0xa ;  /* 0x000000082b0a7291 */ /* 0x000fe4000f8e503f */
[----:B------:R-:W-:Y:S01]  /*1a90*/  ULOP3.LUT UR4, UR4, 0x3fff, URZ, 0xc0, !UPT ;  /* 0x00003fff04047892 */ /* 0x000fe2000f8ec03f */
[----:B------:R-:W-:Y:S01]  /*1aa0*/  UMOV UR5, 0x40000040 ;  /* 0x4000004000057882 */ /* 0x000fe20000000000 */
[----:B------:R-:W-:-:S02]  /*1ab0*/  UMOV UR7, 0x40000040 ;  /* 0x4000004000077882 */ /* 0x000fc40000000000 */
[----:B------:R-:W-:-:S03]  /*1ac0*/  ULOP3.LUT UR9, UR4, 0x10000, URZ, 0xfc, !UPT ;  /* 0x0001000004097892 */ /* 0x000fc6000f8efc3f */
[----:B------:R-:W-:Y:S01]  /*1ad0*/  UMOV UR4, UR10 ;  /* 0x0000000a00047c82 */ /* 0x000fe20008000000 */
[----:B------:R-:W-:-:S07]  /*1ae0*/  ULEA UR11, UR43, UR9, 0xb ;  /* 0x000000092b0b7291 */ /* 0x000fce000f8e583f */
[----:B------:R-:W-:Y:S02]  /*1af0*/  UMOV UR6, UR11 ;  /* 0x0000000b00067c82 */ /* 0x000fe40008000000 */
[----:B------:R-:W-:Y:S01]  /*1b00*/  HGMMA.64x256x16.F32 R24, gdesc[UR4], RZ, !UPT, gsb0 ;  /* 0x03e00000041879f0 */ /* 0x000fe2000c0008ff */
[----:B------:R-:W-:Y:S02]  /*1b10*/  UIADD3 UR4, UR10, 0x2, URZ ;  /* 0x000000020a047890 */ /* 0x000fe4000fffe03f */
[----:B------:R-:W-:Y:S01]  /*1b20*/  UIADD3 UR6, UR11, 0x2, URZ ;  /* 0x000000020b067890 */ /* 0x000fe2000fffe03f */
[----:B------:R-:W-:Y:S01]  /*1b30*/  UMOV UR5, 0x40000040 ;  /* 0x4000004000057882 */ /* 0x000fe20000000000 */
[----:B------:R-:W-:Y:S01]  /*1b40*/  UMOV UR7, 0x40000040 ;  /* 0x4000004000077882 */ /* 0x000fe20000000000 */
[----:B------:R-:W-:Y:S02]  /*1b50*/  WARPGROUP.DEPBAR.LE gsb0, 0x0 ;  /* 0x00008000000079c5 */ /* 0x000fe40000010000 */
[----:B------:R-:W-:-:S15]  /*1b60*/  WARPGROUP.ARRIVE ;  /* 0x00000000000079c5 */ /* 0x000fde0000000000 */
[----:B------:R-:W-:-:S05]  /*1b70*/  NOP ;  /* 0x0000000000007918 */ /* 0x000fca0000000000 */
[----:B------:R-:W-:Y:S01]  /*1b80*/  HGMMA.64x256x16.F32 R24, gdesc[UR4], R24, gsb0 ;  /* 0x03e00000041879f0 */ /* 0x000fe20008000818 */
        /* <DEDUP_REMOVED lines=15> */
[----:B------:R-:W-:Y:S03]  /*1c80*/  HGMMA.64x256x16.F32 R24, gdesc[UR4], R24, gsb0 ;  /* 0x03e00000041879f0 */ /* 0x000fe60008000818 */
[----:B------:R-:W-:Y:S02]  /*1c90*/  WARPGROUP.DEPBAR.LE gsb0, 0x0 ;  /* 0x00008000000079c5 */ /* 0x000fe40000010000 */
[----:B------:R-:W-:Y:S05]  /*1ca0*/  @!P1 BRA `(.L_x_28) ;  /* 0x00000004001c9947 */ /* 0x000fea0003800000 */
[----:B------:R-:W-:Y:S02]  /*1cb0*/  UIADD3 UR4, UR43, 0x1, URZ ;  /* 0x000000012b047890 */ /* 0x000fe4000fffe03f */
[----:B------:R-:W-:Y:S02]  /*1cc0*/  IMAD.U32 R3, RZ, RZ, UR43 ;  /* 0x0000002bff037e24 */ /* 0x000fe4000f8e00ff */
[----:B------:R-:W-:-:S04]  /*1cd0*/  UISETP.NE.AND UP0, UPT, UR4, 0x4, UPT ;  /* 0x000000040400788c */ /* 0x000fc8000bf05270 */
[----:B------:R-:W-:Y:S02]  /*1ce0*/  USEL UR5, URZ, 0x1, UP0 ;  /* 0x000000013f057887 */ /* 0x000fe40008000000 */
[----:B------:R-:W-:Y:S02]  /*1cf0*/  USEL UR10, UR4, URZ, UP0 ;  /* 0x0000003f040a7287 */ /* 0x000fe40008000000 */
[----:B------:R-:W-:-:S06]  /*1d00*/  ULOP3.LUT UR5, UR42, UR5, URZ, 0x3c, !UPT ;  /* 0x000000052a057292 */ /* 0x000fcc000f8e3c3f */
[----:B------:R-:W-:-:S07]  /*1d10*/  MOV R6, UR5 ;  /* 0x0000000500067c02 */ /* 0x000fce0008000f00 */
.L_x_35:
[----:B------:R-:W-:Y:S05]  /*1d20*/  @!P0 BRA `(.L_x_29) ;  /* 0x0000000000048947 */ /* 0x000fea0003800000 */
[----:B------:R-:W-:Y:S01]  /*1d30*/  BPT.TRAP 0x1 ;  /* 0x000000040000795c */ /* 0x000fe20000300000 */
.L_x_29:
[----:B------:R-:W-:Y:S01]  /*1d40*/  ULEA UR4, UR10, UR45, 0x3 ;  /* 0x0000002d0a047291 */ /* 0x000fe2000f8e183f */
[----:B--23--:R-:W-:-:S08]  /*1d50*/  SHF.L.U32 R4, R6, 0x1f, RZ ;  /* 0x0000001f06047819 */ /* 0x00cfd000000006ff */
[----:B------:R1:W2:Y:S01]  /*1d60*/  SYNCS.PHASECHK.TRANS64.TRYWAIT P1, [UR4], R4 ;  /* 0x00000004ff0075a7 */ /* 0x0002a20008020144 */
[----:B------:R-:W-:Y:S05]  /*1d70*/  @!P0 BRA `(.L_x_30) ;  /* 0x0000000000048947 */ /* 0x000fea0003800000 */
[----:B------:R-:W-:Y:S01]  /*1d80*/  BPT.TRAP 0x1 ;  /* 0x000000040000795c */ /* 0x000fe20000300000 */
.L_x_30:
[----:B--2---:R-:W-:Y:S05]  /*1d90*/  @P1 BRA `(.L_x_31) ;  /* 0x0000000000081947 */ /* 0x004fea0003800000 */
[----:B------:R-:W2:Y:S02]  /*1da0*/  SYNCS.PHASECHK.TRANS64.TRYWAIT P1, [UR4], R4 ;  /* 0x00000004ff0075a7 */ /* 0x000ea40008020144 */
[----:B--2---:R-:W-:Y:S05]  /*1db0*/  @!P1 BRA `(.L_x_32) ;  /* 0x0000013400549947 */ /* 0x004fea0003800000 */
.L_x_31:
[----:B------:R-:W-:Y:S01]  /*1dc0*/  ULEA UR11, UR10, UR8, 0xa ;  /* 0x000000080a0b7291 */ /* 0x000fe2000f8e503f */
[----:B------:R-:W-:Y:S01]  /*1dd0*/  WARPGROUP.ARRIVE ;  /* 0x00000000000079c5 */ /* 0x000fe20000000000 */
[----:B------:R-:W-:Y:S01]  /*1de0*/  ULEA UR12, UR10, UR9, 0xb ;  /* 0x000000090a0c7291 */ /* 0x000fe2000f8e583f */
[----:B------:R-:W-:Y:S01]  /*1df0*/  UMOV UR5, 0x40000040 ;  /* 0x4000004000057882 */ /* 0x000fe20000000000 */
[----:B------:R-:W-:-:S03]  /*1e00*/  UMOV UR7, 0x40000040 ;  /* 0x4000004000077882 */ /* 0x000fc60000000000 */
[----:B------:R-:W-:Y:S02]  /*1e10*/  UMOV UR4, UR11 ;  /* 0x0000000b00047c82 */ /* 0x000fe40008000000 */
[----:B------:R-:W-:Y:S02]  /*1e20*/  UMOV UR6, UR12 ;  /* 0x0000000c00067c82 */ /* 0x000fe40008000000 */
[----:B------:R-:W-:Y:S01]  /*1e30*/  HGMMA.64x256x16.F32 R24, gdesc[UR4], R24, gsb0 ;  /* 0x03e00000041879f0 */ /* 0x000fe20008000818 */
[----:B------:R-:W-:Y:S02]  /*1e40*/  UIADD3 UR4, UR11, 0x2, URZ ;  /* 0x000000020b047890 */ /* 0x000fe4000fffe03f */
[----:B------:R-:W-:Y:S01]  /*1e50*/  UIADD3 UR6, UR12, 0x2, URZ ;  /* 0x000000020c067890 */ /* 0x000fe2000fffe03f */
[----:B------:R-:W-:Y:S01]  /*1e60*/  UMOV UR5, 0x40000040 ;  /* 0x4000004000057882 */ /* 0x000fe20000000000 */
[----:B------:R-:W-:Y:S01]  /*1e70*/  UMOV UR7, 0x40000040 ;  /* 0x4000004000077882 */ /* 0x000fe20000000000 */
[----:B------:R-:W-:-:S02]  /*1e80*/  WARPGROUP.DEPBAR.LE gsb0, 0x0 ;  /* 0x00008000000079c5 */ /* 0x000fc40000010000 */
        /* <DEDUP_REMOVED lines=21> */
[----:B------:R-:W-:Y:S01]  /*1fe0*/  BPT.TRAP 0x1 ;  /* 0x000000040000795c */ /* 0x000fe20000300000 */
.L_x_33:
[----:B------:R-:W-:-:S13]  /*1ff0*/  ISETP.NE.AND P1, PT, R152, RZ, PT ;  /* 0x000000ff9800720c */ /* 0x000fda0003f25270 */
[----:B-12---:R-:W-:-:S04]  /*2000*/  @P1 LEA R4, R3, UR45, 0x3 ;  /* 0x0000002d03041c11 */ /* 0x006fc8000f8e18ff */
[----:B------:R-:W-:-:S04]  /*2010*/  @P1 IADD3 R4, R4, 0x20, RZ ;  /* 0x0000002004041810 */ /* 0x000fc80007ffe0ff */
[----:B------:R-:W-:-:S04]  /*2020*/  @P1 PRMT R4, R153, 0x654, R4 ;  /* 0x0000065499041816 */ /* 0x000fc80000000004 */
[----:B------:R1:W-:Y:S01]  /*2030*/  @P1 SYNCS.ARRIVE.TRANS64.RED.A1T0 RZ, [R4+URZ], RZ ;  /* 0x000000ff04ff19a7 */ /* 0x0003e2000810043f */
[----:B------:R-:W-:-:S13]  /*2040*/  ISETP.GT.U32.AND P1, PT, R17, 0x1, PT ;  /* 0x000000011100780c */ /* 0x000fda0003f24070 */
[----:B-1----:R-:W-:Y:S05]  /*2050*/  @P1 BRA `(.L_x_34) ;  /* 0x0000000000041947 */ /* 0x002fea0003800000 */
[----:B------:R-:W-:Y:S01]  /*2060*/  BPT.TRAP 0x1 ;  /* 0x000000040000795c */ /* 0x000fe20000300000 */
.L_x_34:
[----:B------:R-:W-:Y:S01]  /*2070*/  UIADD3 UR10, UR10, 0x1, URZ ;  /* 0x000000010a0a7890 */ /* 0x000fe2000fffe03f */
[C---:B------:R-:W-:Y:S02]  /*2080*/  ISETP.GT.AND P2, PT, R0.reuse, 0x1, PT ;  /* 0x000000010000780c */ /* 0x040fe40003f44270 */
[----:B------:R-:W-:Y:S01]  /*2090*/  IADD3 R3, R3, 0x1, RZ ;  /* 0x0000000103037810 */ /* 0x000fe20007ffe0ff */
[----:B------:R-:W-:Y:S01]  /*20a0*/  UISETP.NE.AND UP0, UPT, UR10, 0x4, UPT ;  /* 0x000000040a00788c */ /* 0x000fe2000bf05270 */
[----:B------:R-:W-:Y:S02]  /*20b0*/  IADD3 R0, R0, -0x1, RZ ;  /* 0xffffffff00007810 */ /* 0x000fe40007ffe0ff */
[C---:B------:R-:W-:Y:S01]  /*20c0*/  ISETP.NE.AND P1, PT, R3.reuse, 0x4, PT ;  /* 0x000000040300780c */ /* 0x040fe20003f25270 */
[----:B------:R-:W-:Y:S02]  /*20d0*/  USEL UR4, URZ, 0x1, UP0 ;  /* 0x000000013f047887 */ /* 0x000fe40008000000 */
[----:B------:R-:W-:Y:S01]  /*20e0*/  USEL UR10, UR10, URZ, UP0 ;  /* 0x0000003f0a0a7287 */ /* 0x000fe20008000000 */
[----:B------:R-:W-:-:S03]  /*20f0*/  SEL R3, R3, RZ, P1 ;  /* 0x000000ff03037207 */ /* 0x000fc60000800000 */
[----:B------:R-:W-:Y:S01]  /*2100*/  LOP3.LUT R6, R6, UR4, RZ, 0x3c, !PT ;  /* 0x0000000406067c12 */ /* 0x000fe2000f8e3cff */
[----:B------:R-:W-:Y:S07]  /*2110*/  @P2 BRA `(.L_x_35) ;  /* 0xfffffffc00002947 */ /* 0x000fee000383ffff */
.L_x_28:
[----:B------:R-:W1:Y:S02]  /*2120*/  LDC R0, c[0x0][0x28c] ;  /* 0x0000a300ff007b82 */ /* 0x000e640000000800 */
[----:B-1----:R-:W-:-:S13]  /*2130*/  ISETP.GE.AND P1, PT, R0, 0x1, PT ;  /* 0x000000010000780c */ /* 0x002fda0003f26270 */
[----:B------:R-:W-:Y:S05]  /*2140*/  @!P1 BRA `(.L_x_36) ;  /* 0x0000000000449947 */ /* 0x000fea0003800000 */
[----:B------:R-:W-:Y:S05]  /*2150*/  @!P0 BRA `(.L_x_37) ;  /* 0x0000000000048947 */ /* 0x000fea0003800000 */
[----:B------:R-:W-:Y:S01]  /*2160*/  BPT.TRAP 0x1 ;  /* 0x000000040000795c */ /* 0x000fe20000300000 */
.L_x_37:
[----:B------:R-:W-:Y:S01]  /*2170*/  ISETP.NE.AND P0, PT, R152, RZ, PT ;  /* 0x000000ff9800720c */ /* 0x000fe20003f05270 */
[----:B------:R-:W-:Y:S01]  /*2180*/  UISETP.LT.AND UP1, UPT, UR44, 0x1, UPT ;  /* 0x000000012c00788c */ /* 0x000fe2000bf21270 */
[----:B------:R-:W-:-:S11]  /*2190*/  MOV R3, UR45 ;  /* 0x0000002d00037c02 */ /* 0x000fd60008000f00 */
[----:B------:R-:W-:-:S05]  /*21a0*/  VOTEU.ANY UP0, P0 ;  /* 0x00000000003f7886 */ /* 0x000fca0000000100 */
[----:B------:R-:W-:-:S04]  /*21b0*/  @UP0 USEL UR4, UR44, 0x1, UP1 ;  /* 0x000000012c040887 */ /* 0x000fc80008800000 */
[----:B------:R-:W-:-:S06]  /*21c0*/  @UP0 UIADD3 UR4, UR43, UR44, -UR4 ;  /* 0x0000002c2b040290 */ /* 0x000fcc000fffe804 */
[----:B------:R-:W-:-:S04]  /*21d0*/  MOV R0, UR4 ;  /* 0x0000000400007c02 */ /* 0x000fc80008000f00 */
[----:B------:R-:W-:-:S04]  /*21e0*/  @P0 SHF.L.U32 R0, R0, 0x3, RZ ;  /* 0x0000000300000819 */ /* 0x000fc800000006ff */
[----:B------:R-:W-:-:S04]  /*21f0*/  @P0 LOP3.LUT R0, R0, 0x18, RZ, 0xc0, !PT ;  /* 0x0000001800000812 */ /* 0x000fc800078ec0ff */
[----:B------:R-:W-:-:S04]  /*2200*/  @P0 IADD3 R0, R3, 0x20, R0 ;  /* 0x0000002003000810 */ /* 0x000fc80007ffe000 */
[----:B------:R-:W-:-:S04]  /*2210*/  @P0 PRMT R0, R153, 0x654, R0 ;  /* 0x0000065499000816 */ /* 0x000fc80000000000 */
[----:B------:R1:W-:Y:S01]  /*2220*/  @P0 SYNCS.ARRIVE.TRANS64.RED.A1T0 RZ, [R0+URZ], RZ ;  /* 0x000000ff00ff09a7 */ /* 0x0003e2000810043f */
[----:B------:R-:W-:-:S13]  /*2230*/  ISETP.GT.U32.AND P0, PT, R17, 0x1, PT ;  /* 0x000000011100780c */ /* 0x000fda0003f04070 */
[----:B-1----:R-:W-:Y:S05]  /*2240*/  @P0 BRA `(.L_x_36) ;  /* 0x0000000000040947 */ /* 0x002fea0003800000 */
[----:B------:R-:W-:Y:S01]  /*2250*/  BPT.TRAP 0x1 ;  /* 0x000000040000795c */ /* 0x000fe20000300000 */
.L_x_36:
[----:B------:R-:W-:Y:S01]  /*2260*/  UIADD3 UR4, UR45, 0x200, URZ ;  /* 0x000002002d047890 */ /* 0x000fe2000fffe03f */
[----:B------:R-:W-:Y:S02]  /*2270*/  R2UR UR54, R23 ;  /* 0x00000000173672ca */ /* 0x000fe400000e0000 */
[----:B------:R-:W-:Y:S01]  /*2280*/  R2UR UR53, R158 ;  /* 0x000000009e3572ca */ /* 0x000fe200000e0000 */
[----:B------:R-:W-:-:S06]  /*2290*/  ULOP3.LUT UP0, URZ, UR4, 0x1bf, URZ, 0xc0, !UPT ;  /* 0x000001bf043f7892 */ /* 0x000fcc000f80c03f */
[----:B------:R-:W-:-:S04]  /*22a0*/  PLOP3.LUT P0, PT, PT, PT, UP0, 0x80, 0x0 ;  /* 0x000000000000781c */ /* 0x000fc80003f0f008 */
[----:B------:R-:W-:Y:S02]  /*22b0*/  USHF.L.U32 UR54, UR54, 0x7, URZ ;  /* 0x0000000736367899 */ /* 0x000fe4000800063f */
[----:B------:R-:W-:-:S07]  /*22c0*/  USHF.L.U32 UR53, UR53, 0x8, URZ ;  /* 0x0000000835357899 */ /* 0x000fce000800063f */
[----:B------:R-:W-:Y:S05]  /*22d0*/  @!P0 BRA `(.L_x_38) ;  /* 0x00000000007c8947 */ /* 0x000fea0003800000 */
[----:B------:R-:W-:Y:S01]  /*22e0*/  MOV R23, 0x0 ;  /* 0x0000000000177802 */ /* 0x000fe20000000f00 */
[----:B------:R-:W-:Y:S01]  /*22f0*/  ULDC.64 UR4, c[0x4][0x80] ;  /* 0x0100200000047ab9 */ /* 0x000fe20000000a00 */
[----:B------:R-:W-:Y:S01]  /*2300*/  ULDC.64 UR6, c[0x4][0x10] ;  /* 0x0100040000067ab9 */ /* 0x000fe20000000a00 */
[----:B--23--:R-:W-:Y:S01]  /*2310*/  MOV R4, UR4 ;  /* 0x0000000400047c02 */ /* 0x00cfe20008000f00 */
[----:B------:R1:W2:Y:S01]  /*2320*/  LDC.64 R14, c[0x4][R23] ;  /* 0x01000000170e7b82 */ /* 0x0002a20000000a00 */
[----:B------:R-:W-:Y:S01]  /*2330*/  MOV R5, UR5 ;  /* 0x0000000500057c02 */ /* 0x000fe20008000f00 */
[----:B------:R-:W-:Y:S01]  /*2340*/  ULDC.64 UR4, c[0x4][0x88] ;  /* 0x0100220000047ab9 */ /* 0x000fe20000000a00 */
[----:B------:R-:W-:Y:S01]  /*2350*/  IMAD.U32 R10, RZ, RZ, UR6 ;  /* 0x00000006ff0a7e24 */ /* 0x000fe2000f8e00ff */
        /* <DEDUP_REMOVED lines=8> */
.L_x_39:
[----:B------:R1:W2:Y:S01]  /*23e0*/  LDC.64 R14, c[0x4][R23] ;  /* 0x01000000170e7b82 */ /* 0x0002a20000000a00 */
[----:B------:R-:W-:Y:S01]  /*23f0*/  ULDC.64 UR4, c[0x4][0x80] ;  /* 0x0100200000047ab9 */ /* 0x000fe20000000a00 */
[----:B------:R-:W-:Y:S01]  /*2400*/  ULDC.64 UR6, c[0x4][0x10] ;  /* 0x0100040000067ab9 */ /* 0x000fe20000000a00 */
[----:B------:R-:W-:Y:S01]  /*2410*/  MOV R4, UR4 ;  /* 0x0000000400047c02 */ /* 0x000fe20008000f00 */
[----:B------:R-:W-:Y:S01]  /*2420*/  IMAD.MOV.U32 R12, RZ, RZ, 0x1 ;  /* 0x00000001ff0c7424 */ /* 0x000fe200078e00ff */
[----:B------:R-:W-:Y:S01]  /*2430*/  MOV R5, UR5 ;  /* 0x0000000500057c02 */ /* 0x000fe20008000f00 */
[----:B------:R-:W-:Y:S01]  /*2440*/  ULDC.64 UR4, c[0x4][0x88] ;  /* 0x0100220000047ab9 */ /* 0x000fe20000000a00 */
[----:B------:R-:W-:Y:S02]  /*2450*/  MOV R10, UR6 ;  /* 0x00000006000a7c02 */ /* 0x000fe40008000f00 */
[----:B------:R-:W-:Y:S02]  /*2460*/  MOV R6, UR4 ;  /* 0x0000000400067c02 */ /* 0x000fe40008000f00 */
[----:B------:R-:W-:-:S02]  /*2470*/  MOV R7, UR5 ;  /* 0x0000000500077c02 */ /* 0x000fc40008000f00 */
[----:B------:R-:W-:Y:S02]  /*2480*/  MOV R11, UR7 ;  /* 0x00000007000b7c02 */ /* 0x000fe40008000f00 */
[----:B------:R-:W-:Y:S02]  /*2490*/  MOV R8, 0x70 ;  /* 0x0000007000087802 */ /* 0x000fe40000000f00 */
[----:B-1----:R-:W-:-:S07]  /*24a0*/  MOV R13, RZ ;  /* 0x000000ff000d7202 */ /* 0x002fce0000000f00 */
[----:B------:R-:W-:-:S07]  /*24b0*/  LEPC R20, `(.L_x_38) ;  /* 0x000000001014794e */ /* 0x000fce0000000000 */
[----:B--2---:R-:W-:Y:S05]  /*24c0*/  CALL.ABS.NOINC R14 ;  /* 0x000000000e007343 */ /* 0x004fea0003c00000 */
.L_x_38:
[----:B------:R-:W1:Y:S02]  /*24d0*/  LDC.64 R8, c[0x0][0x590] ;  /* 0x00016400ff087b82 */ /* 0x000e640000000a00 */
[----:B-1----:R-:W-:-:S04]  /*24e0*/  ISETP.NE.U32.AND P2, PT, R8, RZ, PT ;  /* 0x000000ff0800720c */ /* 0x002fc80003f45070 */
[----:B------:R-:W-:-:S13]  /*24f0*/  ISETP.NE.AND.EX P2, PT, R9, RZ, PT, P2 ;  /* 0x000000ff0900720c */ /* 0x000fda0003f45320 */
[----:B------:R-:W-:Y:S05]  /*2500*/  @!P2 BRA `(.L_x_40) ;  /* 0x000000000034a947 */ /* 0x000fea0003800000 */
[----:B------:R-:W-:Y:S02]  /*2510*/  ULDC.64 UR4, c[0x0][0x588] ;  /* 0x0001620000047ab9 */ /* 0x000fe40000000a00 */
[----:B------:R-:W-:-:S04]  /*2520*/  ISETP.NE.U32.AND P0, PT, RZ, UR4, PT ;  /* 0x00000004ff007c0c */ /* 0x000fc8000bf05070 */
[----:B------:R-:W-:-:S13]  /*2530*/  ISETP.NE.AND.EX P0, PT, RZ, UR5, PT, P0 ;  /* 0x00000005ff007c0c */ /* 0x000fda000bf05300 */
[----:B------:R-:W-:Y:S05]  /*2540*/  @!P0 BRA `(.L_x_41) ;  /* 0x0000000000188947 */ /* 0x000fea0003800000 */
[----:B--23--:R-:W1:Y:S01]  /*2550*/  LDC.64 R4, c[0x0][0x588] ;  /* 0x00016200ff047b82 */ /* 0x00ce620000000a00 */
[----:B------:R-:W-:-:S04]  /*2560*/  IMAD R3, R8, UR55, RZ ;  /* 0x0000003708037c24 */ /* 0x000fc8000f8e02ff */
[----:B-1----:R-:W-:-:S05]  /*2570*/  IMAD.WIDE R4, R3, 0x4, R4 ;  /* 0x0000000403047825 */ /* 0x002fca00078e0204 */
[----:B-----5:R1:W5:Y:S01]  /*2580*/  LDG.E R157, desc[UR48][R4.64] ;  /* 0x00000030049d7981 */ /* 0x020362000c1e1900 */
[----:B------:R-:W-:Y:S01]  /*2590*/  MOV R154, 0x1 ;  /* 0x00000001009a7802 */ /* 0x000fe20000000f00 */
[----:B------:R-:W-:Y:S06]  /*25a0*/  BRA `(.L_x_40) ;  /* 0x00000000000c7947 */ /* 0x000fec0003800000 */
.L_x_41:
[----:B------:R-:W-:Y:S01]  /*25b0*/  ULDC UR4, c[0x0][0x580] ;  /* 0x0001600000047ab9 */ /* 0x000fe20000000800 */
[----:B------:R-:W-:Y:S02]  /*25c0*/  MOV R154, 0x1 ;  /* 0x00000001009a7802 */ /* 0x000fe40000000f00 */
[----:B-----5:R-:W-:-:S07]  /*25d0*/  MOV R157, UR4 ;  /* 0x00000004009d7c02 */ /* 0x020fce0008000f00 */
.L_x_40:
[----:B------:R-:W4:Y:S02]  /*25e0*/  LDC.64 R6, c[0x0][0x5b0] ;  /* 0x00016c00ff067b82 */ /* 0x000f240000000a00 */
[----:B----4-:R-:W-:-:S04]  /*25f0*/  ISETP.NE.U32.AND P0, PT, R6, RZ, PT ;  /* 0x000000ff0600720c */ /* 0x010fc80003f05070 */
[----:B------:R-:W-:-:S13]  /*2600*/  ISETP.NE.AND.EX P0, PT, R7, RZ, PT, P0 ;  /* 0x000000ff0700720c */ /* 0x000fda0003f05300 */
[----:B------:R-:W-:Y:S05]  /*2610*/  @!P0 BRA `(.L_x_42) ;  /* 0x00000000002c8947 */ /* 0x000fea0003800000 */
[----:B------:R-:W-:Y:S02]  /*2620*/  ULDC.64 UR4, c[0x0][0x5a8] ;  /* 0x00016a0000047ab9 */ /* 0x000fe40000000a00 */
[----:B------:R-:W-:-:S04]  /*2630*/  ISETP.NE.U32.AND P0, PT, RZ, UR4, PT ;  /* 0x00000004ff007c0c */ /* 0x000fc8000bf05070 */
[----:B------:R-:W-:-:S13]  /*2640*/  ISETP.NE.AND.EX P0, PT, RZ, UR5, PT, P0 ;  /* 0x00000005ff007c0c */ /* 0x000fda000bf05300 */
[----:B------:R-:W-:Y:S05]  /*2650*/  @!P0 BRA `(.L_x_43) ;  /* 0x0000000000148947 */ /* 0x000fea0003800000 */
[----:B-123--:R-:W1:Y:S01]  /*2660*/  LDC.64 R4, c[0x0][0x5a8] ;  /* 0x00016a00ff047b82 */ /* 0x00ee620000000a00 */
[----:B------:R-:W-:-:S04]  /*2670*/  IMAD R3, R6, UR55, RZ ;  /* 0x0000003706037c24 */ /* 0x000fc8000f8e02ff */
[----:B-1----:R-:W-:-:S05]  /*2680*/  IMAD.WIDE R4, R3, 0x4, R4 ;  /* 0x0000000403047825 */ /* 0x002fca00078e0204 */
[----:B-----5:R4:W5:Y:S01]  /*2690*/  LDG.E R156, desc[UR48][R4.64] ;  /* 0x00000030049c7981 */ /* 0x020962000c1e1900 */
[----:B------:R-:W-:Y:S05]  /*26a0*/  BRA `(.L_x_42) ;  /* 0x0000000000087947 */ /* 0x000fea0003800000 */
.L_x_43:
[----:B------:R-:W-:Y:S02]  /*26b0*/  ULDC UR4, c[0x0][0x5a0] ;  /* 0x0001680000047ab9 */ /* 0x000fe40000000800 */
[----:B-----5:R-:W-:-:S07]  /*26c0*/  MOV R156, UR4 ;  /* 0x00000004009c7c02 */ /* 0x020fce0008000f00 */
.L_x_42:
[----:B------:R-:W-:Y:S01]  /*26d0*/  ULDC.64 UR4, c[0x0][0x588] ;  /* 0x0001620000047ab9 */ /* 0x000fe20000000a00 */
[----:B------:R-:W-:Y:S01]  /*26e0*/  ISETP.NE.U32.AND P3, PT, R8, RZ, PT ;  /* 0x000000ff0800720c */ /* 0x000fe20003f65070 */
[----:B------:R-:W-:Y:S02]  /*26f0*/  UISETP.NE.U32.AND UP0, UPT, UR4, URZ, UPT ;  /* 0x0000003f0400728c */ /* 0x000fe4000bf05070 */
[----:B------:R-:W-:Y:S02]  /*2700*/  ISETP.NE.U32.AND P4, PT, RZ, UR4, PT ;  /* 0x00000004ff007c0c */ /* 0x000fe4000bf85070 */
[----:B------:R-:W-:Y:S01]  /*2710*/  ISETP.NE.AND.EX P3, PT, R9, RZ, PT, P3 ;  /* 0x000000ff0900720c */ /* 0x000fe20003f65330 */
[----:B------:R-:W-:Y:S02]  /*2720*/  UISETP.NE.AND.EX UP0, UPT, UR5, URZ, UPT, UP0 ;  /* 0x0000003f0500728c */ /* 0x000fe4000bf05300 */
[----:B------:R-:W-:Y:S02]  /*2730*/  ISETP.NE.AND.EX P4, PT, RZ, UR5, PT, P4 ;  /* 0x00000005ff007c0c */ /* 0x000fe4000bf85340 */
[----:B------:R-:W-:-:S02]  /*2740*/  PLOP3.LUT P0, PT, PT, PT, PT, 0x8, 0x0 ;  /* 0x000000000000781c */ /* 0x000fc40003f0e170 */
[----:B------:R-:W-:-:S04]  /*2750*/  PLOP3.LUT P1, PT, PT, PT, UP0, 0x80, 0x0 ;  /* 0x000000000000781c */ /* 0x000fc80003f2f008 */
[----:B------:R-:W-:-:S05]  /*2760*/  PLOP3.LUT P1, PT, P1, PT, PT, 0x8, 0x0 ;  /* 0x000000000000781c */ /* 0x000fca0000f2e170 */
[----:B------:R-:W-:Y:S08]  /*2770*/  @P4 BRA P3, `(.L_x_44) ;  /* 0x0000000000244947 */ /* 0x000ff00001800000 */
[----:B------:R-:W-:Y:S04]  /*2780*/  BSSY B0, `(.L_x_44) ;  /* 0x0000008000007945 */ /* 0x000fe80003800000 */
[----:B------:R-:W-:Y:S05]  /*2790*/  @!P2 BRA `(.L_x_45) ;  /* 0x000000000014a947 */ /* 0x000fea0003800000 */
[----:B------:R-:W-:Y:S02]  /*27a0*/  LOP3.LUT P3, RZ, R154, 0xff, RZ, 0xc0, !PT ;  /* 0x000000ff9aff7812 */ /* 0x000fe4000786c0ff */
[----:B------:R-:W-:-:S11]  /*27b0*/  PLOP3.LUT P0, PT, P1, PT, PT, 0x80, 0x0 ;  /* 0x000000000000781c */ /* 0x000fd60000f0f070 */
[----:B------:R-:W-:Y:S05]  /*27c0*/  @!P3 BRA `(.L_x_46) ;  /* 0x00000000000cb947 */ /* 0x000fea0003800000 */
[----:B-----5:R-:W-:Y:S01]  /*27d0*/  FSETP.EQ.AND P0, PT, R157, RZ, PT ;  /* 0x000000ff9d00720b */ /* 0x020fe20003f02000 */
[----:B------:R-:W-:-:S12]  /*27e0*/  BRA `(.L_x_46) ;  /* 0x0000000000047947 */ /* 0x000fd80003800000 */
.L_x_45:
[----:B-----5:R-:W-:-:S13]  /*27f0*/  FSETP.EQ.AND P0, PT, R157, RZ, PT ;  /* 0x000000ff9d00720b */ /* 0x020fda0003f02000 */
.L_x_46:
[----:B------:R-:W-:Y:S05]  /*2800*/  BSYNC B0 ;  /* 0x0000000000007941 */ /* 0x000fea0003800000 */
.L_x_44:
[----:B------:R-:W-:Y:S04]  /*2810*/  BSSY B0, `(.L_x_47) ;  /* 0x0000007000007945 */ /* 0x000fe80003800000 */
[----:B------:R-:W-:Y:S05]  /*2820*/  @!P2 BRA `(.L_x_48) ;  /* 0x000000000010a947 */ /* 0x000fea0003800000 */
[----:B------:R-:W-:-:S13]  /*2830*/  LOP3.LUT P2, RZ, R154, 0xff, RZ, 0xc0, !PT ;  /* 0x000000ff9aff7812 */ /* 0x000fda000784c0ff */
[----:B------:R-:W-:Y:S05]  /*2840*/  @!P2 BRA `(.L_x_49) ;  /* 0x00000000000ca947 */ /* 0x000fea0003800000 */
[----:B-----5:R-:W-:Y:S01]  /*2850*/  FSETP.EQ.AND P1, PT, R157, RZ, PT ;  /* 0x000000ff9d00720b */ /* 0x020fe20003f22000 */
[----:B------:R-:W-:-:S12]  /*2860*/  BRA `(.L_x_49) ;  /* 0x0000000000047947 */ /* 0x000fd80003800000 */
.L_x_48:
[----:B-----5:R-:W-:-:S13]  /*2870*/  FSETP.EQ.AND P1, PT, R157, RZ, PT ;  /* 0x000000ff9d00720b */ /* 0x020fda0003f22000 */
.L_x_49:
[----:B------:R-:W-:Y:S05]  /*2880*/  BSYNC B0 ;  /* 0x0000000000007941 */ /* 0x000fea0003800000 */
.L_x_47:
[----:B------:R-:W-:Y:S01]  /*2890*/  BSSY B0, `(.L_x_50) ;  /* 0x0000024000007945 */ /* 0x000fe20003800000 */
[----:B------:R-:W-:Y:S02]  /*28a0*/  MOV R12, RZ ;  /* 0x000000ff000c7202 */ /* 0x000fe40000000f00 */
[----:B------:R-:W-:Y:S02]  /*28b0*/  CS2R R6, SRZ ;  /* 0x0000000000067805 */ /* 0x000fe4000001ff00 */
[----:B-1234-:R-:W-:Y:S02]  /*28c0*/  CS2R R4, SRZ ;  /* 0x0000000000047805 */ /* 0x01efe4000001ff00 */
[----:B------:R-:W-:Y:S02]  /*28d0*/  CS2R R10, SRZ ;  /* 0x00000000000a7805 */ /* 0x000fe4000001ff00 */
[----:B------:R-:W-:Y:S01]  /*28e0*/  CS2R R8, SRZ ;  /* 0x0000000000087805 */ /* 0x000fe2000001ff00 */
[----:B------:R-:W-:Y:S06]  /*28f0*/  @P0 BRA `(.L_x_51) ;  /* 0x0000000000740947 */ /* 0x000fec0003800000 */
[----:B------:R-:W-:-:S13]  /*2900*/  ISETP.NE.AND P2, PT, R159, 0x3, PT ;  /* 0x000000039f00780c */ /* 0x000fda0003f45270 */
[----:B------:R-:W-:Y:S05]  /*2910*/  @!P2 BRA `(.L_x_52) ;  /* 0x000000000004a947 */ /* 0x000fea0003800000 */
[----:B------:R-:W-:Y:S01]  /*2920*/  BPT.TRAP 0x1 ;  /* 0x000000040000795c */ /* 0x000fe20000300000 */
.L_x_52:
[----:B------:R-:W-:Y:S02]  /*2930*/  SHF.L.U32 R0, RZ, 0x1f, RZ ;  /* 0x0000001fff007819 */ /* 0x000fe400000006ff */
[----:B------:R-:W-:Y:S02]  /*2940*/  MOV R12, 0x1 ;  /* 0x00000001000c7802 */ /* 0x000fe40000000f00 */
[----:B------:R-:W1:Y:S01]  /*2950*/  SYNCS.PHASECHK.TRANS64.TRYWAIT P2, [UR45+0x40], R0 ;  /* 0x00004000ff0075a7 */ /* 0x000e62000804016d */
[----:B------:R-:W-:Y:S01]  /*2960*/  MOV R7, RZ ;  /* 0x000000ff00077202 */ /* 0x000fe20000000f00 */
[----:B-1----:R-:W-:Y:S06]  /*2970*/  @!P2 BRA `(.L_x_53) ;  /* 0x00000128007ca947 */ /* 0x002fec0003800000 */
.L_x_607:
[----:B------:R-:W-:Y:S02]  /*2980*/  MOV R6, RZ ;  /* 0x000000ff00067202 */ /* 0x000fe40000000f00 */
[----:B------:R-:W-:Y:S02]  /*2990*/  CS2R R4, SRZ ;  /* 0x0000000000047805 */ /* 0x000fe4000001ff00 */
[----:B------:R-:W-:Y:S02]  /*29a0*/  CS2R R10, SRZ ;  /* 0x00000000000a7805 */ /* 0x000fe4000001ff00 */
[----:B------:R-:W-:Y:S01]  /*29b0*/  CS2R R8, SRZ ;  /* 0x0000000000087805 */ /* 0x000fe2000001ff00 */
[----:B------:R-:W-:Y:S06]  /*29c0*/  @P1 BRA `(.L_x_51) ;  /* 0x0000000000401947 */ /* 0x000fec0003800000 */
[C---:B-1----:R-:W-:Y:S01]  /*29d0*/  SHF.L.U32 R0, R18.reuse, 0x4, RZ ;  /* 0x0000000412007819 */ /* 0x042fe200000006ff */
[C---:B------:R-:W-:Y:S01]  /*29e0*/  IMAD.SHL.U32 R7, R18.reuse, 0x4, RZ ;  /* 0x0000000412077824 */ /* 0x040fe200078e00ff */
[----:B------:R-:W-:Y:S01]  /*29f0*/  SHF.L.U32 R3, R18, 0x5, RZ ;  /* 0x0000000512037819 */ /* 0x000fe200000006ff */
[----:B------:R-:W-:Y:S05]  /*2a00*/  WARPSYNC.ALL ;  /* 0x0000000000007948 */ /* 0x000fea0003800000 */
[----:B------:R-:W-:Y:S02]  /*2a10*/  SHF.R.U32.HI R5, RZ, 0x1, R18 ;  /* 0x00000001ff057819 */ /* 0x000fe40000011612 */
[----:B------:R-:W-:-:S02]  /*2a20*/  LOP3.LUT R0, R0, 0xe00, RZ, 0xc0, !PT ;  /* 0x00000e0000007812 */ /* 0x000fc400078ec0ff */
[----:B------:R-:W-:Y:S02]  /*2a30*/  LOP3.LUT R4, R3, 0xc0, RZ, 0xc0, !PT ;  /* 0x000000c003047812 */ /* 0x000fe400078ec0ff */
[----:B------:R-:W-:Y:S02]  /*2a40*/  LOP3.LUT R0, R0, 0x20, R3, 0xf8, !PT ;  /* 0x0000002000007812 */ /* 0x000fe400078ef803 */
[----:B------:R-:W-:Y:S02]  /*2a50*/  LOP3.LUT R4, R4, 0x8, R5, 0xf8, !PT ;  /* 0x0000000804047812 */ /* 0x000fe400078ef805 */
[----:B------:R-:W-:Y:S02]  /*2a60*/  LOP3.LUT R0, R0, 0x100, R3, 0xf8, !PT ;  /* 0x0000010000007812 */ /* 0x000fe400078ef803 */
[----:B------:R-:W-:-:S04]  /*2a70*/  LOP3.LUT R7, R4, 0x18, R7, 0x78, !PT ;  /* 0x0000001804077812 */ /* 0x000fc800078e7807 */
[----:B------:R-:W-:-:S04]  /*2a80*/  LOP3.LUT R0, R0, R7, RZ, 0xfc, !PT ;  /* 0x0000000700007212 */ /* 0x000fc800078efcff */
[----:B------:R-:W-:-:S04]  /*2a90*/  LEA R0, R0, UR45, 0x1 ;  /* 0x0000002d00007c11 */ /* 0x000fc8000f8e08ff */
[----:B------:R-:W-:Y:S01]  /*2aa0*/  LEA R4, R155, R0, 0x1 ;  /* 0x000000009b047211 */ /* 0x000fe200078e08ff */
[----:B------:R2:W3:Y:S05]  /*2ab0*/  LDSM.16.M88.4 R8, [R0+0x200] ;  /* 0x000200000008783b */ /* 0x0004ea0000000200 */
[----:B------:R-:W4:Y:S02]  /*2ac0*/  LDSM.16.M88.4 R4, [R4+0x200] ;  /* 0x000200000404783b */ /* 0x000f240000000200 */
.L_x_51:
[----:B------:R-:W-:Y:S05]  /*2ad0*/  BSYNC B0 ;  /* 0x0000000000007941 */ /* 0x000fea0003800000 */
.L_x_50:
[----:B-123--:R-:W-:Y:S02]  /*2ae0*/  HADD2.F32 R0, -RZ, R8.H0_H0 ;  /* 0x20000008ff007230 */ /* 0x00efe40000004100 */
[C---:B-----5:R-:W-:Y:S01]  /*2af0*/  FMUL R24, R156.reuse, R24 ;  /* 0x000000189c187220 */ /* 0x060fe20000400000 */
[--C-:B------:R-:W-:Y:S02]  /*2b00*/  HADD2.F32 R14, -RZ, R9.reuse.H0_H0 ;  /* 0x20000009ff0e7230 */ /* 0x100fe40000004100 */
[C---:B------:R-:W-:Y:S01]  /*2b10*/  FMUL R3, R156.reuse, R26 ;  /* 0x0000001a9c037220 */ /* 0x040fe20000400000 */
[----:B------:R-:W-:Y:S02]  /*2b20*/  HADD2.F32 R20, -RZ, R9.H1_H1 ;  /* 0x30000009ff147230 */ /* 0x000fe40000004100 */
[----:B------:R-:W-:Y:S01]  /*2b30*/  FFMA R21, R157, R0, R24 ;  /* 0x000000009d157223 */ /* 0x000fe20000000018 */
[----:B------:R-:W-:Y:S01]  /*2b40*/  FMUL R13, R156, R27 ;  /* 0x0000001b9c0d7220 */ /* 0x000fe20000400000 */
[----:B------:R-:W-:-:S02]  /*2b50*/  HADD2.F32 R24, -RZ, R10.H0_H0 ;  /* 0x2000000aff187230 */ /* 0x000fc40000004100 */
[C---:B------:R-:W-:Y:S01]  /*2b60*/  FMUL R15, R156.reuse, R28 ;  /* 0x0000001c9c0f7220 */ /* 0x040fe20000400000 */
[----:B------:R-:W-:Y:S02]  /*2b70*/  HADD2.F32 R0, -RZ, R8.H1_H1 ;  /* 0x30000008ff007230 */ /* 0x000fe40000004100 */
[----:B------:R-:W-:Y:S01]  /*2b80*/  FMUL R158, R156, R25 ;  /* 0x000000199c9e7220 */ /* 0x000fe20000400000 */
[C---:B------:R-:W-:Y:S01]  /*2b90*/  FFMA R27, R157.reuse, R14, R3 ;  /* 0x0000000e9d1b7223 */ /* 0x040fe20000000003 */
[C---:B------:R-:W-:Y:S01]  /*2ba0*/  FFMA R161, R157.reuse, R20, R13 ;  /* 0x000000149da17223 */ /* 0x040fe2000000000d */
[C---:B------:R-:W-:Y:S01]  /*2bb0*/  FFMA R163, R157.reuse, R24, R15 ;  /* 0x000000189da37223 */ /* 0x040fe2000000000f */
[----:B------:R-:W-:Y:S02]  /*2bc0*/  HADD2.F32 R14, -RZ, R10.H1_H1 ;  /* 0x3000000aff0e7230 */ /* 0x000fe40000004100 */
[----:B------:R-:W-:Y:S01]  /*2bd0*/  FFMA R23, R157, R0, R158 ;  /* 0x000000009d177223 */ /* 0x000fe2000000009e */
[----:B------:R-:W-:-:S02]  /*2be0*/  HADD2.F32 R20, -RZ, R11.H0_H0 ;  /* 0x2000000bff147230 */ /* 0x000fc40000004100 */
[C---:B------:R-:W-:Y:S01]  /*2bf0*/  FMUL R26, R156.reuse, R29 ;  /* 0x0000001d9c1a7220 */ /* 0x040fe20000400000 */
[C---:B------:R-:W-:Y:S01]  /*2c00*/  FMUL R3, R156.reuse, R30 ;  /* 0x0000001e9c037220 */ /* 0x040fe20000400000 */
[----:B------:R-:W-:Y:S02]  /*2c10*/  HADD2.F32 R24, -RZ, R11.H1_H1 ;  /* 0x3000000bff187230 */ /* 0x000fe40000004100 */
[----:B------:R-:W-:Y:S01]  /*2c20*/  FMUL R31, R156, R31 ;  /* 0x0000001f9c1f7220 */ /* 0x000fe20000400000 */
[----:B------:R-:W-:Y:S01]  /*2c30*/  MOV R0, 0x3bbb989d ;  /* 0x3bbb989d00007802 */ /* 0x000fe20000000f00 */
[C---:B------:R-:W-:Y:S01]  /*2c40*/  FFMA R165, R157.reuse, R14, R26 ;  /* 0x0000000e9da57223 */ /* 0x040fe2000000001a */
[C---:B------:R-:W-:Y:S01]  /*2c50*/  FFMA R167, R157.reuse, R20, R3 ;  /* 0x000000149da77223 */ /* 0x040fe20000000003 */
[----:B------:R-:W-:Y:S01]  /*2c60*/  FFMA R169, R157, R24, R31 ;  /* 0x000000189da97223 */ /* 0x000fe2000000001f */
[----:B------:R-:W-:Y:S01]  /*2c70*/  MOV R3, 0x437c0000 ;  /* 0x437c000000037802 */ /* 0x000fe20000000f00 */
[----:B----4-:R-:W-:-:S02]  /*2c80*/  HADD2.F32 R14, -RZ, R4.H0_H0 ;  /* 0x20000004ff0e7230 */ /* 0x010fc40000004100 */
[----:B------:R-:W-:Y:S01]  /*2c90*/  FFMA.SAT R24, -R21, R0, 0.5 ;  /* 0x3f00000015187423 */ /* 0x000fe20000002100 */
[----:B------:R-:W-:Y:S01]  /*2ca0*/  FMUL R32, R156, R32 ;  /* 0x000000209c207220 */ /* 0x000fe20000400000 */
[----:B------:R-:W-:Y:S01]  /*2cb0*/  FFMA.SAT R26, -R23, R0, 0.5 ;  /* 0x3f000000171a7423 */ /* 0x000fe20000002100 */
[----:B------:R-:W-:Y:S02]  /*2cc0*/  HADD2.F32 R20, -RZ, R4.H1_H1 ;  /* 0x30000004ff147230 */ /* 0x000fe40000004100 */
[-C--:B------:R-:W-:Y:S01]  /*2cd0*/  FFMA.RM R13, R24, R3.reuse, 12582913 ;  /* 0x4b400001180d7423 */ /* 0x080fe20000004003 */
[----:B------:R-:W-:Y:S01]  /*2ce0*/  FFMA R171, R157, R14, R32 ;  /* 0x0000000e9dab7223 */ /* 0x000fe20000000020 */
[----:B------:R-:W-:Y:S01]  /*2cf0*/  FFMA.RM R14, R26, R3, 12582913 ;  /* 0x4b4000011a0e7423 */ /* 0x000fe20000004003 */
[C---:B------:R-:W-:Y:S01]  /*2d00*/  FMUL R15, R156.reuse, R33 ;  /* 0x000000219c0f7220 */ /* 0x040fe20000400000 */
[----:B------:R-:W-:Y:S01]  /*2d10*/  FADD R24, R13, -12583039 ;  /* 0xcb40007f0d187421 */ /* 0x000fe20000000000 */
[----:B------:R-:W-:Y:S01]  /*2d20*/  FMUL R34, R156, R34 ;  /* 0x000000229c227220 */ /* 0x000fe20000400000 */
[----:B------:R-:W-:Y:S01]  /*2d30*/  FADD R26, R14, -12583039 ;  /* 0xcb40007f0e1a7421 */ /* 0x000fe20000000000 */
[----:B------:R-:W-:Y:S01]  /*2d40*/  FFMA R15, R157, R20, R15 ;  /* 0x000000149d0f7223 */ /* 0x000fe2000000000f */
[----:B------:R-:W-:-:S02]  /*2d50*/  HADD2.F32 R20, -RZ, R5.H0_H0 ;  /* 0x20000005ff147230 */ /* 0x000fc40000004100 */
[----:B------:R-:W-:Y:S01]  /*2d60*/  FFMA R24, -R21, 1.4426950216293334961, -R24 ;  /* 0x3fb8aa3b15187823 */ /* 0x000fe20000000918 */
[----:B------:R-:W-:Y:S01]  /*2d70*/  FFMA R26, -R23, 1.4426950216293334961, -R26 ;  /* 0x3fb8aa3b171a7823 */ /* 0x000fe2000000091a */
[-C--:B------:R-:W-:Y:S01]  /*2d80*/  FFMA.SAT R28, -R27, R0.reuse, 0.5 ;  /* 0x3f0000001b1c7423 */ /* 0x080fe20000002100 */
[----:B------:R-:W-:Y:S01]  /*2d90*/  FFMA.SAT R32, -R161, R0, 0.5 ;  /* 0x3f000000a1207423 */ /* 0x000fe20000002100 */
[----:B------:R-:W-:Y:S01]  /*2da0*/  FFMA R21, -R21, 1.925963033500011079e-08, R24 ;  /* 0x32a5706015157823 */ /* 0x000fe20000000118 */
[----:B------:R-:W-:Y:S01]  /*2db0*/  FFMA R25, R157, R20, R34 ;  /* 0x000000149d197223 */ /* 0x000fe20000000022 */
[----:B------:R-:W-:Y:S01]  /*2dc0*/  FFMA R24, -R23, 1.925963033500011079e-08, R26 ;  /* 0x32a5706017187823 */ /* 0x000fe2000000011a */
[----:B------:R-:W-:Y:S01]  /*2dd0*/  FFMA.RM R20, R28, R3, 12582913 ;  /* 0x4b4000011c147423 */ /* 0x000fe20000004003 */
[----:B------:R-:W-:Y:S02]  /*2de0*/  HADD2.F32 R26, -RZ, R5.H1_H1 ;  /* 0x30000005ff1a7230 */ /* 0x000fe40000004100 */
[----:B------:R-:W-:Y:S01]  /*2df0*/  FMUL R28, R156, R35 ;  /* 0x000000239c1c7220 */ /* 0x000fe20000400000 */
[-C--:B------:R-:W-:Y:S01]  /*2e00*/  FFMA.RM R23, R32, R3.reuse, 12582913 ;  /* 0x4b40000120177423 */ /* 0x080fe20000004003 */
[----:B------:R-:W-:Y:S01]  /*2e10*/  FFMA.SAT R34, -R163, R0, 0.5 ;  /* 0x3f000000a3227423 */ /* 0x000fe20000002100 */
[----:B------:R-:W-:Y:S01]  /*2e20*/  FMUL R36, R156, R36 ;  /* 0x000000249c247220 */ /* 0x000fe20000400000 */
[----:B------:R-:W-:Y:S01]  /*2e30*/  FFMA R173, R157, R26, R28 ;  /* 0x0000001a9dad7223 */ /* 0x000fe2000000001c */
[----:B------:R-:W-:Y:S01]  /*2e40*/  FADD R32, R23, -12583039 ;  /* 0xcb40007f17207421 */ /* 0x000fe20000000000 */
[----:B------:R-:W-:Y:S01]  /*2e50*/  FFMA.RM R26, R34, R3, 12582913 ;  /* 0x4b400001221a7423 */ /* 0x000fe20000004003 */
[----:B------:R-:W-:Y:S01]  /*2e60*/  FFMA.SAT R34, -R165, R0, 0.5 ;  /* 0x3f000000a5227423 */ /* 0x000fe20000002100 */
[----:B------:R-:W-:-:S02]  /*2e70*/  HADD2.F32 R28, -RZ, R6.H0_H0 ;  /* 0x20000006ff1c7230 */ /* 0x000fc40000004100 */
[C---:B------:R-:W-:Y:S01]  /*2e80*/  FFMA R32, -R161.reuse, 1.4426950216293334961, -R32 ;  /* 0x3fb8aa3ba1207823 */ /* 0x040fe20000000920 */
[----:B------:R-:W-:Y:S01]  /*2e90*/  FADD R30, R20, -12583039 ;  /* 0xcb40007f141e7421 */ /* 0x000fe20000000000 */
[----:B------:R-:W-:Y:S01]  /*2ea0*/  FFMA.RM R29, R34, R3, 12582913 ;  /* 0x4b400001221d7423 */ /* 0x000fe20000004003 */
[----:B------:R-:W-:Y:S01]  /*2eb0*/  FMUL R34, R156, R37 ;  /* 0x000000259c227220 */ /* 0x000fe20000400000 */
[----:B------:R-:W-:Y:S01]  /*2ec0*/  FFMA R33, -R161, 1.925963033500011079e-08, R32 ;  /* 0x32a57060a1217823 */ /* 0x000fe20000000120 */
[----:B------:R-:W-:Y:S01]  /*2ed0*/  FFMA R161, R157, R28, R36 ;  /* 0x0000001c9da17223 */ /* 0x000fe20000000024 */
[----:B------:R-:W-:Y:S02]  /*2ee0*/  HADD2.F32 R32, -RZ, R6.H1_H1 ;  /* 0x30000006ff207230 */ /* 0x000fe40000004100 */
[----:B------:R-:W-:Y:S01]  /*2ef0*/  FADD R36, R29, -12583039 ;  /* 0xcb40007f1d247421 */ /* 0x000fe20000000000 */
[----:B------:R-:W-:Y:S01]  /*2f00*/  FFMA.SAT R162, -R169, R0, 0.5 ;  /* 0x3f000000a9a27423 */ /* 0x000fe20000002100 */
[----:B------:R-:W-:Y:S01]  /*2f10*/  FFMA R30, -R27, 1.4426950216293334961, -R30 ;  /* 0x3fb8aa3b1b1e7823 */ /* 0x000fe2000000091e */
[----:B------:R1:W-:Y:S01]  /*2f20*/  MUFU.EX2 R28, R33 ;  /* 0x00000021001c7308 */ /* 0x0003e20000000800 */
[----:B------:R-:W-:Y:S01]  /*2f30*/  FFMA R36, -R165, 1.4426950216293334961, -R36 ;  /* 0x3fb8aa3ba5247823 */ /* 0x000fe20000000924 */
[----:B------:R-:W-:Y:S01]  /*2f40*/  FFMA R37, R157, R32, R34 ;  /* 0x000000209d257223 */ /* 0x000fe20000000022 */
[----:B------:R-:W-:Y:S01]  /*2f50*/  FFMA.RM R32, R162, R3, 12582913 ;  /* 0x4b400001a2207423 */ /* 0x000fe20000004003 */
[----:B------:R-:W-:Y:S01]  /*2f60*/  FFMA R27, -R27, 1.925963033500011079e-08, R30 ;  /* 0x32a570601b1b7823 */ /* 0x000fe2000000011e */
[----:B------:R-:W-:Y:S01]  /*2f70*/  FADD R30, R26, -12583039 ;  /* 0xcb40007f1a1e7421 */ /* 0x000fe20000000000 */
[----:B------:R-:W-:-:S02]  /*2f80*/  HADD2.F32 R34, -RZ, R7.H0_H0 ;  /* 0x20000007ff227230 */ /* 0x000fc40000004100 */
[----:B------:R-:W-:Y:S01]  /*2f90*/  FMUL R38, R156, R38 ;  /* 0x000000269c267220 */ /* 0x000fe20000400000 */
[----:B------:R-:W-:Y:S01]  /*2fa0*/  LOP3.LUT R35, R18, 0xff, RZ, 0xc0, !PT ;  /* 0x000000ff12237812 */ /* 0x000fe200078ec0ff */
[----:B-1----:R-:W-:Y:S01]  /*2fb0*/  FFMA R33, -R165, 1.925963033500011079e-08, R36 ;  /* 0x32a57060a5217823 */ /* 0x002fe20000000124 */
[----:B------:R-:W-:Y:S01]  /*2fc0*/  FADD R36, R32, -12583039 ;  /* 0xcb40007f20247421 */ /* 0x000fe20000000000 */
[----:B------:R-:W-:Y:S01]  /*2fd0*/  FFMA R30, -R163, 1.4426950216293334961, -R30 ;  /* 0x3fb8aa3ba31e7823 */ /* 0x000fe2000000091e */
[----:B------:R-:W-:Y:S01]  /*2fe0*/  IADD3 R35, R35, 0x1f, RZ ;  /* 0x0000001f23237810 */ /* 0x000fe20007ffe0ff */
[----:B------:R-:W-:Y:S01]  /*2ff0*/  FFMA.SAT R172, -R37, R0, 0.5 ;  /* 0x3f00000025ac7423 */ /* 0x000fe20000002100 */
[----:B------:R-:W-:Y:S01]  /*3000*/  FFMA R36, -R169, 1.4426950216293334961, -R36 ;  /* 0x3fb8aa3ba9247823 */ /* 0x000fe20000000924 */
[----:B------:R-:W-:Y:S01]  /*3010*/  FFMA R30, -R163, 1.925963033500011079e-08, R30 ;  /* 0x32a57060a31e7823 */ /* 0x000fe2000000011e */
[----:B------:R-:W-:Y:S01]  /*3020*/  FFMA R163, R157, R34, R38 ;  /* 0x000000229da37223 */ /* 0x000fe20000000026 */
[----:B------:R-:W-:Y:S01]  /*3030*/  FMUL R38, R156, R39 ;  /* 0x000000279c267220 */ /* 0x000fe20000400000 */
[----:B------:R-:W-:Y:S01]  /*3040*/  FFMA R169, -R169, 1.925963033500011079e-08, R36 ;  /* 0x32a57060a9a97823 */ /* 0x000fe20000000124 */
[----:B------:R-:W-:-:S02]  /*3050*/  HADD2.F32 R36, -RZ, R7.H1_H1 ;  /* 0x30000007ff247230 */ /* 0x000fc40000004100 */
[-C--:B------:R-:W-:Y:S01]  /*3060*/  FFMA.SAT R166, -R173, R0.reuse, 0.5 ;  /* 0x3f000000ada67423 */ /* 0x080fe20000002100 */
[-C--:B------:R-:W-:Y:S01]  /*3070*/  FFMA.SAT R158, -R167, R0.reuse, 0.5 ;  /* 0x3f000000a79e7423 */ /* 0x080fe20000002100 */
[----:B------:R-:W-:Y:S01]  /*3080*/  ISETP.GT.U32.AND P5, PT, R35, 0x3e, PT ;  /* 0x0000003e2300780c */ /* 0x000fe20003fa4070 */
[----:B------:R-:W-:Y:S01]  /*3090*/  FFMA.SAT R164, -R15, R0, 0.5 ;  /* 0x3f0000000fa47423 */ /* 0x000fe20000002100 */
[----:B------:R-:W-:Y:S01]  /*30a0*/  FFMA R39, R157, R36, R38 ;  /* 0x000000249d277223 */ /* 0x000fe20000000026 */
[-C--:B------:R-:W-:Y:S01]  /*30b0*/  FFMA.RM R35, R172, R3.reuse, 12582913 ;  /* 0x4b400001ac237423 */ /* 0x080fe20000004003 */
[----:B------:R-:W-:Y:S01]  /*30c0*/  MUFU.EX2 R21, R21 ;  /* 0x0000001500157308 */ /* 0x000fe20000000800 */
[-C--:B------:R-:W-:Y:S01]  /*30d0*/  FFMA.RM R165, R166, R3.reuse, 12582913 ;  /* 0x4b400001a6a57423 */ /* 0x080fe20000004003 */
[-C--:B------:R-:W-:Y:S01]  /*30e0*/  FFMA.RM R31, R158, R3.reuse, 12582913 ;  /* 0x4b4000019e1f7423 */ /* 0x080fe20000004003 */
[-C--:B------:R-:W-:Y:S01]  /*30f0*/  FFMA.SAT R162, -R171, R0.reuse, 0.5 ;  /* 0x3f000000aba27423 */ /* 0x080fe20000002100 */
[-C--:B------:R-:W-:Y:S01]  /*3100*/  FFMA.SAT R38, -R25, R0.reuse, 0.5 ;  /* 0x3f00000019267423 */ /* 0x080fe20000002100 */
[-C--:B------:R-:W-:Y:S01]  /*3110*/  FFMA.SAT R170, -R161, R0.reuse, 0.5 ;  /* 0x3f000000a1aa7423 */ /* 0x080fe20000002100 */
[-C--:B------:R-:W-:Y:S01]  /*3120*/  FFMA.SAT R174, -R163, R0.reuse, 0.5 ;  /* 0x3f000000a3ae7423 */ /* 0x080fe20000002100 */
[----:B------:R-:W-:Y:S01]  /*3130*/  FFMA.SAT R176, -R39, R0, 0.5 ;  /* 0x3f00000027b07423 */ /* 0x000fe20000002100 */
[-C--:B------:R-:W-:Y:S01]  /*3140*/  FFMA.RM R164, R164, R3.reuse, 12582913 ;  /* 0x4b400001a4a47423 */ /* 0x080fe20000004003 */
[----:B------:R-:W-:Y:S01]  /*3150*/  FADD R0, R35, -12583039 ;  /* 0xcb40007f23007421 */ /* 0x000fe20000000000 */
[----:B------:R-:W-:Y:S01]  /*3160*/  FADD R168, R165, -12583039 ;  /* 0xcb40007fa5a87421 */ /* 0x000fe20000000000 */
[----:B------:R-:W-:Y:S01]  /*3170*/  FADD R158, R31, -12583039 ;  /* 0xcb40007f1f9e7421 */ /* 0x000fe20000000000 */
[----:B------:R-:W1:Y:S01]  /*3180*/  MUFU.EX2 R24, R24 ;  /* 0x0000001800187308 */ /* 0x000e620000000800 */
[----:B------:R-:W-:Y:S01]  /*3190*/  FADD R36, R164, -12583039 ;  /* 0xcb40007fa4247421 */ /* 0x000fe20000000000 */
[----:B------:R-:W-:Y:S01]  /*31a0*/  FFMA R0, -R37, 1.4426950216293334961, -R0 ;  /* 0x3fb8aa3b25007823 */ /* 0x000fe20000000900 */
[----:B------:R-:W-:Y:S01]  /*31b0*/  FFMA R168, -R173, 1.4426950216293334961, -R168 ;  /* 0x3fb8aa3bada87823 */ /* 0x000fe200000009a8 */
[----:B------:R-:W-:Y:S01]  /*31c0*/  FFMA R158, -R167, 1.4426950216293334961, -R158 ;  /* 0x3fb8aa3ba79e7823 */ /* 0x000fe2000000099e */
[----:B------:R-:W-:Y:S01]  /*31d0*/  FFMA R36, -R15, 1.4426950216293334961, -R36 ;  /* 0x3fb8aa3b0f247823 */ /* 0x000fe20000000924 */
[----:B------:R-:W-:Y:S01]  /*31e0*/  FFMA R37, -R37, 1.925963033500011079e-08, R0 ;  /* 0x32a5706025257823 */ /* 0x000fe20000000100 */
[-C--:B------:R-:W-:Y:S01]  /*31f0*/  FFMA.RM R34, R162, R3.reuse, 12582913 ;  /* 0x4b400001a2227423 */ /* 0x080fe20000004003 */
[----:B------:R-:W2:Y:S01]  /*3200*/  MUFU.EX2 R33, R33 ;  /* 0x0000002100217308 */ /* 0x000ea20000000800 */
[-C--:B------:R-:W-:Y:S01]  /*3210*/  FFMA.RM R38, R38, R3.reuse, 12582913 ;  /* 0x4b40000126267423 */ /* 0x080fe20000004003 */
[----:B------:R-:W-:Y:S01]  /*3220*/  FFMA R168, -R173, 1.925963033500011079e-08, R168 ;  /* 0x32a57060ada87823 */ /* 0x000fe200000001a8 */
[-C--:B------:R-:W-:Y:S01]  /*3230*/  FFMA.RM R170, R170, R3.reuse, 12582913 ;  /* 0x4b400001aaaa7423 */ /* 0x080fe20000004003 */
[----:B------:R-:W-:Y:S01]  /*3240*/  SHF.L.U32 R0, R13, 0x17, RZ ;  /* 0x000000170d007819 */ /* 0x000fe200000006ff */
[----:B------:R-:W-:Y:S01]  /*3250*/  FFMA R158, -R167, 1.925963033500011079e-08, R158 ;  /* 0x32a57060a79e7823 */ /* 0x000fe2000000019e */
[-C--:B------:R-:W-:Y:S01]  /*3260*/  FFMA.RM R174, R174, R3.reuse, 12582913 ;  /* 0x4b400001aeae7423 */ /* 0x080fe20000004003 */
[----:B------:R-:W-:Y:S01]  /*3270*/  FFMA.RM R167, R176, R3, 12582913 ;  /* 0x4b400001b0a77423 */ /* 0x000fe20000004003 */
[----:B------:R-:W3:Y:S01]  /*3280*/  MUFU.EX2 R30, R30 ;  /* 0x0000001e001e7308 */ /* 0x000ee20000000800 */
[----:B------:R-:W-:Y:S01]  /*3290*/  FFMA R36, -R15, 1.925963033500011079e-08, R36 ;  /* 0x32a570600f247823 */ /* 0x000fe20000000124 */
[----:B------:R-:W-:Y:S01]  /*32a0*/  FADD R162, R34, -12583039 ;  /* 0xcb40007f22a27421 */ /* 0x000fe20000000000 */
[----:B------:R-:W-:Y:S01]  /*32b0*/  FADD R166, R38, -12583039 ;  /* 0xcb40007f26a67421 */ /* 0x000fe20000000000 */
[----:B------:R-:W-:Y:S01]  /*32c0*/  FADD R172, R170, -12583039 ;  /* 0xcb40007faaac7421 */ /* 0x000fe20000000000 */
[----:B------:R-:W-:Y:S01]  /*32d0*/  FADD R176, R174, -12583039 ;  /* 0xcb40007faeb07421 */ /* 0x000fe20000000000 */
[----:B------:R-:W-:Y:S01]  /*32e0*/  FADD R178, R167, -12583039 ;  /* 0xcb40007fa7b27421 */ /* 0x000fe20000000000 */
[----:B------:R-:W-:Y:S01]  /*32f0*/  SHF.L.U32 R3, R14, 0x17, RZ ;  /* 0x000000170e037819 */ /* 0x000fe200000006ff */
[----:B------:R4:W-:Y:S01]  /*3300*/  MUFU.EX2 R15, R168 ;  /* 0x000000a8000f7308 */ /* 0x0009e20000000800 */
[----:B------:R-:W-:Y:S01]  /*3310*/  FFMA R162, -R171, 1.4426950216293334961, -R162 ;  /* 0x3fb8aa3baba27823 */ /* 0x000fe200000009a2 */
[----:B------:R-:W-:Y:S01]  /*3320*/  FFMA R166, -R25, 1.4426950216293334961, -R166 ;  /* 0x3fb8aa3b19a67823 */ /* 0x000fe200000009a6 */
[----:B------:R-:W-:Y:S01]  /*3330*/  FFMA R172, -R161, 1.4426950216293334961, -R172 ;  /* 0x3fb8aa3ba1ac7823 */ /* 0x000fe200000009ac */
[----:B------:R-:W-:Y:S01]  /*3340*/  FFMA R176, -R163, 1.4426950216293334961, -R176 ;  /* 0x3fb8aa3ba3b07823 */ /* 0x000fe200000009b0 */
[----:B------:R-:W-:Y:S01]  /*3350*/  FFMA R178, -R39, 1.4426950216293334961, -R178 ;  /* 0x3fb8aa3b27b27823 */ /* 0x000fe200000009b2 */
[----:B-1----:R-:W-:Y:S01]  /*3360*/  FFMA R24, R3, R24, 1 ;  /* 0x3f80000003187423 */ /* 0x002fe20000000018 */
[----:B------:R-:W-:Y:S01]  /*3370*/  FFMA R162, -R171, 1.925963033500011079e-08, R162 ;  /* 0x32a57060aba27823 */ /* 0x000fe200000001a2 */
[----:B------:R-:W1:Y:S01]  /*3380*/  MUFU.EX2 R27, R27 ;  /* 0x0000001b001b7308 */ /* 0x000e620000000800 */
[----:B----4-:R-:W-:Y:S01]  /*3390*/  FFMA R168, R0, R21, 1 ;  /* 0x3f80000000a87423 */ /* 0x010fe20000000015 */
[----:B------:R-:W-:Y:S01]  /*33a0*/  SHF.L.U32 R0, R29, 0x17, RZ ;  /* 0x000000171d007819 */ /* 0x000fe200000006ff */
[----:B------:R-:W-:Y:S01]  /*33b0*/  FFMA R166, -R25, 1.925963033500011079e-08, R166 ;  /* 0x32a5706019a67823 */ /* 0x000fe200000001a6 */
[----:B------:R-:W-:Y:S01]  /*33c0*/  FFMA R172, -R161, 1.925963033500011079e-08, R172 ;  /* 0x32a57060a1ac7823 */ /* 0x000fe200000001ac */
[----:B------:R-:W-:Y:S01]  /*33d0*/  SHF.L.U32 R3, R26, 0x17, RZ ;  /* 0x000000171a037819 */ /* 0x000fe200000006ff */
[----:B------:R-:W-:Y:S01]  /*33e0*/  FFMA R176, -R163, 1.925963033500011079e-08, R176 ;  /* 0x32a57060a3b07823 */ /* 0x000fe200000001b0 */
[----:B--2---:R-:W-:Y:S01]  /*33f0*/  FFMA R33, R0, R33, 1 ;  /* 0x3f80000000217423 */ /* 0x004fe20000000021 */
[----:B------:R-:W-:Y:S01]  /*3400*/  IADD3 R0, R168, 0x1800000, RZ ;  /* 0x01800000a8007810 */ /* 0x000fe20007ffe0ff */
[----:B------:R-:W-:Y:S01]  /*3410*/  FFMA R178, -R39, 1.925963033500011079e-08, R178 ;  /* 0x32a5706027b27823 */ /* 0x000fe200000001b2 */
[----:B---3--:R-:W-:Y:S01]  /*3420*/  FFMA R30, R3, R30, 1 ;  /* 0x3f800000031e7423 */ /* 0x008fe2000000001e */
[----:B------:R-:W2:Y:S01]  /*3430*/  MUFU.EX2 R158, R158 ;  /* 0x0000009e009e7308 */ /* 0x000ea20000000800 */
[----:B------:R-:W-:Y:S01]  /*3440*/  LOP3.LUT R0, R0, 0x7f800000, RZ, 0xc0, !PT ;  /* 0x7f80000000007812 */ /* 0x000fe200078ec0ff */
[----:B------:R-:W-:Y:S01]  /*3450*/  BSSY B1, `(.L_x_54) ;  /* 0x000002c000017945 */ /* 0x000fe20003800000 */
[----:B------:R-:W-:-:S02]  /*3460*/  SHF.L.U32 R20, R20, 0x17, RZ ;  /* 0x0000001714147819 */ /* 0x000fc400000006ff */
[----:B------:R-:W-:Y:S02]  /*3470*/  ISETP.GT.U32.AND P2, PT, R0, 0x1ffffff, PT ;  /* 0x01ffffff0000780c */ /* 0x000fe40003f44070 */
[----:B------:R-:W-:Y:S01]  /*3480*/  SHF.L.U32 R23, R23, 0x17, RZ ;  /* 0x0000001717177819 */ /* 0x000fe200000006ff */
[----:B------:R-:W3:Y:S01]  /*3490*/  MUFU.EX2 R169, R169 ;  /* 0x000000a900a97308 */ /* 0x000ee20000000800 */
[----:B-1----:R-:W-:Y:S01]  /*34a0*/  FFMA R27, R20, R27, 1 ;  /* 0x3f800000141b7423 */ /* 0x002fe2000000001b */
[----:B------:R-:W-:Y:S01]  /*34b0*/  SHF.L.U32 R13, R31, 0x17, RZ ;  /* 0x000000171f0d7819 */ /* 0x000fe200000006ff */
[----:B------:R-:W-:Y:S02]  /*34c0*/  IMAD.SHL.U32 R20, R32, 0x800000, RZ ;  /* 0x0080000020147824 */ /* 0x000fe400078e00ff */
[----:B------:R-:W-:Y:S01]  /*34d0*/  FFMA R28, R23, R28, 1 ;  /* 0x3f800000171c7423 */ /* 0x000fe2000000001c */
[----:B------:R-:W-:Y:S02]  /*34e0*/  SHF.L.U32 R21, R34, 0x17, RZ ;  /* 0x0000001722157819 */ /* 0x000fe400000006ff */
[----:B------:R-:W-:Y:S01]  /*34f0*/  SHF.L.U32 R23, R164, 0x17, RZ ;  /* 0x00000017a4177819 */ /* 0x000fe200000006ff */
[----:B------:R-:W1:Y:S01]  /*3500*/  MUFU.EX2 R162, R162 ;  /* 0x000000a200a27308 */ /* 0x000e620000000800 */
[----:B------:R-:W-:Y:S01]  /*3510*/  SHF.L.U32 R25, R38, 0x17, RZ ;  /* 0x0000001726197819 */ /* 0x000fe200000006ff */
[----:B--2---:R-:W-:Y:S01]  /*3520*/  FFMA R13, R13, R158, 1 ;  /* 0x3f8000000d0d7423 */ /* 0x004fe2000000009e */
[----:B------:R-:W-:-:S02]  /*3530*/  SHF.L.U32 R26, R165, 0x17, RZ ;  /* 0x00000017a51a7819 */ /* 0x000fc400000006ff */
[----:B------:R-:W-:Y:S02]  /*3540*/  SHF.L.U32 R29, R170, 0x17, RZ ;  /* 0x00000017aa1d7819 */ /* 0x000fe400000006ff */
[----:B------:R-:W-:Y:S01]  /*3550*/  SHF.L.U32 R31, R35, 0x17, RZ ;  /* 0x00000017231f7819 */ /* 0x000fe200000006ff */
[----:B------:R-:W2:Y:S01]  /*3560*/  MUFU.EX2 R36, R36 ;  /* 0x0000002400247308 */ /* 0x000ea20000000800 */
[----:B------:R-:W-:Y:S01]  /*3570*/  SHF.L.U32 R32, R174, 0x17, RZ ;  /* 0x00000017ae207819 */ /* 0x000fe200000006ff */
[----:B---3--:R-:W-:Y:S01]  /*3580*/  FFMA R20, R20, R169, 1 ;  /* 0x3f80000014147423 */ /* 0x008fe200000000a9 */
[----:B------:R-:W-:Y:S01]  /*3590*/  SHF.L.U32 R34, R167, 0x17, RZ ;  /* 0x00000017a7227819 */ /* 0x000fe200000006ff */
[----:B------:R-:W-:-:S04]  /*35a0*/  FFMA R26, R26, R15, 1 ;  /* 0x3f8000001a1a7423 */ /* 0x000fc8000000000f */
[----:B------:R-:W3:Y:S01]  /*35b0*/  MUFU.EX2 R166, R166 ;  /* 0x000000a600a67308 */ /* 0x000ee20000000800 */
[----:B-1----:R-:W-:-:S07]  /*35c0*/  FFMA R21, R21, R162, 1 ;  /* 0x3f80000015157423 */ /* 0x002fce00000000a2 */
[----:B------:R-:W1:Y:S01]  /*35d0*/  MUFU.EX2 R172, R172 ;  /* 0x000000ac00ac7308 */ /* 0x000e620000000800 */
[----:B--2---:R-:W-:-:S07]  /*35e0*/  FFMA R23, R23, R36, 1 ;  /* 0x3f80000017177423 */ /* 0x004fce0000000024 */
[----:B------:R-:W2:Y:S01]  /*35f0*/  MUFU.EX2 R14, R37 ;  /* 0x00000025000e7308 */ /* 0x000ea20000000800 */
[----:B---3--:R-:W-:-:S07]  /*3600*/  FFMA R25, R25, R166, 1 ;  /* 0x3f80000019197423 */ /* 0x008fce00000000a6 */
[----:B------:R-:W3:Y:S01]  /*3610*/  MUFU.EX2 R39, R176 ;  /* 0x000000b000277308 */ /* 0x000ee20000000800 */
[----:B-1----:R-:W-:-:S07]  /*3620*/  FFMA R29, R29, R172, 1 ;  /* 0x3f8000001d1d7423 */ /* 0x002fce00000000ac */
[----:B------:R-:W1:Y:S01]  /*3630*/  MUFU.EX2 R3, R178 ;  /* 0x000000b200037308 */ /* 0x000e620000000800 */
[----:B--2---:R-:W-:Y:S01]  /*3640*/  FFMA R31, R31, R14, 1 ;  /* 0x3f8000001f1f7423 */ /* 0x004fe2000000000e */
[----:B---3--:R-:W-:Y:S01]  /*3650*/  FFMA R32, R32, R39, 1 ;  /* 0x3f80000020207423 */ /* 0x008fe20000000027 */
[----:B-1----:R-:W-:Y:S01]  /*3660*/  FFMA R34, R34, R3, 1 ;  /* 0x3f80000022227423 */ /* 0x002fe20000000003 */
[----:B------:R-:W-:Y:S06]  /*3670*/  @P2 BRA `(.L_x_55) ;  /* 0x0000000000142947 */ /* 0x000fec0003800000 */
[----:B------:R-:W-:Y:S02]  /*3680*/  MOV R0, R168 ;  /* 0x000000a800007202 */ /* 0x000fe40000000f00 */
[----:B------:R-:W-:-:S07]  /*3690*/  MOV R14, 0x36b0 ;  /* 0x000036b0000e7802 */ /* 0x000fce0000000f00 */
[----:B------:R-:W-:Y:S05]  /*36a0*/  CALL.REL.NOINC `($__internal_0_$__cuda_sm20_rcp_rn_f32_slowpath) ;  /* 0x0000012400787944 */ /* 0x000fea0003c00000 */
[----:B------:R-:W-:Y:S01]  /*36b0*/  MOV R35, R0 ;  /* 0x0000000000237202 */ /* 0x000fe20000000f00 */
[----:B------:R-:W-:Y:S06]  /*36c0*/  BRA `(.L_x_56) ;  /* 0x0000000000107947 */ /* 0x000fec0003800000 */
.L_x_55:
[----:B------:R-:W1:Y:S02]  /*36d0*/  MUFU.RCP R35, R168 ;  /* 0x000000a800237308 */ /* 0x000e640000001000 */
[----:B-1----:R-:W-:-:S04]  /*36e0*/  FFMA R0, R168, R35, -1 ;  /* 0xbf800000a8007423 */ /* 0x002fc80000000023 */
[----:B------:R-:W-:-:S04]  /*36f0*/  FADD.FTZ R0, -R0, -RZ ;  /* 0x800000ff00007221 */ /* 0x000fc80000010100 */
[----:B------:R-:W-:-:S07]  /*3700*/  FFMA R35, R35, R0, R35 ;  /* 0x0000000023237223 */ /* 0x000fce0000000023 */
.L_x_56:
[----:B------:R-:W-:Y:S05]  /*3710*/  BSYNC B1 ;  /* 0x0000000000017941 */ /* 0x000fea0003800000 */
.L_x_54:
[----:B------:R-:W-:Y:S01]  /*3720*/  VIADD R0, R24, 0x1800000 ;  /* 0x0180000018007836 */ /* 0x000fe20000000000 */
[----:B------:R-:W-:Y:S04]  /*3730*/  BSSY B1, `(.L_x_57) ;  /* 0x000000d000017945 */ /* 0x000fe80003800000 */
[----:B------:R-:W-:-:S04]  /*3740*/  LOP3.LUT R0, R0, 0x7f800000, RZ, 0xc0, !PT ;  /* 0x7f80000000007812 */ /* 0x000fc800078ec0ff */
[----:B------:R-:W-:-:S13]  /*3750*/  ISETP.GT.U32.AND P2, PT, R0, 0x1ffffff, PT ;  /* 0x01ffffff0000780c */ /* 0x000fda0003f44070 */
[----:B------:R-:W-:Y:S05]  /*3760*/  @P2 BRA `(.L_x_58) ;  /* 0x0000000000142947 */ /* 0x000fea0003800000 */
[----:B------:R-:W-:Y:S02]  /*3770*/  MOV R0, R24 ;  /* 0x0000001800007202 */ /* 0x000fe40000000f00 */
[----:B------:R-:W-:-:S07]  /*3780*/  MOV R14, 0x37a0 ;  /* 0x000037a0000e7802 */ /* 0x000fce0000000f00 */
[----:B------:R-:W-:Y:S05]  /*3790*/  CALL.REL.NOINC `($__internal_0_$__cuda_sm20_rcp_rn_f32_slowpath) ;  /* 0x00000124003c7944 */ /* 0x000fea0003c00000 */
[----:B------:R-:W-:Y:S01]  /*37a0*/  MOV R36, R0 ;  /* 0x0000000000247202 */ /* 0x000fe20000000f00 */
[----:B------:R-:W-:Y:S06]  /*37b0*/  BRA `(.L_x_59) ;  /* 0x0000000000107947 */ /* 0x000fec0003800000 */
.L_x_58:
[----:B------:R-:W1:Y:S02]  /*37c0*/  MUFU.RCP R3, R24 ;  /* 0x0000001800037308 */ /* 0x000e640000001000 */
[----:B-1----:R-:W-:-:S04]  /*37d0*/  FFMA R0, R24, R3, -1 ;  /* 0xbf80000018007423 */ /* 0x002fc80000000003 */
[----:B------:R-:W-:-:S04]  /*37e0*/  FADD.FTZ R0, -R0, -RZ ;  /* 0x800000ff00007221 */ /* 0x000fc80000010100 */
[----:B------:R-:W-:-:S07]  /*37f0*/  FFMA R36, R3, R0, R3 ;  /* 0x0000000003247223 */ /* 0x000fce0000000003 */
.L_x_59:
[----:B------:R-:W-:Y:S05]  /*3800*/  BSYNC B1 ;  /* 0x0000000000017941 */ /* 0x000fea0003800000 */
.L_x_57:
[----:B------:R-:W-:Y:S01]  /*3810*/  IADD3 R0, R27, 0x1800000, RZ ;  /* 0x018000001b007810 */ /* 0x000fe20007ffe0ff */
[----:B------:R-:W-:Y:S03]  /*3820*/  BSSY B1, `(.L_x_60) ;  /* 0x000000d000017945 */ /* 0x000fe60003800000 */
        /* <DEDUP_REMOVED lines=8> */
.L_x_61:
[----:B------:R-:W1:Y:S02]  /*38b0*/  MUFU.RCP R24, R27 ;  /* 0x0000001b00187308 */ /* 0x000e640000001000 */
[----:B-1----:R-:W-:-:S04]  /*38c0*/  FFMA R0, R27, R24, -1 ;  /* 0xbf8000001b007423 */ /* 0x002fc80000000018 */
[----:B------:R-:W-:-:S04]  /*38d0*/  FADD.FTZ R3, -R0, -RZ ;  /* 0x800000ff00037221 */ /* 0x000fc80000010100 */
[----:B------:R-:W-:-:S07]  /*38e0*/  FFMA R24, R24, R3, R24 ;  /* 0x0000000318187223 */ /* 0x000fce0000000018 */
.L_x_62:
[----:B------:R-:W-:Y:S05]  /*38f0*/  BSYNC B1 ;  /* 0x0000000000017941 */ /* 0x000fea0003800000 */
.L_x_60:
        /* <DEDUP_REMOVED lines=10> */
.L_x_64:
[----:B------:R-:W1:Y:S02]  /*39a0*/  MUFU.RCP R27, R28 ;  /* 0x0000001c001b7308 */ /* 0x000e640000001000 */
[----:B-1----:R-:W-:-:S04]  /*39b0*/  FFMA R0, R28, R27, -1 ;  /* 0xbf8000001c007423 */ /* 0x002fc8000000001b */
[----:B------:R-:W-:-:S04]  /*39c0*/  FADD.FTZ R0, -R0, -RZ ;  /* 0x800000ff00007221 */ /* 0x000fc80000010100 */
[----:B------:R-:W-:-:S07]  /*39d0*/  FFMA R27, R27, R0, R27 ;  /* 0x000000001b1b7223 */ /* 0x000fce000000001b */
.L_x_65:
[----:B------:R-:W-:Y:S05]  /*39e0*/  BSYNC B1 ;  /* 0x0000000000017941 */ /* 0x000fea0003800000 */
.L_x_63:
        /* <DEDUP_REMOVED lines=10> */
.L_x_67:
[----:B------:R-:W1:Y:S02]  /*3a90*/  MUFU.RCP R3, R30 ;  /* 0x0000001e00037308 */ /* 0x000e640000001000 */
[----:B-1----:R-:W-:-:S04]  /*3aa0*/  FFMA R0, R30, R3, -1 ;  /* 0xbf8000001e007423 */ /* 0x002fc80000000003 */
[----:B------:R-:W-:-:S04]  /*3ab0*/  FADD.FTZ R0, -R0, -RZ ;  /* 0x800000ff00007221 */ /* 0x000fc80000010100 */
[----:B------:R-:W-:-:S07]  /*3ac0*/  FFMA R38, R3, R0, R3 ;  /* 0x0000000003267223 */ /* 0x000fce0000000003 */
.L_x_68:
[----:B------:R-:W-:Y:S05]  /*3ad0*/  BSYNC B1 ;  /* 0x0000000000017941 */ /* 0x000fea0003800000 */
.L_x_66:
        /* <DEDUP_REMOVED lines=10> */
.L_x_70:
[----:B------:R-:W1:Y:S02]  /*3b80*/  MUFU.RCP R0, R33 ;  /* 0x0000002100007308 */ /* 0x000e640000001000 */
[----:B-1----:R-:W-:-:S04]  /*3b90*/  FFMA R3, R33, R0, -1 ;  /* 0xbf80000021037423 */ /* 0x002fc80000000000 */
[----:B------:R-:W-:-:S04]  /*3ba0*/  FADD.FTZ R3, -R3, -RZ ;  /* 0x800000ff03037221 */ /* 0x000fc80000010100 */
[----:B------:R-:W-:-:S07]  /*3bb0*/  FFMA R39, R0, R3, R0 ;  /* 0x0000000300277223 */ /* 0x000fce0000000000 */
.L_x_71:
[----:B------:R-:W-:Y:S05]  /*3bc0*/  BSYNC B1 ;  /* 0x0000000000017941 */ /* 0x000fea0003800000 */
.L_x_69:
        /* <DEDUP_REMOVED lines=10> */
.L_x_73:
[----:B------:R-:W1:Y:S02]  /*3c70*/  MUFU.RCP R28, R13 ;  /* 0x0000000d001c7308 */ /* 0x000e640000001000 */
[----:B-1----:R-:W-:-:S04]  /*3c80*/  FFMA R0, R13, R28, -1 ;  /* 0xbf8000000d007423 */ /* 0x002fc8000000001c */
[----:B------:R-:W-:-:S04]  /*3c90*/  FADD.FTZ R3, -R0, -RZ ;  /* 0x800000ff00037221 */ /* 0x000fc80000010100 */
[----:B------:R-:W-:-:S07]  /*3ca0*/  FFMA R28, R28, R3, R28 ;  /* 0x000000031c1c7223 */ /* 0x000fce000000001c */
.L_x_74:
[----:B------:R-:W-:Y:S05]  /*3cb0*/  BSYNC B1 ;  /* 0x0000000000017941 */ /* 0x000fea0003800000 */
.L_x_72:
        /* <DEDUP_REMOVED lines=10> */
.L_x_76:
[----:B------:R-:W1:Y:S02]  /*3d60*/  MUFU.RCP R13, R20 ;  /* 0x00000014000d7308 */ /* 0x000e640000001000 */
[----:B-1----:R-:W-:-:S04]  /*3d70*/  FFMA R0, R20, R13, -1 ;  /* 0xbf80000014007423 */ /* 0x002fc8000000000d */
[----:B------:R-:W-:-:S04]  /*3d80*/  FADD.FTZ R0, -R0, -RZ ;  /* 0x800000ff00007221 */ /* 0x000fc80000010100 */
[----:B------:R-:W-:-:S07]  /*3d90*/  FFMA R13, R13, R0, R13 ;  /* 0x000000000d0d7223 */ /* 0x000fce000000000d */
.L_x_77:
[----:B------:R-:W-:Y:S05]  /*3da0*/  BSYNC B1 ;  /* 0x0000000000017941 */ /* 0x000fea0003800000 */
.L_x_75:
        /* <DEDUP_REMOVED lines=10> */
.L_x_79:
[----:B------:R-:W1:Y:S02]  /*3e50*/  MUFU.RCP R20, R21 ;  /* 0x0000001500147308 */ /* 0x000e640000001000 */
[----:B-1----:R-:W-:-:S04]  /*3e60*/  FFMA R0, R21, R20, -1 ;  /* 0xbf80000015007423 */ /* 0x002fc80000000014 */
[----:B------:R-:W-:-:S04]  /*3e70*/  FADD.FTZ R3, -R0, -RZ ;  /* 0x800000ff00037221 */ /* 0x000fc80000010100 */
[----:B------:R-:W-:-:S07]  /*3e80*/  FFMA R20, R20, R3, R20 ;  /* 0x0000000314147223 */ /* 0x000fce0000000014 */
.L_x_80:
[----:B------:R-:W-:Y:S05]  /*3e90*/  BSYNC B1 ;  /* 0x0000000000017941 */ /* 0x000fea0003800000 */
.L_x_78:
        /* <DEDUP_REMOVED lines=10> */
.L_x_82:
[----:B------:R-:W1:Y:S02]  /*3f40*/  MUFU.RCP R0, R23 ;  /* 0x0000001700007308 */ /* 0x000e640000001000 */
[----:B-1----:R-:W-:-:S04]  /*3f50*/  FFMA R3, R23, R0, -1 ;  /* 0xbf80000017037423 */ /* 0x002fc80000000000 */
[----:B------:R-:W-:-:S04]  /*3f60*/  FADD.FTZ R3, -R3, -RZ ;  /* 0x800000ff03037221 */ /* 0x000fc80000010100 */
[----:B------:R-:W-:-:S07]  /*3f70*/  FFMA R21, R0, R3, R0 ;  /* 0x0000000300157223 */ /* 0x000fce0000000000 */
.L_x_83:
[----:B------:R-:W-:Y:S05]  /*3f80*/  BSYNC B1 ;  /* 0x0000000000017941 */ /* 0x000fea0003800000 */
.L_x_81:
        /* <DEDUP_REMOVED lines=10> */
.L_x_85:
[----:B------:R-:W1:Y:S02]  /*4030*/  MUFU.RCP R0, R25 ;  /* 0x0000001900007308 */ /* 0x000e640000001000 */
[----:B-1----:R-:W-:-:S04]  /*4040*/  FFMA R3, R25, R0, -1 ;  /* 0xbf80000019037423 */ /* 0x002fc80000000000 */
[----:B------:R-:W-:-:S04]  /*4050*/  FADD.FTZ R3, -R3, -RZ ;  /* 0x800000ff03037221 */ /* 0x000fc80000010100 */
[----:B------:R-:W-:-:S07]  /*4060*/  FFMA R23, R0, R3, R0 ;  /* 0x0000000300177223 */ /* 0x000fce0000000000 */
.L_x_86:
[----:B------:R-:W-:Y:S05]  /*4070*/  BSYNC B1 ;  /* 0x0000000000017941 */ /* 0x000fea0003800000 */
.L_x_84:
        /* <DEDUP_REMOVED lines=10> */
.L_x_88:
[----:B------:R-:W1:Y:S02]  /*4120*/  MUFU.RCP R3, R26 ;  /* 0x0000001a00037308 */ /* 0x000e640000001000 */
[----:B-1----:R-:W-:-:S04]  /*4130*/  FFMA R0, R26, R3, -1 ;  /* 0xbf8000001a007423 */ /* 0x002fc80000000003 */
[----:B------:R-:W-:-:S04]  /*4140*/  FADD.FTZ R0, -R0, -RZ ;  /* 0x800000ff00007221 */ /* 0x000fc80000010100 */
[----:B------:R-:W-:-:S07]  /*4150*/  FFMA R30, R3, R0, R3 ;  /* 0x00000000031e7223 */ /* 0x000fce0000000003 */
.L_x_89:
[----:B------:R-:W-:Y:S05]  /*4160*/  BSYNC B1 ;  /* 0x0000000000017941 */ /* 0x000fea0003800000 */
.L_x_87:
        /* <DEDUP_REMOVED lines=10> */
.L_x_91:
[----:B------:R-:W1:Y:S02]  /*4210*/  MUFU.RCP R0, R29 ;  /* 0x0000001d00007308 */ /* 0x000e640000001000 */
[----:B-1----:R-:W-:-:S04]  /*4220*/  FFMA R3, R29, R0, -1 ;  /* 0xbf8000001d037423 */ /* 0x002fc80000000000 */
[----:B------:R-:W-:-:S04]  /*4230*/  FADD.FTZ R3, -R3, -RZ ;  /* 0x800000ff03037221 */ /* 0x000fc80000010100 */
[----:B------:R-:W-:-:S07]  /*4240*/  FFMA R25, R0, R3, R0 ;  /* 0x0000000300197223 */ /* 0x000fce0000000000 */
.L_x_92:
[----:B------:R-:W-:Y:S05]  /*4250*/  BSYNC B1 ;  /* 0x0000000000017941 */ /* 0x000fea0003800000 */
.L_x_90:
        /* <DEDUP_REMOVED lines=10> */
.L_x_94:
[----:B------:R-:W1:Y:S02]  /*4300*/  MUFU.RCP R26, R31 ;  /* 0x0000001f001a7308 */ /* 0x000e640000001000 */
[----:B-1----:R-:W-:-:S04]  /*4310*/  FFMA R0, R31, R26, -1 ;  /* 0xbf8000001f007423 */ /* 0x002fc8000000001a */
[----:B------:R-:W-:-:S04]  /*4320*/  FADD.FTZ R3, -R0, -RZ ;  /* 0x800000ff00037221 */ /* 0x000fc80000010100 */
[----:B------:R-:W-:-:S07]  /*4330*/  FFMA R26, R26, R3, R26 ;  /* 0x000000031a1a7223 */ /* 0x000fce000000001a */
.L_x_95:
[----:B------:R-:W-:Y:S05]  /*4340*/  BSYNC B1 ;  /* 0x0000000000017941 */ /* 0x000fea0003800000 */
.L_x_93:
        /* <DEDUP_REMOVED lines=10> */
.L_x_97:
[----:B------:R-:W1:Y:S02]  /*43f0*/  MUFU.RCP R29, R32 ;  /* 0x00000020001d7308 */ /* 0x000e640000001000 */
[----:B-1----:R-:W-:-:S04]  /*4400*/  FFMA R0, R32, R29, -1 ;  /* 0xbf80000020007423 */ /* 0x002fc8000000001d */
[----:B------:R-:W-:-:S04]  /*4410*/  FADD.FTZ R0, -R0, -RZ ;  /* 0x800000ff00007221 */ /* 0x000fc80000010100 */
[----:B------:R-:W-:-:S07]  /*4420*/  FFMA R29, R29, R0, R29 ;  /* 0x000000001d1d7223 */ /* 0x000fce000000001d */
.L_x_98:
[----:B------:R-:W-:Y:S05]  /*4430*/  BSYNC B1 ;  /* 0x0000000000017941 */ /* 0x000fea0003800000 */
.L_x_96:
        /* <DEDUP_REMOVED lines=8> */
[----:B------:R-:W-:Y:S05]  /*44c0*/  BRA `(.L_x_101) ;  /* 0x0000000000107947 */ /* 0x000fea0003800000 */
.L_x_100:
[----:B------:R-:W1:Y:S02]  /*44d0*/  MUFU.RCP R3, R34 ;  /* 0x0000002200037308 */ /* 0x000e640000001000 */
[----:B-1----:R-:W-:-:S04]  /*44e0*/  FFMA R0, R34, R3, -1 ;  /* 0xbf80000022007423 */ /* 0x002fc80000000003 */
[----:B------:R-:W-:-:S04]  /*44f0*/  FADD.FTZ R0, -R0, -RZ ;  /* 0x800000ff00007221 */ /* 0x000fc80000010100 */
[----:B------:R-:W-:-:S07]  /*4500*/  FFMA R0, R3, R0, R3 ;  /* 0x0000000003007223 */ /* 0x000fce0000000003 */
.L_x_101:
[----:B------:R-:W-:Y:S05]  /*4510*/  BSYNC B1 ;  /* 0x0000000000017941 */ /* 0x000fea0003800000 */
.L_x_99:
[C---:B------:R-:W-:Y:S01]  /*4520*/  SHF.L.U32 R3, R18.reuse, 0x4, RZ ;  /* 0x0000000412037819 */ /* 0x040fe200000006ff */
[----:B------:R-:W-:Y:S05]  /*4530*/  WARPSYNC.ALL ;  /* 0x0000000000007948 */ /* 0x000fea0003800000 */
[----:B------:R-:W-:Y:S01]  /*4540*/  SHF.L.U32 R14, R18, 0x5, RZ ;  /* 0x00000005120e7819 */ /* 0x000fe200000006ff */
[----:B------:R-:W-:Y:S01]  /*4550*/  BSSY B0, `(.L_x_102) ;  /* 0x0000024000007945 */ /* 0x000fe20003800000 */
[----:B------:R-:W-:Y:S02]  /*4560*/  SHF.R.U32.HI R32, RZ, 0x1, R18 ;  /* 0x00000001ff207819 */ /* 0x000fe40000011612 */
[----:B------:R-:W-:-:S02]  /*4570*/  LOP3.LUT R3, R3, 0xe00, RZ, 0xc0, !PT ;  /* 0x00000e0003037812 */ /* 0x000fc400078ec0ff */
[----:B------:R-:W-:Y:S02]  /*4580*/  LOP3.LUT R15, R14, 0xc0, RZ, 0xc0, !PT ;  /* 0x000000c00e0f7812 */ /* 0x000fe400078ec0ff */
[----:B------:R-:W-:Y:S02]  /*4590*/  SHF.L.U32 R34, R18, 0x2, RZ ;  /* 0x0000000212227819 */ /* 0x000fe400000006ff */
[----:B------:R-:W-:Y:S02]  /*45a0*/  LOP3.LUT R3, R3, 0x20, R14, 0xf8, !PT ;  /* 0x0000002003037812 */ /* 0x000fe400078ef80e */
[----:B------:R-:W-:Y:S02]  /*45b0*/  LOP3.LUT R15, R15, 0x8, R32, 0xf8, !PT ;  /* 0x000000080f0f7812 */ /* 0x000fe400078ef820 */
[----:B------:R-:W-:Y:S02]  /*45c0*/  LOP3.LUT R3, R3, 0x100, R14, 0xf8, !PT ;  /* 0x0000010003037812 */ /* 0x000fe400078ef80e */
[----:B------:R-:W-:-:S02]  /*45d0*/  LOP3.LUT R34, R15, 0x18, R34, 0x78, !PT ;  /* 0x000000180f227812 */ /* 0x000fc400078e7822 */
[----:B------:R-:W-:Y:S02]  /*45e0*/  F2FP.F16.F32.PACK_AB R32, R21, R20 ;  /* 0x000000141520723e */ /* 0x000fe400000000ff */
[----:B------:R-:W-:Y:S02]  /*45f0*/  LOP3.LUT R3, R3, R34, RZ, 0xfc, !PT ;  /* 0x0000002203037212 */ /* 0x000fe400078efcff */
[----:B------:R-:W-:Y:S02]  /*4600*/  F2FP.F16.F32.PACK_AB R36, R36, R35 ;  /* 0x000000232424723e */ /* 0x000fe400000000ff */
[----:B------:R-:W-:Y:S02]  /*4610*/  LEA R20, R3, UR45, 0x1 ;  /* 0x0000002d03147c11 */ /* 0x000fe4000f8e08ff */
[----:B------:R-:W-:Y:S02]  /*4620*/  F2FP.F16.F32.PACK_AB R38, R39, R38 ;  /* 0x000000262726723e */ /* 0x000fe400000000ff */
[----:B------:R-:W-:-:S02]  /*4630*/  F2FP.F16.F32.PACK_AB R37, R27, R24 ;  /* 0x000000181b25723e */ /* 0x000fc400000000ff */
[----:B------:R-:W-:Y:S02]  /*4640*/  F2FP.F16.F32.PACK_AB R39, R13, R28 ;  /* 0x0000001c0d27723e */ /* 0x000fe400000000ff */
[----:B------:R-:W-:Y:S02]  /*4650*/  F2FP.F16.F32.PACK_AB R35, R0, R29 ;  /* 0x0000001d0023723e */ /* 0x000fe400000000ff */
[----:B------:R-:W-:Y:S01]  /*4660*/  F2FP.F16.F32.PACK_AB R33, R30, R23 ;  /* 0x000000171e21723e */ /* 0x000fe200000000ff */
[----:B------:R1:W-:Y:S01]  /*4670*/  STSM.16.M88.4 [R20+0x200], R36 ;  /* 0x0002002414007844 */ /* 0x0003e20000000200 */
[----:B------:R-:W-:Y:S02]  /*4680*/  F2FP.F16.F32.PACK_AB R34, R26, R25 ;  /* 0x000000191a22723e */ /* 0x000fe400000000ff */
[----:B------:R-:W-:-:S05]  /*4690*/  LEA R0, R155, R20, 0x1 ;  /* 0x000000149b007211 */ /* 0x000fca00078e08ff */
[----:B------:R1:W-:Y:S01]  /*46a0*/  STSM.16.M88.4 [R0+0x200], R32 ;  /* 0x0002002000007844 */ /* 0x0003e20000000200 */
[----:B------:R-:W-:Y:S01]  /*46b0*/  @!PT LDS RZ, [RZ] ;  /* 0x00000000fffff984 */ /* 0x000fe20000000800 */
[----:B------:R-:W-:Y:S01]  /*46c0*/  @!PT LDS RZ, [RZ] ;  /* 0x00000000fffff984 */ /* 0x000fe20000000800 */
[----:B------:R-:W-:Y:S01]  /*46d0*/  @!PT LDS RZ, [RZ] ;  /* 0x00000000fffff984 */ /* 0x000fe20000000800 */
[----:B------:R-:W-:Y:S01]  /*46e0*/  @!PT LDS RZ, [RZ] ;  /* 0x00000000fffff984 */ /* 0x000fe20000000800 */
[----:B------:R2:W-:Y:S06]  /*46f0*/  MEMBAR.ALL.CTA ;  /* 0x0000000000007992 */ /* 0x0005ec0000008000 */
[----:B--2---:R-:W2:Y:S02]  /*4700*/  FENCE.VIEW.ASYNC.S ;  /* 0x00000000000073c6 */ /* 0x004ea40000000000 */
[----:B--2---:R-:W-:Y:S06]  /*4710*/  BAR.SYNC.DEFER_BLOCKING 0x1, 0x100 ;  /* 0x0044000000007b1d */ /* 0x004fec0000010000 */
[----:B------:R-:W-:Y:S05]  /*4720*/  @P5 BRA `(.L_x_103) ;  /* 0x0000000000185947 */ /* 0x000fea0003800000 */
[----:B------:R-:W-:Y:S02]  /*4730*/  UIADD3 UR4, UP0, UR40, 0x4f0, URZ ;  /* 0x000004f028047890 */ /* 0x000fe4000ff1e03f */
[----:B------:R-:W-:Y:S02]  /*4740*/  UIADD3 UR52, UR45, 0x200, URZ ;  /* 0x000002002d347890 */ /* 0x000fe4000fffe03f */
[----:B------:R-:W-:-:S09]  /*4750*/  UIADD3.X UR5, URZ, UR41, URZ, UP0, !UPT ;  /* 0x000000293f057290 */ /* 0x000fd200087fe43f */
[----:B------:R2:W-:Y:S01]  /*4760*/  UTMASTG.3D [UR52], [UR4] ;  /* 0x00000034040073b5 */ /* 0x0005e20008010000 */
[----:B------:R0:W-:Y:S01]  /*4770*/  UTMACMDFLUSH ;  /* 0x00000000000079b7 */ /* 0x0001e20000000000 */
[----:B--2---:R-:W-:-:S04]  /*4780*/  DEPBAR.LE SB0, 0x1 ;  /* 0x000080400000791a */ /* 0x004fc80000000000 */
.L_x_103:
[----:B------:R-:W-:Y:S05]  /*4790*/  BSYNC B0 ;  /* 0x0000000000007941 */ /* 0x000fea0003800000 */
.L_x_102:
[----:B------:R-:W-:Y:S01]  /*47a0*/  BAR.SYNC.DEFER_BLOCKING 0x1, 0x100 ;  /* 0x0044000000007b1d */ /* 0x000fe20000010000 */
[----:B------:R-:W-:Y:S01]  /*47b0*/  ISETP.NE.AND P2, PT, RZ, UR39, PT ;  /* 0x00000027ff007c0c */ /* 0x000fe2000bf45270 */
[----:B------:R-:W-:-:S05]  /*47c0*/  VIADD R21, R20, 0x200 ;  /* 0x0000020014157836 */ /* 0x000fca0000000000 */
[----:B------:R-:W-:-:S07]  /*47d0*/  LEA R13, R155, R21, 0x1 ;  /* 0x000000159b0d7211 */ /* 0x000fce00078e08ff */
[----:B------:R-:W-:Y:S05]  /*47e0*/  @!P2 BRA `(.L_x_104) ;  /* 0x000000000034a947 */ /* 0x000fea0003800000 */
[----:B------:R-:W-:Y:S04]  /*47f0*/  BSSY B0, `(.L_x_105) ;  /* 0x0000009000007945 */ /* 0x000fe80003800000 */
[----:B------:R-:W-:Y:S05]  /*4800*/  @P0 BRA `(.L_x_106) ;  /* 0x00000000001c0947 */ /* 0x000fea0003800000 */
[----:B------:R-:W-:-:S13]  /*4810*/  ISETP.NE.AND P2, PT, R159, 0x3, PT ;  /* 0x000000039f00780c */ /* 0x000fda0003f45270 */
[----:B------:R-:W-:Y:S05]  /*4820*/  @!P2 BRA `(.L_x_107) ;  /* 0x000000000004a947 */ /* 0x000fea0003800000 */
[----:B------:R-:W-:Y:S01]  /*4830*/  BPT.TRAP 0x1 ;  /* 0x000000040000795c */ /* 0x000fe20000300000 */
.L_x_107:
[----:B------:R-:W-:-:S04]  /*4840*/  ULEA UR4, UR36, UR45, 0x3 ;  /* 0x0000002d24047291 */ /* 0x000fc8000f8e183f */
[----:B------:R-:W-:-:S04]  /*4850*/  UIADD3 UR4, UR4, 0x60, URZ ;  /* 0x0000006004047890 */ /* 0x000fc8000fffe03f */
[----:B------:R-:W-:-:S09]  /*4860*/  UPRMT UR4, UR50, 0x654, UR4 ;  /* 0x0000065432047896 */ /* 0x000fd20008000004 */
[----:B------:R-:W-:Y:S03]  /*4870*/  SYNCS.ARRIVE.TRANS64.RED.A1T0 RZ, [UR4], RZ ;  /* 0x000000ffffff79a7 */ /* 0x000fe60008100404 */
.L_x_106:
[----:B------:R-:W-:Y:S05]  /*4880*/  BSYNC B0 ;  /* 0x0000000000007941 */ /* 0x000fea0003800000 */
.L_x_105:
[----:B------:R-:W-:-:S04]  /*4890*/  UIADD3 UR36, UR36, 0x1, URZ ;  /* 0x0000000124247890 */ /* 0x000fc8000fffe03f */
[----:B------:R-:W-:-:S04]  /*48a0*/  UISETP.NE.AND UP0, UPT, UR36, 0x4, UPT ;  /* 0x000000042400788c */ /* 0x000fc8000bf05270 */
[----:B------:R-:W-:-:S12]  /*48b0*/  USEL UR36, UR36, URZ, UP0 ;  /* 0x0000003f24247287 */ /* 0x000fd80008000000 */
.L_x_104:
[----:B------:R-:W-:Y:S04]  /*48c0*/  BSSY B0, `(.L_x_108) ;  /* 0x0000011000007945 */ /* 0x000fe80003800000 */
[----:B------:R-:W-:Y:S05]  /*48d0*/  @P0 BRA `(.L_x_109) ;  /* 0x00000000003c0947 */ /* 0x000fea0003800000 */
[----:B------:R-:W-:-:S13]  /*48e0*/  ISETP.NE.AND P2, PT, R159, 0x3, PT ;  /* 0x000000039f00780c */ /* 0x000fda0003f45270 */
[----:B------:R-:W-:Y:S05]  /*48f0*/  @!P2 BRA `(.L_x_110) ;  /* 0x000000000004a947 */ /* 0x000fea0003800000 */
[----:B------:R-:W-:Y:S01]  /*4900*/  BPT.TRAP 0x1 ;  /* 0x000000040000795c */ /* 0x000fe20000300000 */
.L_x_110:
[C---:B------:R-:W-:Y:S01]  /*4910*/  LEA R14, R12.reuse, UR45, 0x3 ;  /* 0x0000002d0c0e7c11 */ /* 0x040fe2000f8e18ff */
[----:B------:R-:W-:Y:S01]  /*4920*/  BSSY B1, `(.L_x_111) ;  /* 0x0000006000017945 */ /* 0x000fe20003800000 */
[----:B------:R-:W-:Y:S02]  /*4930*/  SHF.L.U32 R15, RZ, 0x1f, RZ ;  /* 0x0000001fff0f7819 */ /* 0x000fe400000006ff */
[----:B-1----:R-:W-:Y:S02]  /*4940*/  @!P1 LEA R0, R12, R21, 0xd ;  /* 0x000000150c009211 */ /* 0x002fe400078e68ff */
[----:B------:R-:W1:Y:S02]  /*4950*/  SYNCS.PHASECHK.TRANS64.TRYWAIT P2, [R14+URZ+0x40], R15 ;  /* 0x0000400f0e0075a7 */ /* 0x000e64000804017f */
[----:B------:R-:W-:Y:S01]  /*4960*/  @!P1 LEA R3, R155, R0, 0x1 ;  /* 0x000000009b039211 */ /* 0x000fe200078e08ff */
[----:B-1----:R-:W-:Y:S06]  /*4970*/  @!P2 BRA `(.L_x_112) ;  /* 0x000001080094a947 */ /* 0x002fec0003800000 */
.L_x_608:
[----:B------:R-:W-:Y:S05]  /*4980*/  BSYNC B1 ;  /* 0x0000000000017941 */ /* 0x000fea0003800000 */
.L_x_111:
[----:B------:R-:W-:Y:S05]  /*4990*/  @!P1 WARPSYNC.ALL ;  /* 0x0000000000009948 */ /* 0x000fea0003800000 */
[----:B------:R2:W3:Y:S01]  /*49a0*/  @!P1 LDSM.16.M88.4 R8, [R0] ;  /* 0x000000000008983b */ /* 0x0004e20000000200 */
[----:B------:R-:W-:-:S03]  /*49b0*/  IADD3 R12, R12, 0x1, RZ ;  /* 0x000000010c0c7810 */ /* 0x000fc60007ffe0ff */
[----:B------:R2:W4:Y:S04]  /*49c0*/  @!P1 LDSM.16.M88.4 R4, [R3] ;  /* 0x000000000304983b */ /* 0x0005280000000200 */
.L_x_109:
[----:B------:R-:W-:Y:S05]  /*49d0*/  BSYNC B0 ;  /* 0x0000000000007941 */ /* 0x000fea0003800000 */
.L_x_108:
[--C-:B---3--:R-:W-:Y:S02]  /*49e0*/  HADD2.F32 R25, -RZ, R8.reuse.H1_H1 ;  /* 0x30000008ff197230 */ /* 0x108fe40000004100 */
[C---:B-12---:R-:W-:Y:S01]  /*49f0*/  FMUL R0, R156.reuse, R41 ;  /* 0x000000299c007220 */ /* 0x046fe20000400000 */
[----:B------:R-:W-:Y:S02]  /*4a00*/  HADD2.F32 R29, -RZ, R9.H1_H1 ;  /* 0x30000009ff1d7230 */ /* 0x000fe40000004100 */
[C---:B------:R-:W-:Y:S01]  /*4a10*/  FMUL R14, R156.reuse, R43 ;  /* 0x0000002b9c0e7220 */ /* 0x040fe20000400000 */
[----:B------:R-:W-:Y:S02]  /*4a20*/  HADD2.F32 R23, -RZ, R8.H0_H0 ;  /* 0x20000008ff177230 */ /* 0x000fe40000004100 */
[----:B------:R-:W-:Y:S01]  /*4a30*/  FMUL R40, R156, R40 ;  /* 0x000000289c287220 */ /* 0x000fe20000400000 */
[C---:B------:R-:W-:Y:S01]  /*4a40*/  FFMA R25, R157.reuse, R25, R0 ;  /* 0x000000199d197223 */ /* 0x040fe20000000000 */
[----:B------:R-:W-:Y:S01]  /*4a50*/  FFMA R29, R157, R29, R14 ;  /* 0x0000001d9d1d7223 */ /* 0x000fe2000000000e */
[----:B------:R-:W-:-:S02]  /*4a60*/  HADD2.F32 R33, -RZ, R10.H1_H1 ;  /* 0x3000000aff217230 */ /* 0x000fc40000004100 */
[C---:B------:R-:W-:Y:S01]  /*4a70*/  FMUL R14, R156.reuse, R45 ;  /* 0x0000002d9c0e7220 */ /* 0x040fe20000400000 */
[----:B------:R-:W-:Y:S01]  /*4a80*/  MOV R0, 0x3bbb989d ;  /* 0x3bbb989d00007802 */ /* 0x000fe20000000f00 */
[C---:B------:R-:W-:Y:S01]  /*4a90*/  FFMA R23, R157.reuse, R23, R40 ;  /* 0x000000179d177223 */ /* 0x040fe20000000028 */
[----:B------:R-:W-:Y:S01]  /*4aa0*/  MOV R3, 0x437c0000 ;  /* 0x437c000000037802 */ /* 0x000fe20000000f00 */
[----:B------:R-:W-:Y:S01]  /*4ab0*/  FFMA R33, R157, R33, R14 ;  /* 0x000000219d217223 */ /* 0x000fe2000000000e */
[----:B------:R-:W-:Y:S02]  /*4ac0*/  HADD2.F32 R37, -RZ, R11.H1_H1 ;  /* 0x3000000bff257230 */ /* 0x000fe40000004100 */
[----:B------:R-:W-:Y:S01]  /*4ad0*/  FFMA.SAT R14, -R23, R0, 0.5 ;  /* 0x3f000000170e7423 */ /* 0x000fe20000002100 */
[C---:B------:R-:W-:Y:S01]  /*4ae0*/  FMUL R24, R156.reuse, R47 ;  /* 0x0000002f9c187220 */ /* 0x040fe20000400000 */
[----:B------:R-:W-:Y:S02]  /*4af0*/  HADD2.F32 R27, -RZ, R9.H0_H0 ;  /* 0x20000009ff1b7230 */ /* 0x000fe40000004100 */
[----:B------:R-:W-:Y:S01]  /*4b00*/  FMUL R42, R156, R42 ;  /* 0x0000002a9c2a7220 */ /* 0x000fe20000400000 */
[----:B------:R-:W-:Y:S01]  /*4b10*/  FFMA.RM R14, R14, R3, 12582913 ;  /* 0x4b4000010e0e7423 */ /* 0x000fe20000004003 */
[----:B------:R-:W-:Y:S01]  /*4b20*/  FFMA.SAT R26, -R25, R0, 0.5 ;  /* 0x3f000000191a7423 */ /* 0x000fe20000002100 */
[C---:B------:R-:W-:Y:S01]  /*4b30*/  FFMA R37, R157.reuse, R37, R24 ;  /* 0x000000259d257223 */ /* 0x040fe20000000018 */
[----:B------:R-:W-:Y:S01]  /*4b40*/  FFMA R27, R157, R27, R42 ;  /* 0x0000001b9d1b7223 */ /* 0x000fe2000000002a */
[----:B------:R-:W-:Y:S01]  /*4b50*/  FADD R24, R14, -12583039 ;  /* 0xcb40007f0e187421 */ /* 0x000fe20000000000 */
[----:B------:R-:W-:Y:S01]  /*4b60*/  FFMA.RM R15, R26, R3, 12582913 ;  /* 0x4b4000011a0f7423 */ /* 0x000fe20000004003 */
[----:B----4-:R-:W-:-:S02]  /*4b70*/  HADD2.F32 R41, -RZ, R4.H1_H1 ;  /* 0x30000004ff297230 */ /* 0x010fc40000004100 */
[-C--:B------:R-:W-:Y:S01]  /*4b80*/  FFMA.SAT R32, -R27, R0.reuse, 0.5 ;  /* 0x3f0000001b207423 */ /* 0x080fe20000002100 */
[----:B------:R-:W-:Y:S01]  /*4b90*/  FFMA R26, -R23, 1.4426950216293334961, -R24 ;  /* 0x3fb8aa3b171a7823 */ /* 0x000fe20000000918 */
[----:B------:R-:W-:Y:S01]  /*4ba0*/  FADD R30, R15, -12583039 ;  /* 0xcb40007f0f1e7421 */ /* 0x000fe20000000000 */
[----:B------:R-:W-:Y:S01]  /*4bb0*/  FMUL R24, R156, R49 ;  /* 0x000000319c187220 */ /* 0x000fe20000400000 */
[----:B------:R-:W-:Y:S02]  /*4bc0*/  HADD2.F32 R35, -RZ, R11.H0_H0 ;  /* 0x2000000bff237230 */ /* 0x000fe40000004100 */
[----:B------:R-:W-:Y:S01]  /*4bd0*/  FFMA R28, -R23, 1.925963033500011079e-08, R26 ;  /* 0x32a57060171c7823 */ /* 0x000fe2000000011a */
[----:B------:R-:W-:Y:S01]  /*4be0*/  FFMA R30, -R25, 1.4426950216293334961, -R30 ;  /* 0x3fb8aa3b191e7823 */ /* 0x000fe2000000091e */
[-C--:B------:R-:W-:Y:S01]  /*4bf0*/  FFMA.RM R23, R32, R3.reuse, 12582913 ;  /* 0x4b40000120177423 */ /* 0x080fe20000004003 */
[----:B------:R-:W-:Y:S01]  /*4c00*/  FFMA.SAT R32, -R29, R0, 0.5 ;  /* 0x3f0000001d207423 */ /* 0x000fe20000002100 */
[----:B------:R-:W-:Y:S01]  /*4c10*/  FMUL R46, R156, R46 ;  /* 0x0000002e9c2e7220 */ /* 0x000fe20000400000 */
[----:B------:R-:W-:Y:S01]  /*4c20*/  FFMA R26, -R25, 1.925963033500011079e-08, R30 ;  /* 0x32a57060191a7823 */ /* 0x000fe2000000011e */
[----:B------:R-:W-:Y:S01]  /*4c30*/  FADD R30, R23, -12583039 ;  /* 0xcb40007f171e7421 */ /* 0x000fe20000000000 */
[----:B------:R-:W-:Y:S01]  /*4c40*/  FFMA.RM R25, R32, R3, 12582913 ;  /* 0x4b40000120197423 */ /* 0x000fe20000004003 */
[----:B------:R-:W-:Y:S01]  /*4c50*/  FFMA R41, R157, R41, R24 ;  /* 0x000000299d297223 */ /* 0x000fe20000000018 */
[----:B------:R-:W-:Y:S01]  /*4c60*/  FFMA.SAT R36, -R33, R0, 0.5 ;  /* 0x3f00000021247423 */ /* 0x000fe20000002100 */
[----:B------:R-:W-:Y:S01]  /*4c70*/  FFMA R30, -R27, 1.4426950216293334961, -R30 ;  /* 0x3fb8aa3b1b1e7823 */ /* 0x000fe2000000091e */
[----:B------:R-:W-:Y:S01]  /*4c80*/  FADD R32, R25, -12583039 ;  /* 0xcb40007f19207421 */ /* 0x000fe20000000000 */
[----:B------:R-:W-:Y:S01]  /*4c90*/  FFMA R35, R157, R35, R46 ;  /* 0x000000239d237223 */ /* 0x000fe2000000002e */
[----:B------:R1:W2:Y:S01]  /*4ca0*/  MUFU.EX2 R24, R28 ;  /* 0x0000001c00187308 */ /* 0x0002a20000000800 */
[----:B------:R-:W-:-:S02]  /*4cb0*/  HADD2.F32 R31, -RZ, R10.H0_H0 ;  /* 0x2000000aff1f7230 */ /* 0x000fc40000004100 */
[C---:B------:R-:W-:Y:S01]  /*4cc0*/  FFMA R32, -R29.reuse, 1.4426950216293334961, -R32 ;  /* 0x3fb8aa3b1d207823 */ /* 0x040fe20000000920 */
[--C-:B------:R-:W-:Y:S02]  /*4cd0*/  HADD2.F32 R45, -RZ, R5.reuse.H1_H1 ;  /* 0x30000005ff2d7230 */ /* 0x100fe40000004100 */
[----:B------:R-:W-:Y:S01]  /*4ce0*/  FMUL R44, R156, R44 ;  /* 0x0000002c9c2c7220 */ /* 0x000fe20000400000 */
[----:B------:R-:W-:Y:S02]  /*4cf0*/  HADD2.F32 R39, -RZ, R4.H0_H0 ;  /* 0x20000004ff277230 */ /* 0x000fe40000004100 */
[----:B------:R-:W-:Y:S01]  /*4d00*/  FFMA R32, -R29, 1.925963033500011079e-08, R32 ;  /* 0x32a570601d207823 */ /* 0x000fe20000000120 */
[----:B------:R-:W-:Y:S01]  /*4d10*/  FFMA.RM R29, R36, R3, 12582913 ;  /* 0x4b400001241d7423 */ /* 0x000fe20000004003 */
[----:B------:R-:W-:Y:S01]  /*4d20*/  FFMA.SAT R36, -R35, R0, 0.5 ;  /* 0x3f00000023247423 */ /* 0x000fe20000002100 */
[----:B-1----:R-:W-:Y:S01]  /*4d30*/  FFMA R28, -R27, 1.925963033500011079e-08, R30 ;  /* 0x32a570601b1c7823 */ /* 0x002fe2000000011e */
[C---:B------:R-:W-:Y:S01]  /*4d40*/  FMUL R30, R156.reuse, R51 ;  /* 0x000000339c1e7220 */ /* 0x040fe20000400000 */
[C---:B------:R-:W-:Y:S01]  /*4d50*/  FFMA R31, R157.reuse, R31, R44 ;  /* 0x0000001f9d1f7223 */ /* 0x040fe2000000002c */
[----:B------:R-:W-:Y:S01]  /*4d60*/  FMUL R48, R156, R48 ;  /* 0x000000309c307220 */ /* 0x000fe20000400000 */
[----:B------:R-:W-:Y:S01]  /*4d70*/  FFMA.RM R36, R36, R3, 12582913 ;  /* 0x4b40000124247423 */ /* 0x000fe20000004003 */
[----:B------:R-:W-:Y:S01]  /*4d80*/  FFMA R45, R157, R45, R30 ;  /* 0x0000002d9d2d7223 */ /* 0x000fe2000000001e */
[----:B------:R-:W-:Y:S01]  /*4d90*/  FADD R30, R29, -12583039 ;  /* 0xcb40007f1d1e7421 */ /* 0x000fe20000000000 */
[----:B------:R-:W-:Y:S01]  /*4da0*/  FFMA R39, R157, R39, R48 ;  /* 0x000000279d277223 */ /* 0x000fe20000000030 */
[-C--:B------:R-:W-:Y:S01]  /*4db0*/  FFMA.SAT R34, -R31, R0.reuse, 0.5 ;  /* 0x3f0000001f227423 */ /* 0x080fe20000002100 */
[----:B------:R-:W-:Y:S01]  /*4dc0*/  FADD R40, R36, -12583039 ;  /* 0xcb40007f24287421 */ /* 0x000fe20000000000 */
[----:B------:R-:W-:Y:S01]  /*4dd0*/  FFMA R30, -R33, 1.4426950216293334961, -R30 ;  /* 0x3fb8aa3b211e7823 */ /* 0x000fe2000000091e */
[----:B------:R1:W-:Y:S01]  /*4de0*/  MUFU.EX2 R38, R32 ;  /* 0x0000002000267308 */ /* 0x0003e20000000800 */
[----:B------:R-:W-:Y:S01]  /*4df0*/  FFMA.RM R27, R34, R3, 12582913 ;  /* 0x4b400001221b7423 */ /* 0x000fe20000004003 */
[----:B------:R-:W-:Y:S01]  /*4e00*/  FFMA.SAT R46, -R39, R0, 0.5 ;  /* 0x3f000000272e7423 */ /* 0x000fe20000002100 */
[----:B------:R-:W-:-:S02]  /*4e10*/  HADD2.F32 R43, -RZ, R5.H0_H0 ;  /* 0x20000005ff2b7230 */ /* 0x000fc40000004100 */
[----:B------:R-:W-:Y:S01]  /*4e20*/  FFMA R40, -R35, 1.4426950216293334961, -R40 ;  /* 0x3fb8aa3b23287823 */ /* 0x000fe20000000928 */
[----:B------:R-:W-:Y:S01]  /*4e30*/  FMUL R50, R156, R50 ;  /* 0x000000329c327220 */ /* 0x000fe20000400000 */
[----:B------:R-:W-:Y:S01]  /*4e40*/  FADD R34, R27, -12583039 ;  /* 0xcb40007f1b227421 */ /* 0x000fe20000000000 */
[----:B------:R-:W-:Y:S01]  /*4e50*/  FFMA.SAT R42, -R37, R0, 0.5 ;  /* 0x3f000000252a7423 */ /* 0x000fe20000002100 */
[----:B------:R-:W-:Y:S01]  /*4e60*/  FFMA.RM R46, R46, R3, 12582913 ;  /* 0x4b4000012e2e7423 */ /* 0x000fe20000004003 */
[----:B-1----:R-:W-:Y:S01]  /*4e70*/  FFMA R32, -R33, 1.925963033500011079e-08, R30 ;  /* 0x32a5706021207823 */ /* 0x002fe2000000011e */
[--C-:B------:R-:W-:Y:S02]  /*4e80*/  HADD2.F32 R33, -RZ, R6.reuse.H1_H1 ;  /* 0x30000006ff217230 */ /* 0x100fe40000004100 */
[----:B------:R-:W-:Y:S01]  /*4e90*/  FMUL R30, R156, R53 ;  /* 0x000000359c1e7220 */ /* 0x000fe20000400000 */
[----:B------:R-:W-:Y:S01]  /*4ea0*/  FFMA R40, -R35, 1.925963033500011079e-08, R40 ;  /* 0x32a5706023287823 */ /* 0x000fe20000000128 */
[----:B------:R-:W-:Y:S01]  /*4eb0*/  FFMA R43, R157, R43, R50 ;  /* 0x0000002b9d2b7223 */ /* 0x000fe20000000032 */
[----:B------:R-:W-:Y:S01]  /*4ec0*/  FFMA R34, -R31, 1.4426950216293334961, -R34 ;  /* 0x3fb8aa3b1f227823 */ /* 0x000fe20000000922 */
[----:B------:R-:W-:Y:S01]  /*4ed0*/  FFMA R33, R157, R33, R30 ;  /* 0x000000219d217223 */ /* 0x000fe2000000001e */
[----:B------:R-:W-:Y:S01]  /*4ee0*/  FFMA.RM R42, R42, R3, 12582913 ;  /* 0x4b4000012a2a7423 */ /* 0x000fe20000004003 */
[----:B------:R-:W-:Y:S01]  /*4ef0*/  FADD R30, R46, -12583039 ;  /* 0xcb40007f2e1e7421 */ /* 0x000fe20000000000 */
[----:B------:R1:W-:Y:S01]  /*4f00*/  MUFU.EX2 R47, R40 ;  /* 0x00000028002f7308 */ /* 0x0003e20000000800 */
[----:B------:R-:W-:Y:S01]  /*4f10*/  FFMA R34, -R31, 1.925963033500011079e-08, R34 ;  /* 0x32a570601f227823 */ /* 0x000fe20000000122 */
[----:B------:R-:W-:Y:S01]  /*4f20*/  FADD R44, R42, -12583039 ;  /* 0xcb40007f2a2c7421 */ /* 0x000fe20000000000 */
[----:B------:R-:W-:Y:S01]  /*4f30*/  FFMA R30, -R39, 1.4426950216293334961, -R30 ;  /* 0x3fb8aa3b271e7823 */ /* 0x000fe2000000091e */
[----:B------:R-:W-:-:S02]  /*4f40*/  HADD2.F32 R31, -RZ, R6.H0_H0 ;  /* 0x20000006ff1f7230 */ /* 0x000fc40000004100 */
[C---:B------:R-:W-:Y:S01]  /*4f50*/  FMUL R52, R156.reuse, R52 ;  /* 0x000000349c347220 */ /* 0x040fe20000400000 */
[-C--:B------:R-:W-:Y:S01]  /*4f60*/  FFMA.SAT R48, -R41, R0.reuse, 0.5 ;  /* 0x3f00000029307423 */ /* 0x080fe20000002100 */
[--C-:B------:R-:W-:Y:S02]  /*4f70*/  HADD2.F32 R35, -RZ, R7.reuse.H0_H0 ;  /* 0x20000007ff237230 */ /* 0x100fe40000004100 */
[----:B------:R-:W-:Y:S01]  /*4f80*/  FFMA R44, -R37, 1.4426950216293334961, -R44 ;  /* 0x3fb8aa3b252c7823 */ /* 0x000fe2000000092c */
[----:B-1----:R-:W-:Y:S01]  /*4f90*/  FFMA.SAT R40, -R43, R0, 0.5 ;  /* 0x3f0000002b287423 */ /* 0x002fe20000002100 */
[----:B------:R-:W-:Y:S01]  /*4fa0*/  FMUL R54, R156, R54 ;  /* 0x000000369c367220 */ /* 0x000fe20000400000 */
[----:B------:R-:W-:Y:S01]  /*4fb0*/  FFMA R39, -R39, 1.925963033500011079e-08, R30 ;  /* 0x32a5706027277823 */ /* 0x000fe2000000011e */
[----:B------:R-:W-:Y:S01]  /*4fc0*/  FFMA.SAT R30, -R45, R0, 0.5 ;  /* 0x3f0000002d1e7423 */ /* 0x000fe20000002100 */
[----:B------:R-:W-:Y:S01]  /*4fd0*/  FFMA.RM R40, R40, R3, 12582913 ;  /* 0x4b40000128287423 */ /* 0x000fe20000004003 */
[----:B------:R-:W-:Y:S01]  /*4fe0*/  FFMA R31, R157, R31, R52 ;  /* 0x0000001f9d1f7223 */ /* 0x000fe20000000034 */
[----:B------:R-:W-:Y:S01]  /*4ff0*/  FFMA.RM R48, R48, R3, 12582913 ;  /* 0x4b40000130307423 */ /* 0x000fe20000004003 */
[----:B------:R-:W-:Y:S01]  /*5000*/  FFMA R44, -R37, 1.925963033500011079e-08, R44 ;  /* 0x32a57060252c7823 */ /* 0x000fe2000000012c */
[----:B------:R-:W-:Y:S01]  /*5010*/  FADD R52, R40, -12583039 ;  /* 0xcb40007f28347421 */ /* 0x000fe20000000000 */
[----:B------:R-:W-:Y:S01]  /*5020*/  FFMA R35, R157, R35, R54 ;  /* 0x000000239d237223 */ /* 0x000fe20000000036 */
[----:B------:R-:W-:Y:S01]  /*5030*/  FFMA.RM R51, R30, R3, 12582913 ;  /* 0x4b4000011e337423 */ /* 0x000fe20000004003 */
[----:B------:R-:W-:-:S02]  /*5040*/  HADD2.F32 R37, -RZ, R7.H1_H1 ;  /* 0x30000007ff257230 */ /* 0x000fc40000004100 */
[----:B------:R-:W-:Y:S01]  /*5050*/  FADD R50, R48, -12583039 ;  /* 0xcb40007f30327421 */ /* 0x000fe20000000000 */
[----:B------:R-:W-:Y:S01]  /*5060*/  FMUL R30, R156, R55 ;  /* 0x000000379c1e7220 */ /* 0x000fe20000400000 */
[----:B------:R-:W-:Y:S01]  /*5070*/  FFMA R52, -R43, 1.4426950216293334961, -R52 ;  /* 0x3fb8aa3b2b347823 */ /* 0x000fe20000000934 */
[-C--:B------:R-:W-:Y:S01]  /*5080*/  FFMA.SAT R162, -R35, R0.reuse, 0.5 ;  /* 0x3f00000023a27423 */ /* 0x080fe20000002100 */
[----:B------:R-:W-:Y:S01]  /*5090*/  FFMA R50, -R41, 1.4426950216293334961, -R50 ;  /* 0x3fb8aa3b29327823 */ /* 0x000fe20000000932 */
[----:B------:R-:W-:Y:S01]  /*50a0*/  FFMA R37, R157, R37, R30 ;  /* 0x000000259d257223 */ /* 0x000fe2000000001e */
[----:B------:R-:W-:Y:S01]  /*50b0*/  FFMA R52, -R43, 1.925963033500011079e-08, R52 ;  /* 0x32a570602b347823 */ /* 0x000fe20000000134 */
[-C--:B------:R-:W-:Y:S01]  /*50c0*/  FFMA.RM R162, R162, R3.reuse, 12582913 ;  /* 0x4b400001a2a27423 */ /* 0x080fe20000004003 */
[----:B------:R-:W-:Y:S01]  /*50d0*/  FFMA R50, -R41, 1.925963033500011079e-08, R50 ;  /* 0x32a5706029327823 */ /* 0x000fe20000000132 */
[-C--:B------:R-:W-:Y:S01]  /*50e0*/  FFMA.SAT R158, -R33, R0.reuse, 0.5 ;  /* 0x3f000000219e7423 */ /* 0x080fe20000002100 */
[-C--:B------:R-:W-:Y:S01]  /*50f0*/  FFMA.SAT R164, -R37, R0.reuse, 0.5 ;  /* 0x3f00000025a47423 */ /* 0x080fe20000002100 */
[----:B------:R-:W-:Y:S01]  /*5100*/  FFMA.SAT R30, -R31, R0, 0.5 ;  /* 0x3f0000001f1e7423 */ /* 0x000fe20000002100 */
[----:B------:R1:W-:Y:S01]  /*5110*/  MUFU.EX2 R41, R52 ;  /* 0x0000003400297308 */ /* 0x0003e20000000800 */
[-C--:B------:R-:W-:Y:S01]  /*5120*/  FFMA.RM R43, R158, R3.reuse, 12582913 ;  /* 0x4b4000019e2b7423 */ /* 0x080fe20000004003 */
[-C--:B------:R-:W-:Y:S01]  /*5130*/  FFMA.RM R164, R164, R3.reuse, 12582913 ;  /* 0x4b400001a4a47423 */ /* 0x080fe20000004003 */
[----:B------:R-:W-:Y:S01]  /*5140*/  FFMA.RM R30, R30, R3, 12582913 ;  /* 0x4b4000011e1e7423 */ /* 0x000fe20000004003 */
[----:B------:R-:W-:Y:S01]  /*5150*/  SHF.L.U32 R3, R14, 0x17, RZ ;  /* 0x000000170e037819 */ /* 0x000fe200000006ff */
[----:B------:R-:W-:Y:S01]  /*5160*/  FADD R54, R51, -12583039 ;  /* 0xcb40007f33367421 */ /* 0x000fe20000000000 */
[----:B------:R-:W-:Y:S01]  /*5170*/  FADD R0, R43, -12583039 ;  /* 0xcb40007f2b007421 */ /* 0x000fe20000000000 */
[----:B------:R-:W-:Y:S01]  /*5180*/  FADD R166, R164, -12583039 ;  /* 0xcb40007fa4a67421 */ /* 0x000fe20000000000 */
[----:B------:R-:W-:Y:S01]  /*5190*/  FADD R158, R30, -12583039 ;  /* 0xcb40007f1e9e7421 */ /* 0x000fe20000000000 */
[----:B-1----:R-:W-:Y:S01]  /*51a0*/  FADD R52, R162, -12583039 ;  /* 0xcb40007fa2347421 */ /* 0x002fe20000000000 */
[----:B------:R-:W1:Y:S01]  /*51b0*/  MUFU.EX2 R28, R28 ;  /* 0x0000001c001c7308 */ /* 0x000e620000000800 */
[----:B------:R-:W-:Y:S01]  /*51c0*/  FFMA R54, -R45, 1.4426950216293334961, -R54 ;  /* 0x3fb8aa3b2d367823 */ /* 0x000fe20000000936 */
[----:B------:R-:W-:Y:S01]  /*51d0*/  FFMA R0, -R33, 1.4426950216293334961, -R0 ;  /* 0x3fb8aa3b21007823 */ /* 0x000fe20000000900 */
[----:B------:R-:W-:Y:S01]  /*51e0*/  FFMA R52, -R35, 1.4426950216293334961, -R52 ;  /* 0x3fb8aa3b23347823 */ /* 0x000fe20000000934 */
[----:B------:R-:W-:Y:S01]  /*51f0*/  FFMA R166, -R37, 1.4426950216293334961, -R166 ;  /* 0x3fb8aa3b25a67823 */ /* 0x000fe200000009a6 */
[----:B------:R-:W-:Y:S01]  /*5200*/  FFMA R158, -R31, 1.4426950216293334961, -R158 ;  /* 0x3fb8aa3b1f9e7823 */ /* 0x000fe2000000099e */
[----:B------:R-:W-:Y:S01]  /*5210*/  FFMA R54, -R45, 1.925963033500011079e-08, R54 ;  /* 0x32a570602d367823 */ /* 0x000fe20000000136 */
[----:B------:R-:W-:Y:S01]  /*5220*/  FFMA R52, -R35, 1.925963033500011079e-08, R52 ;  /* 0x32a5706023347823 */ /* 0x000fe20000000134 */
[----:B--2---:R-:W-:Y:S01]  /*5230*/  FFMA R35, R3, R24, 1 ;  /* 0x3f80000003237423 */ /* 0x004fe20000000018 */
[----:B------:R-:W2:Y:S01]  /*5240*/  MUFU.EX2 R26, R26 ;  /* 0x0000001a001a7308 */ /* 0x000ea20000000800 */
[----:B------:R-:W-:Y:S01]  /*5250*/  FFMA R0, -R33, 1.925963033500011079e-08, R0 ;  /* 0x32a5706021007823 */ /* 0x000fe20000000100 */
[----:B------:R-:W-:Y:S01]  /*5260*/  FFMA R166, -R37, 1.925963033500011079e-08, R166 ;  /* 0x32a5706025a67823 */ /* 0x000fe200000001a6 */
[----:B------:R-:W-:Y:S01]  /*5270*/  FFMA R158, -R31, 1.925963033500011079e-08, R158 ;  /* 0x32a570601f9e7823 */ /* 0x000fe2000000019e */
[----:B------:R-:W-:Y:S01]  /*5280*/  IADD3 R14, R35, 0x1800000, RZ ;  /* 0x01800000230e7810 */ /* 0x000fe20007ffe0ff */
[----:B------:R-:W-:Y:S01]  /*5290*/  BSSY B1, `(.L_x_113) ;  /* 0x0000035000017945 */ /* 0x000fe20003800000 */
[----:B------:R-:W-:-:S02]  /*52a0*/  SHF.L.U32 R23, R23, 0x17, RZ ;  /* 0x0000001717177819 */ /* 0x000fc400000006ff */
[----:B------:R-:W3:Y:S01]  /*52b0*/  MUFU.EX2 R32, R32 ;  /* 0x0000002000207308 */ /* 0x000ee20000000800 */
[----:B------:R-:W-:Y:S02]  /*52c0*/  LOP3.LUT R14, R14, 0x7f800000, RZ, 0xc0, !PT ;  /* 0x7f8000000e0e7812 */ /* 0x000fe400078ec0ff */
[----:B------:R-:W-:Y:S01]  /*52d0*/  SHF.L.U32 R15, R15, 0x17, RZ ;  /* 0x000000170f0f7819 */ /* 0x000fe200000006ff */
[----:B-1----:R-:W-:Y:S01]  /*52e0*/  FFMA R37, R23, R28, 1 ;  /* 0x3f80000017257423 */ /* 0x002fe2000000001c */
[----:B------:R-:W-:Y:S01]  /*52f0*/  ISETP.GT.U32.AND P2, PT, R14, 0x1ffffff, PT ;  /* 0x01ffffff0e00780c */ /* 0x000fe20003f44070 */
[----:B------:R-:W-:Y:S01]  /*5300*/  IMAD.SHL.U32 R23, R29, 0x800000, RZ ;  /* 0x008000001d177824 */ /* 0x000fe200078e00ff */
[----:B------:R-:W-:Y:S01]  /*5310*/  SHF.L.U32 R25, R25, 0x17, RZ ;  /* 0x0000001719197819 */ /* 0x000fe200000006ff */
[----:B------:R-:W1:Y:S01]  /*5320*/  MUFU.EX2 R31, R158 ;  /* 0x0000009e001f7308 */ /* 0x000e620000000800 */
[----:B--2---:R-:W-:Y:S01]  /*5330*/  FFMA R168, R15, R26, 1 ;  /* 0x3f8000000fa87423 */ /* 0x004fe2000000001a */
[----:B------:R-:W-:-:S02]  /*5340*/  SHF.L.U32 R30, R30, 0x17, RZ ;  /* 0x000000171e1e7819 */ /* 0x000fc400000006ff */
[----:B------:R-:W-:Y:S01]  /*5350*/  FFMA R38, R25, R38, 1 ;  /* 0x3f80000019267423 */ /* 0x000fe20000000026 */
[----:B------:R-:W-:Y:S02]  /*5360*/  SHF.L.U32 R24, R36, 0x17, RZ ;  /* 0x0000001724187819 */ /* 0x000fe400000006ff */
[----:B------:R-:W-:Y:S01]  /*5370*/  SHF.L.U32 R25, R42, 0x17, RZ ;  /* 0x000000172a197819 */ /* 0x000fe200000006ff */
[----:B------:R-:W-:Y:S01]  /*5380*/  MUFU.EX2 R34, R34 ;  /* 0x0000002200227308 */ /* 0x000fe20000000800 */
[----:B---3--:R-:W-:Y:S01]  /*5390*/  FFMA R23, R23, R32, 1 ;  /* 0x3f80000017177423 */ /* 0x008fe20000000020 */
[----:B------:R-:W-:Y:S01]  /*53a0*/  SHF.L.U32 R26, R46, 0x17, RZ ;  /* 0x000000172e1a7819 */ /* 0x000fe200000006ff */
[----:B------:R-:W-:Y:S01]  /*53b0*/  FFMA R24, R24, R47, 1 ;  /* 0x3f80000018187423 */ /* 0x000fe2000000002f */
[----:B------:R-:W-:Y:S02]  /*53c0*/  SHF.L.U32 R28, R40, 0x17, RZ ;  /* 0x00000017281c7819 */ /* 0x000fe400000006ff */
[----:B------:R-:W-:-:S02]  /*53d0*/  SHF.L.U32 R29, R51, 0x17, RZ ;  /* 0x00000017331d7819 */ /* 0x000fc400000006ff */
[----:B------:R-:W2:Y:S01]  /*53e0*/  MUFU.EX2 R44, R44 ;  /* 0x0000002c002c7308 */ /* 0x000ea20000000800 */
[----:B------:R-:W-:Y:S01]  /*53f0*/  SHF.L.U32 R43, R43, 0x17, RZ ;  /* 0x000000172b2b7819 */ /* 0x000fe200000006ff */
[----:B-1----:R-:W-:Y:S01]  /*5400*/  FFMA R30, R30, R31, 1 ;  /* 0x3f8000001e1e7423 */ /* 0x002fe2000000001f */
[----:B------:R-:W-:Y:S01]  /*5410*/  SHF.L.U32 R32, R162, 0x17, RZ ;  /* 0x00000017a2207819 */ /* 0x000fe200000006ff */
[----:B------:R-:W-:Y:S01]  /*5420*/  FFMA R28, R28, R41, 1 ;  /* 0x3f8000001c1c7423 */ /* 0x000fe20000000029 */
[----:B------:R-:W-:-:S03]  /*5430*/  SHF.L.U32 R33, R164, 0x17, RZ ;  /* 0x00000017a4217819 */ /* 0x000fc600000006ff */
[----:B------:R1:W3:Y:S08]  /*5440*/  MUFU.EX2 R49, R39 ;  /* 0x0000002700317308 */ /* 0x0002f00000000800 */
[----:B------:R-:W4:Y:S01]  /*5450*/  MUFU.EX2 R50, R50 ;  /* 0x0000003200327308 */ /* 0x000f220000000800 */
[----:B-1----:R-:W-:Y:S01]  /*5460*/  SHF.L.U32 R39, R27, 0x17, RZ ;  /* 0x000000171b277819 */ /* 0x002fe200000006ff */
[----:B--2---:R-:W-:Y:S01]  /*5470*/  FFMA R25, R25, R44, 1 ;  /* 0x3f80000019197423 */ /* 0x004fe2000000002c */
[----:B------:R-:W-:-:S03]  /*5480*/  SHF.L.U32 R27, R48, 0x17, RZ ;  /* 0x00000017301b7819 */ /* 0x000fc600000006ff */
[----:B------:R-:W-:Y:S02]  /*5490*/  FFMA R39, R39, R34, 1 ;  /* 0x3f80000027277423 */ /* 0x000fe40000000022 */
[----:B------:R-:W1:Y:S01]  /*54a0*/  MUFU.EX2 R54, R54 ;  /* 0x0000003600367308 */ /* 0x000e620000000800 */
[----:B---3--:R-:W-:-:S07]  /*54b0*/  FFMA R26, R26, R49, 1 ;  /* 0x3f8000001a1a7423 */ /* 0x008fce0000000031 */
[----:B------:R-:W2:Y:S01]  /*54c0*/  MUFU.EX2 R0, R0 ;  /* 0x0000000000007308 */ /* 0x000ea20000000800 */
[----:B----4-:R-:W-:-:S07]  /*54d0*/  FFMA R27, R27, R50, 1 ;  /* 0x3f8000001b1b7423 */ /* 0x010fce0000000032 */
[----:B------:R-:W3:Y:S01]  /*54e0*/  MUFU.EX2 R3, R52 ;  /* 0x0000003400037308 */ /* 0x000ee20000000800 */
[----:B-1----:R-:W-:-:S07]  /*54f0*/  FFMA R29, R29, R54, 1 ;  /* 0x3f8000001d1d7423 */ /* 0x002fce0000000036 */
[----:B------:R-:W1:Y:S01]  /*5500*/  MUFU.EX2 R166, R166 ;  /* 0x000000a600a67308 */ /* 0x000e620000000800 */
[----:B--2---:R-:W-:Y:S01]  /*5510*/  FFMA R31, R43, R0, 1 ;  /* 0x3f8000002b1f7423 */ /* 0x004fe20000000000 */
[----:B---3--:R-:W-:Y:S01]  /*5520*/  FFMA R32, R32, R3, 1 ;  /* 0x3f80000020207423 */ /* 0x008fe20000000003 */
[----:B-1----:R-:W-:Y:S01]  /*5530*/  FFMA R33, R33, R166, 1 ;  /* 0x3f80000021217423 */ /* 0x002fe200000000a6 */
[----:B------:R-:W-:Y:S06]  /*5540*/  @P2 BRA `(.L_x_114) ;  /* 0x0000000000142947 */ /* 0x000fec0003800000 */
[----:B------:R-:W-:Y:S01]  /*5550*/  IMAD.MOV.U32 R0, RZ, RZ, R35 ;  /* 0x000000ffff007224 */ /* 0x000fe200078e0023 */
[----:B------:R-:W-:-:S07]  /*5560*/  MOV R14, 0x5580 ;  /* 0x00005580000e7802 */ /* 0x000fce0000000f00 */
[----:B------:R-:W-:Y:S05]  /*5570*/  CALL.REL.NOINC `($__internal_0_$__cuda_sm20_rcp_rn_f32_slowpath) ;  /* 0x0000010400c47944 */ /* 0x000fea0003c00000 */
[----:B------:R-:W-:Y:S01]  /*5580*/  MOV R34, R0 ;  /* 0x0000000000227202 */ /* 0x000fe20000000f00 */
[----:B------:R-:W-:Y:S06]  /*5590*/  BRA `(.L_x_115) ;  /* 0x0000000000107947 */ /* 0x000fec0003800000 */
.L_x_114:
[----:B------:R-:W1:Y:S02]  /*55a0*/  MUFU.RCP R34, R35 ;  /* 0x0000002300227308 */ /* 0x000e640000001000 */
[----:B-1----:R-:W-:-:S04]  /*55b0*/  FFMA R0, R35, R34, -1 ;  /* 0xbf80000023007423 */ /* 0x002fc80000000022 */
[----:B------:R-:W-:-:S04]  /*55c0*/  FADD.FTZ R3, -R0, -RZ ;  /* 0x800000ff00037221 */ /* 0x000fc80000010100 */
[----:B------:R-:W-:-:S07]  /*55d0*/  FFMA R34, R34, R3, R34 ;  /* 0x0000000322227223 */ /* 0x000fce0000000022 */
.L_x_115:
[----:B------:R-:W-:Y:S05]  /*55e0*/  BSYNC B1 ;  /* 0x0000000000017941 */ /* 0x000fea0003800000 */
.L_x_113:
        /* <DEDUP_REMOVED lines=10> */
.L_x_117:
[----:B------:R-:W1:Y:S02]  /*5690*/  MUFU.RCP R35, R168 ;  /* 0x000000a800237308 */ /* 0x000e640000001000 */
[----:B-1----:R-:W-:-:S04]  /*56a0*/  FFMA R0, R168, R35, -1 ;  /* 0xbf800000a8007423 */ /* 0x002fc80000000023 */
[----:B------:R-:W-:-:S04]  /*56b0*/  FADD.FTZ R0, -R0, -RZ ;  /* 0x800000ff00007221 */ /* 0x000fc80000010100 */
[----:B------:R-:W-:-:S07]  /*56c0*/  FFMA R35, R35, R0, R35 ;  /* 0x0000000023237223 */ /* 0x000fce0000000023 */
.L_x_118:
[----:B------:R-:W-:Y:S05]  /*56d0*/  BSYNC B1 ;  /* 0x0000000000017941 */ /* 0x000fea0003800000 */
.L_x_116:
        /* <DEDUP_REMOVED lines=10> */
.L_x_120:
[----:B------:R-:W1:Y:S02]  /*5780*/  MUFU.RCP R36, R37 ;  /* 0x0000002500247308 */ /* 0x000e640000001000 */
[----:B-1----:R-:W-:-:S04]  /*5790*/  FFMA R0, R37, R36, -1 ;  /* 0xbf80000025007423 */ /* 0x002fc80000000024 */
[----:B------:R-:W-:-:S04]  /*57a0*/  FADD.FTZ R3, -R0, -RZ ;  /* 0x800000ff00037221 */ /* 0x000fc80000010100 */
[----:B------:R-:W-:-:S07]  /*57b0*/  FFMA R36, R36, R3, R36 ;  /* 0x0000000324247223 */ /* 0x000fce0000000024 */
.L_x_121:
[----:B------:R-:W-:Y:S05]  /*57c0*/  BSYNC B1 ;  /* 0x0000000000017941 */ /* 0x000fea0003800000 */
.L_x_119:
        /* <DEDUP_REMOVED lines=10> */
.L_x_123:
[----:B------:R-:W1:Y:S02]  /*5870*/  MUFU.RCP R37, R38 ;  /* 0x0000002600257308 */ /* 0x000e640000001000 */
[----:B-1----:R-:W-:-:S04]  /*5880*/  FFMA R0, R38, R37, -1 ;  /* 0xbf80000026007423 */ /* 0x002fc80000000025 */
[----:B------:R-:W-:-:S04]  /*5890*/  FADD.FTZ R0, -R0, -RZ ;  /* 0x800000ff00007221 */ /* 0x000fc80000010100 */
[----:B------:R-:W-:-:S07]  /*58a0*/  FFMA R37, R37, R0, R37 ;  /* 0x0000000025257223 */ /* 0x000fce0000000025 */
.L_x_124:
[----:B------:R-:W-:Y:S05]  /*58b0*/  BSYNC B1 ;  /* 0x0000000000017941 */ /* 0x000fea0003800000 */
.L_x_122:
[----:B------:R-:W-:Y:S01]  /*58c0*/  IADD3 R0, R39, 0x1800000, RZ ;  /* 0x0180000027007810 */ /* 0x000fe20007ffe0ff */
[----:B------:R-:W-:Y:S03]  /*58d0*/  BSSY B1, `(.L_x_125) ;  /* 0x000000d000017945 */ /* 0x000fe60003800000 */
[----:B------:R-:W-:-:S04]  /*58e0*/  LOP3.LUT R0, R0, 0x7f800000, RZ, 0xc0, !PT ;  /* 0x7f80000000007812 */ /* 0x000fc800078ec0ff */
[----:B------:R-:W-:-:S13]  /*58f0*/  ISETP.GT.U32.AND P2, PT, R0, 0x1ffffff, PT ;  /* 0x01ffffff0000780c */ /* 0x000fda0003f44070 */
[----:B------:R-:W-:Y:S05]  /*5900*/  @P2 BRA `(.L_x_126) ;  /* 0x0000000000142947 */ /* 0x000fea0003800000 */
[----:B------:R-:W-:Y:S01]  /*5910*/  IMAD.MOV.U32 R0, RZ, RZ, R39 ;  /* 0x000000ffff007224 */ /* 0x000fe200078e0027 */
[----:B------:R-:W-:-:S07]  /*5920*/  MOV R14, 0x5940 ;  /* 0x00005940000e7802 */ /* 0x000fce0000000f00 */
[----:B------:R-:W-:Y:S05]  /*5930*/  CALL.REL.NOINC `($__internal_0_$__cuda_sm20_rcp_rn_f32_slowpath) ;  /* 0x0000010000d47944 */ /* 0x000fea0003c00000 */
[----:B------:R-:W-:Y:S01]  /*5940*/  MOV R38, R0 ;  /* 0x0000000000267202 */ /* 0x000fe20000000f00 */
[----:B------:R-:W-:Y:S06]  /*5950*/  BRA `(.L_x_127) ;  /* 0x0000000000107947 */ /* 0x000fec0003800000 */
.L_x_126:
[----:B------:R-:W1:Y:S02]  /*5960*/  MUFU.RCP R38, R39 ;  /* 0x0000002700267308 */ /* 0x000e640000001000 */
[----:B-1----:R-:W-:-:S04]  /*5970*/  FFMA R0, R39, R38, -1 ;  /* 0xbf80000027007423 */ /* 0x002fc80000000026 */
[----:B------:R-:W-:-:S04]  /*5980*/  FADD.FTZ R3, -R0, -RZ ;  /* 0x800000ff00037221 */ /* 0x000fc80000010100 */
[----:B------:R-:W-:-:S07]  /*5990*/  FFMA R38, R38, R3, R38 ;  /* 0x0000000326267223 */ /* 0x000fce0000000026 */
.L_x_127:
[----:B------:R-:W-:Y:S05]  /*59a0*/  BSYNC B1 ;  /* 0x0000000000017941 */ /* 0x000fea0003800000 */
.L_x_125:
        /* <DEDUP_REMOVED lines=10> */
.L_x_129:
[----:B------:R-:W1:Y:S02]  /*5a50*/  MUFU.RCP R0, R23 ;  /* 0x0000001700007308 */ /* 0x000e640000001000 */
[----:B-1----:R-:W-:-:S04]  /*5a60*/  FFMA R3, R23, R0, -1 ;  /* 0xbf80000017037423 */ /* 0x002fc80000000000 */
[----:B------:R-:W-:-:S04]  /*5a70*/  FADD.FTZ R3, -R3, -RZ ;  /* 0x800000ff03037221 */ /* 0x000fc80000010100 */
[----:B------:R-:W-:-:S07]  /*5a80*/  FFMA R39, R0, R3, R0 ;  /* 0x0000000300277223 */ /* 0x000fce0000000000 */
.L_x_130:
[----:B------:R-:W-:Y:S05]  /*5a90*/  BSYNC B1 ;  /* 0x0000000000017941 */ /* 0x000fea0003800000 */
.L_x_128:
        /* <DEDUP_REMOVED lines=10> */
.L_x_132:
[----:B------:R-:W1:Y:S02]  /*5b40*/  MUFU.RCP R23, R24 ;  /* 0x0000001800177308 */ /* 0x000e640000001000 */
[----:B-1----:R-:W-:-:S04]  /*5b50*/  FFMA R0, R24, R23, -1 ;  /* 0xbf80000018007423 */ /* 0x002fc80000000017 */
[----:B------:R-:W-:-:S04]  /*5b60*/  FADD.FTZ R0, -R0, -RZ ;  /* 0x800000ff00007221 */ /* 0x000fc80000010100 */
[----:B------:R-:W-:-:S07]  /*5b70*/  FFMA R23, R23, R0, R23 ;  /* 0x0000000017177223 */ /* 0x000fce0000000017 */
.L_x_133:
[----:B------:R-:W-:Y:S05]  /*5b80*/  BSYNC B1 ;  /* 0x0000000000017941 */ /* 0x000fea0003800000 */
.L_x_131:
        /* <DEDUP_REMOVED lines=10> */
.L_x_135:
[----:B------:R-:W1:Y:S02]  /*5c30*/  MUFU.RCP R40, R25 ;  /* 0x0000001900287308 */ /* 0x000e640000001000 */
[----:B-1----:R-:W-:-:S04]  /*5c40*/  FFMA R0, R25, R40, -1 ;  /* 0xbf80000019007423 */ /* 0x002fc80000000028 */
[----:B------:R-:W-:-:S04]  /*5c50*/  FADD.FTZ R3, -R0, -RZ ;  /* 0x800000ff00037221 */ /* 0x000fc80000010100 */
[----:B------:R-:W-:-:S07]  /*5c60*/  FFMA R40, R40, R3, R40 ;  /* 0x0000000328287223 */ /* 0x000fce0000000028 */
.L_x_136:
[----:B------:R-:W-:Y:S05]  /*5c70*/  BSYNC B1 ;  /* 0x0000000000017941 */ /* 0x000fea0003800000 */
.L_x_134:
        /* <DEDUP_REMOVED lines=10> */
.L_x_138:
[----:B------:R-:W1:Y:S02]  /*5d20*/  MUFU.RCP R41, R26 ;  /* 0x0000001a00297308 */ /* 0x000e640000001000 */
[----:B-1----:R-:W-:-:S04]  /*5d30*/  FFMA R0, R26, R41, -1 ;  /* 0xbf8000001a007423 */ /* 0x002fc80000000029 */
[----:B------:R-:W-:-:S04]  /*5d40*/  FADD.FTZ R0, -R0, -RZ ;  /* 0x800000ff00007221 */ /* 0x000fc80000010100 */
[----:B------:R-:W-:-:S07]  /*5d50*/  FFMA R41, R41, R0, R41 ;  /* 0x0000000029297223 */ /* 0x000fce0000000029 */
.L_x_139:
[----:B------:R-:W-:Y:S05]  /*5d60*/  BSYNC B1 ;  /* 0x0000000000017941 */ /* 0x000fea0003800000 */
.L_x_137:
        /* <DEDUP_REMOVED lines=10> */
.L_x_141:
[----:B------:R-:W1:Y:S02]  /*5e10*/  MUFU.RCP R42, R27 ;  /* 0x0000001b002a7308 */ /* 0x000e640000001000 */
[----:B-1----:R-:W-:-:S04]  /*5e20*/  FFMA R0, R27, R42, -1 ;  /* 0xbf8000001b007423 */ /* 0x002fc8000000002a */
[----:B------:R-:W-:-:S04]  /*5e30*/  FADD.FTZ R3, -R0, -RZ ;  /* 0x800000ff00037221 */ /* 0x000fc80000010100 */
[----:B------:R-:W-:-:S07]  /*5e40*/  FFMA R42, R42, R3, R42 ;  /* 0x000000032a2a7223 */ /* 0x000fce000000002a */
.L_x_142:
[----:B------:R-:W-:Y:S05]  /*5e50*/  BSYNC B1 ;  /* 0x0000000000017941 */ /* 0x000fea0003800000 */
.L_x_140:
        /* <DEDUP_REMOVED lines=10> */
.L_x_144:
[----:B------:R-:W1:Y:S02]  /*5f00*/  MUFU.RCP R43, R28 ;  /* 0x0000001c002b7308 */ /* 0x000e640000001000 */
[----:B-1----:R-:W-:-:S04]  /*5f10*/  FFMA R0, R28, R43, -1 ;  /* 0xbf8000001c007423 */ /* 0x002fc8000000002b */
[----:B------:R-:W-:-:S04]  /*5f20*/  FADD.FTZ R0, -R0, -RZ ;  /* 0x800000ff00007221 */ /* 0x000fc80000010100 */
[----:B------:R-:W-:-:S07]  /*5f30*/  FFMA R43, R43, R0, R43 ;  /* 0x000000002b2b7223 */ /* 0x000fce000000002b */
.L_x_145:
[----:B------:R-:W-:Y:S05]  /*5f40*/  BSYNC B1 ;  /* 0x0000000000017941 */ /* 0x000fea0003800000 */
.L_x_143:
        /* <DEDUP_REMOVED lines=10> */
.L_x_147:
[----:B------:R-:W1:Y:S02]  /*5ff0*/  MUFU.RCP R28, R29 ;  /* 0x0000001d001c7308 */ /* 0x000e640000001000 */
[----:B-1----:R-:W-:-:S04]  /*6000*/  FFMA R0, R29, R28, -1 ;  /* 0xbf8000001d007423 */ /* 0x002fc8000000001c */
[----:B------:R-:W-:-:S04]  /*6010*/  FADD.FTZ R3, -R0, -RZ ;  /* 0x800000ff00037221 */ /* 0x000fc80000010100 */
[----:B------:R-:W-:-:S07]  /*6020*/  FFMA R28, R28, R3, R28 ;  /* 0x000000031c1c7223 */ /* 0x000fce000000001c */
.L_x_148:
[----:B------:R-:W-:Y:S05]  /*6030*/  BSYNC B1 ;  /* 0x0000000000017941 */ /* 0x000fea0003800000 */
.L_x_146:
        /* <DEDUP_REMOVED lines=10> */
.L_x_150:
[----:B------:R-:W1:Y:S02]  /*60e0*/  MUFU.RCP R29, R30 ;  /* 0x0000001e001d7308 */ /* 0x000e640000001000 */
[----:B-1----:R-:W-:-:S04]  /*60f0*/  FFMA R0, R30, R29, -1 ;  /* 0xbf8000001e007423 */ /* 0x002fc8000000001d */
[----:B------:R-:W-:-:S04]  /*6100*/  FADD.FTZ R0, -R0, -RZ ;  /* 0x800000ff00007221 */ /* 0x000fc80000010100 */
[----:B------:R-:W-:-:S07]  /*6110*/  FFMA R29, R29, R0, R29 ;  /* 0x000000001d1d7223 */ /* 0x000fce000000001d */
.L_x_151:
[----:B------:R-:W-:Y:S05]  /*6120*/  BSYNC B1 ;  /* 0x0000000000017941 */ /* 0x000fea0003800000 */
.L_x_149:
        /* <DEDUP_REMOVED lines=10> */
.L_x_153:
[----:B------:R-:W1:Y:S02]  /*61d0*/  MUFU.RCP R30, R31 ;  /* 0x0000001f001e7308 */ /* 0x000e640000001000 */
[----:B-1----:R-:W-:-:S04]  /*61e0*/  FFMA R0, R31, R30, -1 ;  /* 0xbf8000001f007423 */ /* 0x002fc8000000001e */
[----:B------:R-:W-:-:S04]  /*61f0*/  FADD.FTZ R3, -R0, -RZ ;  /* 0x800000ff00037221 */ /* 0x000fc80000010100 */
[----:B------:R-:W-:-:S07]  /*6200*/  FFMA R30, R30, R3, R30 ;  /* 0x000000031e1e7223 */ /* 0x000fce000000001e */
.L_x_154:
[----:B------:R-:W-:Y:S05]  /*6210*/  BSYNC B1 ;  /* 0x0000000000017941 */ /* 0x000fea0003800000 */
.L_x_152:
        /* <DEDUP_REMOVED lines=10> */
.L_x_156:
[----:B------:R-:W1:Y:S02]  /*62c0*/  MUFU.RCP R31, R32 ;  /* 0x00000020001f7308 */ /* 0x000e640000001000 */
[----:B-1----:R-:W-:-:S04]  /*62d0*/  FFMA R0, R32, R31, -1 ;  /* 0xbf80000020007423 */ /* 0x002fc8000000001f */
[----:B------:R-:W-:-:S04]  /*62e0*/  FADD.FTZ R0, -R0, -RZ ;  /* 0x800000ff00007221 */ /* 0x000fc80000010100 */
[----:B------:R-:W-:-:S07]  /*62f0*/  FFMA R31, R31, R0, R31 ;  /* 0x000000001f1f7223 */ /* 0x000fce000000001f */
.L_x_157:
[----:B------:R-:W-:Y:S05]  /*6300*/  BSYNC B1 ;  /* 0x0000000000017941 */ /* 0x000fea0003800000 */
.L_x_155:
[----:B------:R-:W-:-:S04]  /*6310*/  IADD3 R0, R33, 0x1800000, RZ ;  /* 0x0180000021007810 */ /* 0x000fc80007ffe0ff */
[----:B------:R-:W-:-:S04]  /*6320*/  LOP3.LUT R0, R0, 0x7f800000, RZ, 0xc0, !PT ;  /* 0x7f80000000007812 */ /* 0x000fc800078ec0ff */
[----:B------:R-:W-:-:S13]  /*6330*/  ISETP.GT.U32.AND P2, PT, R0, 0x1ffffff, PT ;  /* 0x01ffffff0000780c */ /* 0x000fda0003f44070 */
[----:B------:R-:W-:Y:S05]  /*6340*/  @P2 BRA `(.L_x_158) ;  /* 0x0000000000102947 */ /* 0x000fea0003800000 */
[----:B------:R-:W-:Y:S02]  /*6350*/  MOV R0, R33 ;  /* 0x0000002100007202 */ /* 0x000fe40000000f00 */
[----:B------:R-:W-:-:S07]  /*6360*/  MOV R14, 0x6380 ;  /* 0x00006380000e7802 */ /* 0x000fce0000000f00 */
[----:B------:R-:W-:Y:S05]  /*6370*/  CALL.REL.NOINC `($__internal_0_$__cuda_sm20_rcp_rn_f32_slowpath) ;  /* 0x000000f800447944 */ /* 0x000fea0003c00000 */
[----:B------:R-:W-:Y:S05]  /*6380*/  BRA `(.L_x_159) ;  /* 0x0000000000107947 */ /* 0x000fea0003800000 */
.L_x_158:
[----:B------:R-:W1:Y:S02]  /*6390*/  MUFU.RCP R0, R33 ;  /* 0x0000002100007308 */ /* 0x000e640000001000 */
[----:B-1----:R-:W-:-:S04]  /*63a0*/  FFMA R3, R33, R0, -1 ;  /* 0xbf80000021037423 */ /* 0x002fc80000000000 */
[----:B------:R-:W-:-:S04]  /*63b0*/  FADD.FTZ R3, -R3, -RZ ;  /* 0x800000ff03037221 */ /* 0x000fc80000010100 */
[----:B------:R-:W-:-:S07]  /*63c0*/  FFMA R0, R0, R3, R0 ;  /* 0x0000000300007223 */ /* 0x000fce0000000000 */
.L_x_159:
[----:B------:R-:W-:Y:S01]  /*63d0*/  F2FP.F16.F32.PACK_AB R24, R35, R34 ;  /* 0x000000222318723e */ /* 0x000fe200000000ff */
[----:B------:R-:W-:Y:S05]  /*63e0*/  WARPSYNC.ALL ;  /* 0x0000000000007948 */ /* 0x000fea0003800000 */
[----:B------:R-:W-:Y:S01]  /*63f0*/  F2FP.F16.F32.PACK_AB R25, R37, R36 ;  /* 0x000000242519723e */ /* 0x000fe200000000ff */
[----:B------:R-:W-:Y:S01]  /*6400*/  BSSY B0, `(.L_x_160) ;  /* 0x000001b000007945 */ /* 0x000fe20003800000 */
[----:B------:R-:W-:Y:S02]  /*6410*/  F2FP.F16.F32.PACK_AB R26, R39, R38 ;  /* 0x00000026271a723e */ /* 0x000fe400000000ff */
[----:B------:R-:W-:-:S02]  /*6420*/  F2FP.F16.F32.PACK_AB R27, R40, R23 ;  /* 0x00000017281b723e */ /* 0x000fc400000000ff */
[----:B------:R-:W-:Y:S02]  /*6430*/  F2FP.F16.F32.PACK_AB R35, R0, R31 ;  /* 0x0000001f0023723e */ /* 0x000fe400000000ff */
[----:B------:R-:W-:Y:S01]  /*6440*/  F2FP.F16.F32.PACK_AB R32, R42, R41 ;  /* 0x000000292a20723e */ /* 0x000fe200000000ff */
[----:B------:R1:W-:Y:S01]  /*6450*/  STSM.16.M88.4 [R20+0x2200], R24 ;  /* 0x0022001814007844 */ /* 0x0003e20000000200 */
[----:B------:R-:W-:Y:S02]  /*6460*/  F2FP.F16.F32.PACK_AB R33, R28, R43 ;  /* 0x0000002b1c21723e */ /* 0x000fe400000000ff */
        /* <DEDUP_REMOVED lines=13> */
[----:B------:R-:W-:Y:S02]  /*6540*/  UIADD3 UR4, UR45, 0x2200, URZ ;  /* 0x000022002d047890 */ /* 0x000fe4000fffe03f */
[----:B------:R-:W-:Y:S01]  /*6550*/  UIADD3.X UR9, URZ, UR41, URZ, UP0, !UPT ;  /* 0x000000293f097290 */ /* 0x000fe200087fe43f */
[----:B------:R-:W-:Y:S01]  /*6560*/  UMOV UR6, UR54 ;  /* 0x0000003600067c82 */ /* 0x000fe20008000000 */
[----:B------:R-:W-:-:S07]  /*6570*/  UMOV UR7, UR55 ;  /* 0x0000003700077c82 */ /* 0x000fce0008000000 */
[----:B------:R2:W-:Y:S01]  /*6580*/  UTMASTG.3D [UR4], [UR8] ;  /* 0x00000004080073b5 */ /* 0x0005e20008010000 */
[----:B------:R0:W-:Y:S01]  /*6590*/  UTMACMDFLUSH ;  /* 0x00000000000079b7 */ /* 0x0001e20000000000 */
[----:B--2---:R-:W-:-:S04]  /*65a0*/  DEPBAR.LE SB0, 0x1 ;  /* 0x000080400000791a */ /* 0x004fc80000000000 */
.L_x_161:
[----:B------:R-:W-:Y:S05]  /*65b0*/  BSYNC B0 ;  /* 0x0000000000007941 */ /* 0x000fea0003800000 */
.L_x_160:
[----:B-1----:R-:W-:Y:S01]  /*65c0*/  IADD3 R0, R20, 0x2200, RZ ;  /* 0x0000220014007810 */ /* 0x002fe20007ffe0ff */
[----:B------:R-:W-:Y:S04]  /*65d0*/  BAR.SYNC.DEFER_BLOCKING 0x1, 0x100 ;  /* 0x0044000000007b1d */ /* 0x000fe80000010000 */
[----:B------:R-:W-:Y:S02]  /*65e0*/  IMAD R23, R155, 0x2, R0 ;  /* 0x000000029b177824 */ /* 0x000fe400078e0200 */
[----:B------:R-:W-:Y:S04]  /*65f0*/  BSSY B0, `(.L_x_162) ;  /* 0x0000009000007945 */ /* 0x000fe80003800000 */
[----:B------:R-:W-:Y:S05]  /*6600*/  @P0 BRA `(.L_x_163) ;  /* 0x00000000001c0947 */ /* 0x000fea0003800000 */
[----:B------:R-:W-:-:S13]  /*6610*/  ISETP.NE.AND P2, PT, R159, 0x3, PT ;  /* 0x000000039f00780c */ /* 0x000fda0003f45270 */
[----:B------:R-:W-:Y:S05]  /*6620*/  @!P2 BRA `(.L_x_164) ;  /* 0x000000000004a947 */ /* 0x000fea0003800000 */
[----:B------:R-:W-:Y:S01]  /*6630*/  BPT.TRAP 0x1 ;  /* 0x000000040000795c */ /* 0x000fe20000300000 */
.L_x_164:
[----:B------:R-:W-:-:S04]  /*6640*/  ULEA UR4, UR36, UR45, 0x3 ;  /* 0x0000002d24047291 */ /* 0x000fc8000f8e183f */
[----:B------:R-:W-:-:S04]  /*6650*/  UIADD3 UR4, UR4, 0x60, URZ ;  /* 0x0000006004047890 */ /* 0x000fc8000fffe03f */
[----:B------:R-:W-:-:S09]  /*6660*/  UPRMT UR4, UR50, 0x654, UR4 ;  /* 0x0000065432047896 */ /* 0x000fd20008000004 */
[----:B------:R-:W-:Y:S03]  /*6670*/  SYNCS.ARRIVE.TRANS64.RED.A1T0 RZ, [UR4], RZ ;  /* 0x000000ffffff79a7 */ /* 0x000fe60008100404 */
.L_x_163:
[----:B------:R-:W-:Y:S05]  /*6680*/  BSYNC B0 ;  /* 0x0000000000007941 */ /* 0x000fea0003800000 */
.L_x_162:
[----:B------:R-:W-:Y:S01]  /*6690*/  UIADD3 UR36, UR36, 0x1, URZ ;  /* 0x0000000124247890 */ /* 0x000fe2000fffe03f */
[----:B------:R-:W-:Y:S01]  /*66a0*/  BSSY B0, `(.L_x_165) ;  /* 0x0000017000007945 */ /* 0x000fe20003800000 */
[----:B------:R-:W-:Y:S02]  /*66b0*/  MOV R24, RZ ;  /* 0x000000ff00187202 */ /* 0x000fe40000000f00 */
[----:B------:R-:W-:-:S04]  /*66c0*/  UISETP.NE.AND UP0, UPT, UR36, 0x4, UPT ;  /* 0x000000042400788c */ /* 0x000fc8000bf05270 */
[----:B------:R-:W-:Y:S01]  /*66d0*/  USEL UR36, UR36, URZ, UP0 ;  /* 0x0000003f24247287 */ /* 0x000fe20008000000 */
[----:B------:R-:W-:Y:S11]  /*66e0*/  @P0 BRA `(.L_x_166) ;  /* 0x0000000000480947 */ /* 0x000ff60003800000 */
[----:B------:R-:W-:-:S13]  /*66f0*/  ISETP.NE.AND P2, PT, R159, 0x3, PT ;  /* 0x000000039f00780c */ /* 0x000fda0003f45270 */
[----:B------:R-:W-:Y:S05]  /*6700*/  @!P2 BRA `(.L_x_167) ;  /* 0x000000000004a947 */ /* 0x000fea0003800000 */
[----:B------:R-:W-:Y:S01]  /*6710*/  BPT.TRAP 0x1 ;  /* 0x000000040000795c */ /* 0x000fe20000300000 */
.L_x_167:
[C---:B------:R-:W-:Y:S01]  /*6720*/  LEA R0, R12.reuse, UR45, 0x3 ;  /* 0x0000002d0c007c11 */ /* 0x040fe2000f8e18ff */
[----:B------:R-:W-:Y:S01]  /*6730*/  BSSY B1, `(.L_x_168) ;  /* 0x0000006000017945 */ /* 0x000fe20003800000 */
[----:B------:R-:W-:Y:S02]  /*6740*/  SHF.L.U32 R3, RZ, 0x1f, RZ ;  /* 0x0000001fff037819 */ /* 0x000fe400000006ff */
[----:B------:R-:W-:Y:S02]  /*6750*/  @!P1 LEA R14, R12, R21, 0xd ;  /* 0x000000150c0e9211 */ /* 0x000fe400078e68ff */
[----:B------:R-:W1:Y:S02]  /*6760*/  SYNCS.PHASECHK.TRANS64.TRYWAIT P2, [R0+URZ+0x40], R3 ;  /* 0x00004003000075a7 */ /* 0x000e64000804017f */
[----:B------:R-:W-:Y:S01]  /*6770*/  @!P1 LEA R15, R155, R14, 0x1 ;  /* 0x0000000e9b0f9211 */ /* 0x000fe200078e08ff */
[----:B-1----:R-:W-:Y:S06]  /*6780*/  @!P2 BRA `(.L_x_169) ;  /* 0x000000ec0024a947 */ /* 0x002fec0003800000 */
.L_x_609:
[----:B------:R-:W-:Y:S05]  /*6790*/  BSYNC B1 ;  /* 0x0000000000017941 */ /* 0x000fea0003800000 */
.L_x_168:
[----:B------:R-:W-:Y:S05]  /*67a0*/  @!P1 WARPSYNC.ALL ;  /* 0x0000000000009948 */ /* 0x000fea0003800000 */
[----:B------:R2:W3:Y:S01]  /*67b0*/  @!P1 LDSM.16.M88.4 R8, [R14] ;  /* 0x000000000e08983b */ /* 0x0004e20000000200 */
[----:B------:R-:W-:-:S03]  /*67c0*/  IADD3 R12, R12, 0x1, RZ ;  /* 0x000000010c0c7810 */ /* 0x000fc60007ffe0ff */
[----:B------:R2:W4:Y:S01]  /*67d0*/  @!P1 LDSM.16.M88.4 R4, [R15] ;  /* 0x000000000f04983b */ /* 0x0005220000000200 */
[----:B------:R-:W-:-:S04]  /*67e0*/  ISETP.NE.AND P2, PT, R12, 0x4, PT ;  /* 0x000000040c00780c */ /* 0x000fc80003f45270 */
[----:B------:R-:W-:Y:S02]  /*67f0*/  SEL R12, R12, RZ, P2 ;  /* 0x000000ff0c0c7207 */ /* 0x000fe40001000000 */
[----:B------:R-:W-:-:S07]  /*6800*/  SEL R24, RZ, 0x1, P2 ;  /* 0x00000001ff187807 */ /* 0x000fce0001000000 */
.L_x_166:
[----:B------:R-:W-:Y:S05]  /*6810*/  BSYNC B0 ;  /* 0x0000000000007941 */ /* 0x000fea0003800000 */
.L_x_165:
[--C-:B---3--:R-:W-:Y:S02]  /*6820*/  HADD2.F32 R27, -RZ, R8.reuse.H1_H1 ;  /* 0x30000008ff1b7230 */ /* 0x108fe40000004100 */
[C---:B-1----:R-:W-:Y:S01]  /*6830*/  FMUL R0, R156.reuse, R57 ;  /* 0x000000399c007220 */ /* 0x042fe20000400000 */
[----:B------:R-:W-:Y:S02]  /*6840*/  HADD2.F32 R31, -RZ, R9.H1_H1 ;  /* 0x30000009ff1f7230 */ /* 0x000fe40000004100 */
[C---:B--2---:R-:W-:Y:S01]  /*6850*/  FMUL R14, R156.reuse, R59 ;  /* 0x0000003b9c0e7220 */ /* 0x044fe20000400000 */
        /* <DEDUP_REMOVED lines=11> */
[-C--:B------:R-:W-:Y:S01]  /*6910*/  FFMA.SAT R0, -R25, R14.reuse, 0.5 ;  /* 0x3f00000019007423 */ /* 0x080fe2000000210e */
[----:B------:R-:W-:Y:S01]  /*6920*/  FMUL R26, R156, R63 ;  /* 0x0000003f9c1a7220 */ /* 0x000fe20000400000 */
[----:B------:R-:W-:Y:S01]  /*6930*/  FFMA.SAT R28, -R27, R14, 0.5 ;  /* 0x3f0000001b1c7423 */ /* 0x000fe2000000210e */
[----:B------:R-:W-:-:S02]  /*6940*/  HADD2.F32 R29, -RZ, R9.H0_H0 ;  /* 0x20000009ff1d7230 */ /* 0x000fc40000004100 */
[----:B------:R-:W-:Y:S01]  /*6950*/  FFMA.RM R0, R0, R15, 12582913 ;  /* 0x4b40000100007423 */ /* 0x000fe2000000400f */
[----:B------:R-:W-:Y:S01]  /*6960*/  FMUL R58, R156, R58 ;  /* 0x0000003a9c3a7220 */ /* 0x000fe20000400000 */
[C---:B------:R-:W-:Y:S01]  /*6970*/  FFMA R39, R157.reuse, R39, R26 ;  /* 0x000000279d277223 */ /* 0x040fe2000000001a */
[----:B------:R-:W-:Y:S01]  /*6980*/  FFMA.RM R3, R28, R15, 12582913 ;  /* 0x4b4000011c037423 */ /* 0x000fe2000000400f */
[----:B------:R-:W-:Y:S01]  /*6990*/  FADD R26, R0, -12583039 ;  /* 0xcb40007f001a7421 */ /* 0x000fe20000000000 */
[----:B------:R-:W-:Y:S01]  /*69a0*/  FFMA R29, R157, R29, R58 ;  /* 0x0000001d9d1d7223 */ /* 0x000fe2000000003a */
[----:B------:R-:W-:Y:S02]  /*69b0*/  HADD2.F32 R33, -RZ, R10.H0_H0 ;  /* 0x2000000aff217230 */ /* 0x000fe40000004100 */
[----:B------:R-:W-:Y:S01]  /*69c0*/  FADD R30, R3, -12583039 ;  /* 0xcb40007f031e7421 */ /* 0x000fe20000000000 */
[----:B------:R-:W-:Y:S01]  /*69d0*/  FFMA R28, -R25, 1.4426950216293334961, -R26 ;  /* 0x3fb8aa3b191c7823 */ /* 0x000fe2000000091a */
[----:B------:R-:W-:Y:S01]  /*69e0*/  FMUL R60, R156, R60 ;  /* 0x0000003c9c3c7220 */ /* 0x000fe20000400000 */
[-C--:B------:R-:W-:Y:S01]  /*69f0*/  FFMA.SAT R32, -R29, R14.reuse, 0.5 ;  /* 0x3f0000001d207423 */ /* 0x080fe2000000210e */
[----:B------:R-:W-:Y:S01]  /*6a00*/  FFMA R30, -R27, 1.4426950216293334961, -R30 ;  /* 0x3fb8aa3b1b1e7823 */ /* 0x000fe2000000091e */
[----:B------:R-:W-:Y:S01]  /*6a10*/  FFMA R28, -R25, 1.925963033500011079e-08, R28 ;  /* 0x32a57060191c7823 */ /* 0x000fe2000000011c */
[----:B------:R-:W-:Y:S01]  /*6a20*/  FFMA.SAT R34, -R31, R14, 0.5 ;  /* 0x3f0000001f227423 */ /* 0x000fe2000000210e */
[----:B------:R-:W-:Y:S01]  /*6a30*/  FFMA R33, R157, R33, R60 ;  /* 0x000000219d217223 */ /* 0x000fe2000000003c */
[----:B------:R-:W-:Y:S01]  /*6a40*/  FFMA.RM R25, R32, R15, 12582913 ;  /* 0x4b40000120197423 */ /* 0x000fe2000000400f */
[----:B----4-:R-:W-:-:S02]  /*6a50*/  HADD2.F32 R43, -RZ, R4.H1_H1 ;  /* 0x30000004ff2b7230 */ /* 0x010fc40000004100 */
[----:B------:R-:W-:Y:S01]  /*6a60*/  FMUL R26, R156, R65 ;  /* 0x000000419c1a7220 */ /* 0x000fe20000400000 */
[----:B------:R-:W-:Y:S01]  /*6a70*/  FFMA R30, -R27, 1.925963033500011079e-08, R30 ;  /* 0x32a570601b1e7823 */ /* 0x000fe2000000011e */
[----:B------:R-:W-:Y:S01]  /*6a80*/  FFMA.RM R27, R34, R15, 12582913 ;  /* 0x4b400001221b7423 */ /* 0x000fe2000000400f */
[----:B------:R-:W-:Y:S01]  /*6a90*/  FADD R32, R25, -12583039 ;  /* 0xcb40007f19207421 */ /* 0x000fe20000000000 */
[-C--:B------:R-:W-:Y:S01]  /*6aa0*/  FFMA.SAT R34, -R33, R14.reuse, 0.5 ;  /* 0x3f00000021227423 */ /* 0x080fe2000000210e */
[----:B------:R-:W-:Y:S01]  /*6ab0*/  FFMA R43, R157, R43, R26 ;  /* 0x0000002b9d2b7223 */ /* 0x000fe2000000001a */
[----:B------:R-:W-:Y:S01]  /*6ac0*/  FFMA.SAT R40, -R35, R14, 0.5 ;  /* 0x3f00000023287423 */ /* 0x000fe2000000210e */
[----:B------:R1:W2:Y:S01]  /*6ad0*/  MUFU.EX2 R26, R28 ;  /* 0x0000001c001a7308 */ /* 0x0002a20000000800 */
[----:B------:R-:W-:Y:S01]  /*6ae0*/  FFMA R32, -R29, 1.4426950216293334961, -R32 ;  /* 0x3fb8aa3b1d207823 */ /* 0x000fe20000000920 */
[----:B------:R-:W-:Y:S01]  /*6af0*/  FFMA.RM R36, R34, R15, 12582913 ;  /* 0x4b40000122247423 */ /* 0x000fe2000000400f */
[----:B------:R-:W-:-:S02]  /*6b00*/  HADD2.F32 R37, -RZ, R11.H0_H0 ;  /* 0x2000000bff257230 */ /* 0x000fc40000004100 */
[----:B------:R-:W-:Y:S01]  /*6b10*/  FMUL R62, R156, R62 ;  /* 0x0000003e9c3e7220 */ /* 0x000fe20000400000 */
[----:B------:R-:W-:Y:S01]  /*6b20*/  FFMA R32, -R29, 1.925963033500011079e-08, R32 ;  /* 0x32a570601d207823 */ /* 0x000fe20000000120 */
[----:B------:R-:W-:Y:S01]  /*6b30*/  FADD R38, R36, -12583039 ;  /* 0xcb40007f24267421 */ /* 0x000fe20000000000 */
[----:B------:R-:W-:Y:S02]  /*6b40*/  HADD2.F32 R29, -RZ, R5.H1_H1 ;  /* 0x30000005ff1d7230 */ /* 0x000fe40000004100 */
[----:B------:R-:W-:Y:S01]  /*6b50*/  FFMA.RM R40, R40, R15, 12582913 ;  /* 0x4b40000128287423 */ /* 0x000fe2000000400f */
[----:B-1----:R-:W-:Y:S01]  /*6b60*/  FADD R28, R27, -12583039 ;  /* 0xcb40007f1b1c7421 */ /* 0x002fe20000000000 */
[----:B------:R-:W-:Y:S02]  /*6b70*/  HADD2.F32 R41, -RZ, R4.H0_H0 ;  /* 0x20000004ff297230 */ /* 0x000fe40000004100 */
[----:B------:R-:W-:Y:S01]  /*6b80*/  FFMA R38, -R33, 1.4426950216293334961, -R38 ;  /* 0x3fb8aa3b21267823 */ /* 0x000fe20000000926 */
[C---:B------:R-:W-:Y:S01]  /*6b90*/  FMUL R64, R156.reuse, R64 ;  /* 0x000000409c407220 */ /* 0x040fe20000400000 */
[----:B------:R-:W-:Y:S01]  /*6ba0*/  FFMA R34, -R31, 1.4426950216293334961, -R28 ;  /* 0x3fb8aa3b1f227823 */ /* 0x000fe2000000091c */
[----:B------:R-:W-:Y:S01]  /*6bb0*/  FMUL R28, R156, R67 ;  /* 0x000000439c1c7220 */ /* 0x000fe20000400000 */
[----:B------:R-:W-:Y:S01]  /*6bc0*/  FFMA R37, R157, R37, R62 ;  /* 0x000000259d257223 */ /* 0x000fe2000000003e */
[----:B------:R-:W-:Y:S01]  /*6bd0*/  FFMA R38, -R33, 1.925963033500011079e-08, R38 ;  /* 0x32a5706021267823 */ /* 0x000fe20000000126 */
[C---:B------:R-:W-:Y:S01]  /*6be0*/  FFMA R41, R157.reuse, R41, R64 ;  /* 0x000000299d297223 */ /* 0x040fe20000000040 */
[----:B------:R-:W-:Y:S01]  /*6bf0*/  FFMA R29, R157, R29, R28 ;  /* 0x0000001d9d1d7223 */ /* 0x000fe2000000001c */
[----:B------:R-:W-:Y:S01]  /*6c00*/  FADD R28, R40, -12583039 ;  /* 0xcb40007f281c7421 */ /* 0x000fe20000000000 */
[----:B------:R-:W-:Y:S01]  /*6c10*/  FFMA.SAT R42, -R37, R14, 0.5 ;  /* 0x3f000000252a7423 */ /* 0x000fe2000000210e */
[----:B------:R1:W-:Y:S01]  /*6c20*/  MUFU.EX2 R47, R38 ;  /* 0x00000026002f7308 */ /* 0x0003e20000000800 */
[----:B------:R-:W-:-:S02]  /*6c30*/  HADD2.F32 R33, -RZ, R6.H1_H1 ;  /* 0x30000006ff217230 */ /* 0x000fc40000004100 */
[----:B------:R-:W-:Y:S01]  /*6c40*/  FFMA R28, -R35, 1.4426950216293334961, -R28 ;  /* 0x3fb8aa3b231c7823 */ /* 0x000fe2000000091c */
[----:B------:R-:W-:Y:S01]  /*6c50*/  FFMA.RM R42, R42, R15, 12582913 ;  /* 0x4b4000012a2a7423 */ /* 0x000fe2000000400f */
[-C--:B------:R-:W-:Y:S01]  /*6c60*/  FFMA.SAT R46, -R39, R14.reuse, 0.5 ;  /* 0x3f000000272e7423 */ /* 0x080fe2000000210e */
[----:B------:R-:W-:Y:S02]  /*6c70*/  HADD2.F32 R45, -RZ, R5.H0_H0 ;  /* 0x20000005ff2d7230 */ /* 0x000fe40000004100 */
[----:B------:R-:W-:Y:S01]  /*6c80*/  FFMA R35, -R35, 1.925963033500011079e-08, R28 ;  /* 0x32a5706023237823 */ /* 0x000fe2000000011c */
[----:B------:R-:W-:Y:S01]  /*6c90*/  FMUL R28, R156, R69 ;  /* 0x000000459c1c7220 */ /* 0x000fe20000400000 */
[----:B------:R-:W-:Y:S01]  /*6ca0*/  FADD R44, R42, -12583039 ;  /* 0xcb40007f2a2c7421 */ /* 0x000fe20000000000 */
[----:B-1----:R-:W-:Y:S01]  /*6cb0*/  FFMA.SAT R38, -R41, R14, 0.5 ;  /* 0x3f00000029267423 */ /* 0x002fe2000000210e */
[----:B------:R-:W-:Y:S01]  /*6cc0*/  FFMA.RM R46, R46, R15, 12582913 ;  /* 0x4b4000012e2e7423 */ /* 0x000fe2000000400f */
[----:B------:R-:W-:Y:S01]  /*6cd0*/  FFMA R33, R157, R33, R28 ;  /* 0x000000219d217223 */ /* 0x000fe2000000001c */
[C---:B------:R-:W-:Y:S01]  /*6ce0*/  FFMA R44, -R37.reuse, 1.4426950216293334961, -R44 ;  /* 0x3fb8aa3b252c7823 */ /* 0x040fe2000000092c */
[----:B------:R-:W-:Y:S01]  /*6cf0*/  FFMA.RM R38, R38, R15, 12582913 ;  /* 0x4b40000126267423 */ /* 0x000fe2000000400f */
[----:B------:R-:W-:Y:S01]  /*6d00*/  FMUL R66, R156, R66 ;  /* 0x000000429c427220 */ /* 0x000fe20000400000 */
[----:B------:R-:W-:Y:S01]  /*6d10*/  FADD R48, R46, -12583039 ;  /* 0xcb40007f2e307421 */ /* 0x000fe20000000000 */
[----:B------:R-:W-:Y:S01]  /*6d20*/  FFMA R44, -R37, 1.925963033500011079e-08, R44 ;  /* 0x32a57060252c7823 */ /* 0x000fe2000000012c */
[----:B------:R-:W-:Y:S01]  /*6d30*/  FADD R28, R38, -12583039 ;  /* 0xcb40007f261c7421 */ /* 0x000fe20000000000 */
[----:B------:R-:W-:Y:S01]  /*6d40*/  FFMA R45, R157, R45, R66 ;  /* 0x0000002d9d2d7223 */ /* 0x000fe20000000042 */
[----:B------:R-:W-:Y:S01]  /*6d50*/  FFMA.SAT R50, -R43, R14, 0.5 ;  /* 0x3f0000002b327423 */ /* 0x000fe2000000210e */
[----:B------:R-:W-:Y:S01]  /*6d60*/  FFMA R48, -R39, 1.4426950216293334961, -R48 ;  /* 0x3fb8aa3b27307823 */ /* 0x000fe20000000930 */
[----:B------:R-:W-:Y:S01]  /*6d70*/  FFMA R28, -R41, 1.4426950216293334961, -R28 ;  /* 0x3fb8aa3b291c7823 */ /* 0x000fe2000000091c */
[----:B------:R1:W-:Y:S01]  /*6d80*/  MUFU.EX2 R51, R44 ;  /* 0x0000002c00337308 */ /* 0x0003e20000000800 */
[----:B------:R-:W-:Y:S01]  /*6d90*/  FFMA R34, -R31, 1.925963033500011079e-08, R34 ;  /* 0x32a570601f227823 */ /* 0x000fe20000000122 */
[----:B------:R-:W-:-:S02]  /*6da0*/  HADD2.F32 R31, -RZ, R6.H0_H0 ;  /* 0x20000006ff1f7230 */ /* 0x000fc40000004100 */
[----:B------:R-:W-:Y:S01]  /*6db0*/  FFMA R41, -R41, 1.925963033500011079e-08, R28 ;  /* 0x32a5706029297823 */ /* 0x000fe2000000011c */
[----:B------:R-:W-:Y:S01]  /*6dc0*/  FFMA.SAT R28, -R29, R14, 0.5 ;  /* 0x3f0000001d1c7423 */ /* 0x000fe2000000210e */
[-C--:B------:R-:W-:Y:S01]  /*6dd0*/  FFMA.RM R50, R50, R15.reuse, 12582913 ;  /* 0x4b40000132327423 */ /* 0x080fe2000000400f */
[--C-:B------:R-:W-:Y:S02]  /*6de0*/  HADD2.F32 R37, -RZ, R7.reuse.H1_H1 ;  /* 0x30000007ff257230 */ /* 0x100fe40000004100 */
[----:B------:R-:W-:Y:S01]  /*6df0*/  FMUL R68, R156, R68 ;  /* 0x000000449c447220 */ /* 0x000fe20000400000 */
[----:B------:R3:W-:Y:S01]  /*6e00*/  MUFU.EX2 R49, R35 ;  /* 0x0000002300317308 */ /* 0x0007e20000000800 */
[----:B-1----:R-:W-:Y:S01]  /*6e10*/  FFMA.SAT R44, -R45, R14, 0.5 ;  /* 0x3f0000002d2c7423 */ /* 0x002fe2000000210e */
[----:B------:R-:W-:Y:S01]  /*6e20*/  FFMA.RM R53, R28, R15, 12582913 ;  /* 0x4b4000011c357423 */ /* 0x000fe2000000400f */
[----:B------:R-:W-:Y:S01]  /*6e30*/  FFMA R48, -R39, 1.925963033500011079e-08, R48 ;  /* 0x32a5706027307823 */ /* 0x000fe20000000130 */
[C---:B------:R-:W-:Y:S01]  /*6e40*/  FMUL R28, R156.reuse, R71 ;  /* 0x000000479c1c7220 */ /* 0x040fe20000400000 */
[----:B------:R-:W-:Y:S01]  /*6e50*/  FMUL R70, R156, R70 ;  /* 0x000000469c467220 */ /* 0x000fe20000400000 */
[----:B------:R-:W-:Y:S01]  /*6e60*/  FFMA.RM R44, R44, R15, 12582913 ;  /* 0x4b4000012c2c7423 */ /* 0x000fe2000000400f */
[----:B------:R-:W-:Y:S01]  /*6e70*/  FADD R52, R50, -12583039 ;  /* 0xcb40007f32347421 */ /* 0x000fe20000000000 */
[C---:B------:R-:W-:Y:S01]  /*6e80*/  FFMA R31, R157.reuse, R31, R68 ;  /* 0x0000001f9d1f7223 */ /* 0x040fe20000000044 */
[----:B---3--:R-:W-:Y:S01]  /*6e90*/  HADD2.F32 R35, -RZ, R7.H0_H0 ;  /* 0x20000007ff237230 */ /* 0x008fe20000004100 */
[----:B------:R1:W-:Y:S01]  /*6ea0*/  MUFU.EX2 R39, R48 ;  /* 0x0000003000277308 */ /* 0x0003e20000000800 */
[----:B------:R-:W-:Y:S01]  /*6eb0*/  FFMA R37, R157, R37, R28 ;  /* 0x000000259d257223 */ /* 0x000fe2000000001c */
[----:B------:R-:W-:Y:S01]  /*6ec0*/  FFMA R52, -R43, 1.4426950216293334961, -R52 ;  /* 0x3fb8aa3b2b347823 */ /* 0x000fe20000000934 */
[----:B------:R-:W-:Y:S01]  /*6ed0*/  FADD R54, R53, -12583039 ;  /* 0xcb40007f35367421 */ /* 0x000fe20000000000 */
[----:B------:R-:W-:Y:S01]  /*6ee0*/  FFMA R35, R157, R35, R70 ;  /* 0x000000239d237223 */ /* 0x000fe20000000046 */
[-C--:B------:R-:W-:Y:S01]  /*6ef0*/  FFMA.SAT R28, -R31, R14.reuse, 0.5 ;  /* 0x3f0000001f1c7423 */ /* 0x080fe2000000210e */
[-C--:B------:R-:W-:Y:S01]  /*6f00*/  FFMA.SAT R56, -R33, R14.reuse, 0.5 ;  /* 0x3f00000021387423 */ /* 0x080fe2000000210e */
[-C--:B------:R-:W-:Y:S01]  /*6f10*/  FFMA.SAT R60, -R37, R14.reuse, 0.5 ;  /* 0x3f000000253c7423 */ /* 0x080fe2000000210e */
[----:B------:R-:W-:Y:S01]  /*6f20*/  FFMA.SAT R58, -R35, R14, 0.5 ;  /* 0x3f000000233a7423 */ /* 0x000fe2000000210e */
[----:B-1----:R-:W-:Y:S01]  /*6f30*/  FADD R48, R44, -12583039 ;  /* 0xcb40007f2c307421 */ /* 0x002fe20000000000 */
[----:B------:R-:W-:Y:S01]  /*6f40*/  FFMA R52, -R43, 1.925963033500011079e-08, R52 ;  /* 0x32a570602b347823 */ /* 0x000fe20000000134 */
[----:B------:R-:W1:Y:S01]  /*6f50*/  MUFU.EX2 R30, R30 ;  /* 0x0000001e001e7308 */ /* 0x000e620000000800 */
[----:B------:R-:W-:Y:S01]  /*6f60*/  FFMA R54, -R29, 1.4426950216293334961, -R54 ;  /* 0x3fb8aa3b1d367823 */ /* 0x000fe20000000936 */
[C---:B------:R-:W-:Y:S01]  /*6f70*/  FFMA R48, -R45.reuse, 1.4426950216293334961, -R48 ;  /* 0x3fb8aa3b2d307823 */ /* 0x040fe20000000930 */
[-C--:B------:R-:W-:Y:S01]  /*6f80*/  FFMA.RM R28, R28, R15.reuse, 12582913 ;  /* 0x4b4000011c1c7423 */ /* 0x080fe2000000400f */
[-C--:B------:R-:W-:Y:S01]  /*6f90*/  FFMA.RM R56, R56, R15.reuse, 12582913 ;  /* 0x4b40000138387423 */ /* 0x080fe2000000400f */
[-C--:B------:R-:W-:Y:S01]  /*6fa0*/  FFMA.RM R60, R60, R15.reuse, 12582913 ;  /* 0x4b4000013c3c7423 */ /* 0x080fe2000000400f */
[----:B------:R-:W-:Y:S01]  /*6fb0*/  FFMA R48, -R45, 1.925963033500011079e-08, R48 ;  /* 0x32a570602d307823 */ /* 0x000fe20000000130 */
[----:B------:R-:W-:Y:S01]  /*6fc0*/  FFMA.RM R58, R58, R15, 12582913 ;  /* 0x4b4000013a3a7423 */ /* 0x000fe2000000400f */
[----:B------:R-:W-:Y:S01]  /*6fd0*/  SHF.L.U32 R15, R0, 0x17, RZ ;  /* 0x00000017000f7819 */ /* 0x000fe200000006ff */
[----:B------:R3:W-:Y:S01]  /*6fe0*/  MUFU.EX2 R43, R52 ;  /* 0x00000034002b7308 */ /* 0x0007e20000000800 */
[----:B------:R-:W-:Y:S01]  /*6ff0*/  FFMA R54, -R29, 1.925963033500011079e-08, R54 ;  /* 0x32a570601d367823 */ /* 0x000fe20000000136 */
[----:B------:R-:W-:Y:S01]  /*7000*/  FADD R14, R56, -12583039 ;  /* 0xcb40007f380e7421 */ /* 0x000fe20000000000 */
[----:B------:R-:W-:Y:S01]  /*7010*/  FADD R62, R60, -12583039 ;  /* 0xcb40007f3c3e7421 */ /* 0x000fe20000000000 */
[----:B--2---:R-:W-:Y:S01]  /*7020*/  FFMA R15, R15, R26, 1 ;  /* 0x3f8000000f0f7423 */ /* 0x004fe2000000001a */
[----:B------:R-:W-:Y:S01]  /*7030*/  SHF.L.U32 R3, R3, 0x17, RZ ;  /* 0x0000001703037819 */ /* 0x000fe200000006ff */
[----:B------:R-:W-:Y:S01]  /*7040*/  FFMA R14, -R33, 1.4426950216293334961, -R14 ;  /* 0x3fb8aa3b210e7823 */ /* 0x000fe2000000090e */
[----:B------:R-:W-:Y:S01]  /*7050*/  FFMA R62, -R37, 1.4426950216293334961, -R62 ;  /* 0x3fb8aa3b253e7823 */ /* 0x000fe2000000093e */
[----:B------:R2:W-:Y:S01]  /*7060*/  MUFU.EX2 R29, R48 ;  /* 0x00000030001d7308 */ /* 0x0005e20000000800 */
[----:B---3--:R-:W-:Y:S01]  /*7070*/  FADD R52, R28, -12583039 ;  /* 0xcb40007f1c347421 */ /* 0x008fe20000000000 */
[----:B------:R-:W-:Y:S01]  /*7080*/  FFMA R14, -R33, 1.925963033500011079e-08, R14 ;  /* 0x32a57060210e7823 */ /* 0x000fe2000000010e */
[----:B------:R-:W-:Y:S01]  /*7090*/  FFMA R62, -R37, 1.925963033500011079e-08, R62 ;  /* 0x32a57060253e7823 */ /* 0x000fe2000000013e */
[----:B------:R-:W-:Y:S01]  /*70a0*/  IADD3 R0, R15, 0x1800000, RZ ;  /* 0x018000000f007810 */ /* 0x000fe20007ffe0ff */
[----:B------:R-:W-:Y:S01]  /*70b0*/  FFMA R52, -R31, 1.4426950216293334961, -R52 ;  /* 0x3fb8aa3b1f347823 */ /* 0x000fe20000000934 */
[----:B-1----:R-:W-:Y:S01]  /*70c0*/  FFMA R30, R3, R30, 1 ;  /* 0x3f800000031e7423 */ /* 0x002fe2000000001e */
[----:B------:R-:W-:Y:S01]  /*70d0*/  SHF.L.U32 R25, R25, 0x17, RZ ;  /* 0x0000001719197819 */ /* 0x000fe200000006ff */
[----:B------:R-:W1:Y:S01]  /*70e0*/  MUFU.EX2 R32, R32 ;  /* 0x0000002000207308 */ /* 0x000e620000000800 */
[----:B--2---:R-:W-:Y:S01]  /*70f0*/  FADD R48, R58, -12583039 ;  /* 0xcb40007f3a307421 */ /* 0x004fe20000000000 */
[----:B------:R-:W-:Y:S01]  /*7100*/  FFMA R52, -R31, 1.925963033500011079e-08, R52 ;  /* 0x32a570601f347823 */ /* 0x000fe20000000134 */
[----:B------:R-:W-:Y:S01]  /*7110*/  LOP3.LUT R0, R0, 0x7f800000, RZ, 0xc0, !PT ;  /* 0x7f80000000007812 */ /* 0x000fe200078ec0ff */
[----:B------:R-:W-:-:S02]  /*7120*/  IMAD.SHL.U32 R40, R40, 0x800000, RZ ;  /* 0x0080000028287824 */ /* 0x000fc400078e00ff */
[----:B------:R-:W-:Y:S01]  /*7130*/  FFMA R48, -R35, 1.4426950216293334961, -R48 ;  /* 0x3fb8aa3b23307823 */ /* 0x000fe20000000930 */
[----:B------:R-:W-:Y:S01]  /*7140*/  SHF.L.U32 R27, R27, 0x17, RZ ;  /* 0x000000171b1b7819 */ /* 0x000fe200000006ff */
[----:B------:R-:W-:Y:S01]  /*7150*/  BSSY B1, `(.L_x_170) ;  /* 0x000002d000017945 */ /* 0x000fe20003800000 */
[----:B------:R-:W2:Y:S01]  /*7160*/  MUFU.EX2 R34, R34 ;  /* 0x0000002200227308 */ /* 0x000ea20000000800 */
[----:B------:R-:W-:Y:S01]  /*7170*/  FFMA R48, -R35, 1.925963033500011079e-08, R48 ;  /* 0x32a5706023307823 */ /* 0x000fe20000000130 */
[----:B------:R-:W-:Y:S01]  /*7180*/  ISETP.GT.U32.AND P2, PT, R0, 0x1ffffff, PT ;  /* 0x01ffffff0000780c */ /* 0x000fe20003f44070 */
[----:B------:R-:W-:Y:S01]  /*7190*/  FFMA R40, R40, R49, 1 ;  /* 0x3f80000028287423 */ /* 0x000fe20000000031 */
[----:B------:R-:W-:Y:S02]  /*71a0*/  SHF.L.U32 R36, R36, 0x17, RZ ;  /* 0x0000001724247819 */ /* 0x000fe400000006ff */
[----:B------:R-:W-:Y:S02]  /*71b0*/  SHF.L.U32 R42, R42, 0x17, RZ ;  /* 0x000000172a2a7819 */ /* 0x000fe400000006ff */
[----:B------:R-:W3:Y:S01]  /*71c0*/  MUFU.EX2 R41, R41 ;  /* 0x0000002900297308 */ /* 0x000ee20000000800 */
[----:B-1----:R-:W-:Y:S01]  /*71d0*/  FFMA R35, R25, R32, 1 ;  /* 0x3f80000019237423 */ /* 0x002fe20000000020 */
[----:B------:R-:W-:Y:S01]  /*71e0*/  SHF.L.U32 R46, R46, 0x17, RZ ;  /* 0x000000172e2e7819 */ /* 0x000fe200000006ff */
[----:B------:R-:W-:Y:S01]  /*71f0*/  FFMA R47, R36, R47, 1 ;  /* 0x3f800000242f7423 */ /* 0x000fe2000000002f */
[----:B------:R-:W-:Y:S01]  /*7200*/  SHF.L.U32 R38, R38, 0x17, RZ ;  /* 0x0000001726267819 */ /* 0x000fe200000006ff */
[----:B------:R-:W-:Y:S01]  /*7210*/  FFMA R51, R42, R51, 1 ;  /* 0x3f8000002a337423 */ /* 0x000fe20000000033 */
[----:B------:R-:W-:Y:S01]  /*7220*/  SHF.L.U32 R32, R44, 0x17, RZ ;  /* 0x000000172c207819 */ /* 0x000fe200000006ff */
[----:B------:R-:W-:Y:S01]  /*7230*/  FFMA R46, R46, R39, 1 ;  /* 0x3f8000002e2e7423 */ /* 0x000fe20000000027 */
[----:B------:R-:W1:Y:S01]  /*7240*/  MUFU.EX2 R54, R54 ;  /* 0x0000003600367308 */ /* 0x000e620000000800 */
[----:B--2---:R-:W-:Y:S01]  /*7250*/  FFMA R64, R27, R34, 1 ;  /* 0x3f8000001b407423 */ /* 0x004fe20000000022 */
[----:B------:R-:W-:Y:S01]  /*7260*/  SHF.L.U32 R34, R50, 0x17, RZ ;  /* 0x0000001732227819 */ /* 0x000fe200000006ff */
[----:B------:R-:W-:Y:S01]  /*7270*/  FFMA R32, R32, R29, 1 ;  /* 0x3f80000020207423 */ /* 0x000fe2000000001d */
[----:B------:R-:W-:-:S02]  /*7280*/  SHF.L.U32 R33, R53, 0x17, RZ ;  /* 0x0000001735217819 */ /* 0x000fc400000006ff */
[----:B------:R-:W-:Y:S01]  /*7290*/  SHF.L.U32 R31, R28, 0x17, RZ ;  /* 0x000000171c1f7819 */ /* 0x000fe200000006ff */
[----:B------:R-:W-:Y:S01]  /*72a0*/  FFMA R34, R34, R43, 1 ;  /* 0x3f80000022227423 */ /* 0x000fe2000000002b */
[----:B------:R-:W2:Y:S01]  /*72b0*/  MUFU.EX2 R52, R52 ;  /* 0x0000003400347308 */ /* 0x000ea20000000800 */
[----:B------:R-:W-:Y:S01]  /*72c0*/  SHF.L.U32 R25, R56, 0x17, RZ ;  /* 0x0000001738197819 */ /* 0x000fe200000006ff */
[----:B---3--:R-:W-:Y:S01]  /*72d0*/  FFMA R41, R38, R41, 1 ;  /* 0x3f80000026297423 */ /* 0x008fe20000000029 */
[----:B------:R-:W-:Y:S02]  /*72e0*/  SHF.L.U32 R26, R58, 0x17, RZ ;  /* 0x000000173a1a7819 */ /* 0x000fe400000006ff */
[----:B------:R-:W-:-:S03]  /*72f0*/  SHF.L.U32 R27, R60, 0x17, RZ ;  /* 0x000000173c1b7819 */ /* 0x000fc600000006ff */
[----:B------:R-:W3:Y:S01]  /*7300*/  MUFU.EX2 R14, R14 ;  /* 0x0000000e000e7308 */ /* 0x000ee20000000800 */
[----:B-1----:R-:W-:-:S07]  /*7310*/  FFMA R33, R33, R54, 1 ;  /* 0x3f80000021217423 */ /* 0x002fce0000000036 */
[----:B------:R-:W1:Y:S01]  /*7320*/  MUFU.EX2 R3, R48 ;  /* 0x0000003000037308 */ /* 0x000e620000000800 */
[----:B--2---:R-:W-:-:S07]  /*7330*/  FFMA R31, R31, R52, 1 ;  /* 0x3f8000001f1f7423 */ /* 0x004fce0000000034 */
[----:B------:R-:W2:Y:S01]  /*7340*/  MUFU.EX2 R62, R62 ;  /* 0x0000003e003e7308 */ /* 0x000ea20000000800 */
[----:B---3--:R-:W-:Y:S01]  /*7350*/  FFMA R25, R25, R14, 1 ;  /* 0x3f80000019197423 */ /* 0x008fe2000000000e */
[----:B-1----:R-:W-:Y:S01]  /*7360*/  FFMA R26, R26, R3, 1 ;  /* 0x3f8000001a1a7423 */ /* 0x002fe20000000003 */
[----:B--2---:R-:W-:Y:S01]  /*7370*/  FFMA R27, R27, R62, 1 ;  /* 0x3f8000001b1b7423 */ /* 0x004fe2000000003e */
[----:B------:R-:W-:Y:S06]  /*7380*/  @P2 BRA `(.L_x_171) ;  /* 0x0000000000142947 */ /* 0x000fec0003800000 */
[----:B------:R-:W-:Y:S01]  /*7390*/  IMAD.MOV.U32 R0, RZ, RZ, R15 ;  /* 0x000000ffff007224 */ /* 0x000fe200078e000f */
[----:B------:R-:W-:-:S07]  /*73a0*/  MOV R14, 0x73c0 ;  /* 0x000073c0000e7802 */ /* 0x000fce0000000f00 */
[----:B------:R-:W-:Y:S05]  /*73b0*/  CALL.REL.NOINC `($__internal_0_$__cuda_sm20_rcp_rn_f32_slowpath) ;  /* 0x000000e800347944 */ /* 0x000fea0003c00000 */
[----:B------:R-:W-:Y:S01]  /*73c0*/  MOV R28, R0 ;  /* 0x00000000001c7202 */ /* 0x000fe20000000f00 */
[----:B------:R-:W-:Y:S06]  /*73d0*/  BRA `(.L_x_172) ;  /* 0x0000000000107947 */ /* 0x000fec0003800000 */
.L_x_171:
[----:B------:R-:W1:Y:S02]  /*73e0*/  MUFU.RCP R28, R15 ;  /* 0x0000000f001c7308 */ /* 0x000e640000001000 */
[----:B-1----:R-:W-:-:S04]  /*73f0*/  FFMA R0, R15, R28, -1 ;  /* 0xbf8000000f007423 */ /* 0x002fc8000000001c */
[----:B------:R-:W-:-:S04]  /*7400*/  FADD.FTZ R3, -R0, -RZ ;  /* 0x800000ff00037221 */ /* 0x000fc80000010100 */
[----:B------:R-:W-:-:S07]  /*7410*/  FFMA R28, R28, R3, R28 ;  /* 0x000000031c1c7223 */ /* 0x000fce000000001c */
.L_x_172:
[----:B------:R-:W-:Y:S05]  /*7420*/  BSYNC B1 ;  /* 0x0000000000017941 */ /* 0x000fea0003800000 */
.L_x_170:
        /* <DEDUP_REMOVED lines=10> */
.L_x_174:
[----:B------:R-:W1:Y:S02]  /*74d0*/  MUFU.RCP R29, R30 ;  /* 0x0000001e001d7308 */ /* 0x000e640000001000 */
[----:B-1----:R-:W-:-:S04]  /*74e0*/  FFMA R0, R30, R29, -1 ;  /* 0xbf8000001e007423 */ /* 0x002fc8000000001d */
[----:B------:R-:W-:-:S04]  /*74f0*/  FADD.FTZ R0, -R0, -RZ ;  /* 0x800000ff00007221 */ /* 0x000fc80000010100 */
[----:B------:R-:W-:-:S07]  /*7500*/  FFMA R29, R29, R0, R29 ;  /* 0x000000001d1d7223 */ /* 0x000fce000000001d */
.L_x_175:
[----:B------:R-:W-:Y:S05]  /*7510*/  BSYNC B1 ;  /* 0x0000000000017941 */ /* 0x000fea0003800000 */
.L_x_173:
        /* <DEDUP_REMOVED lines=10> */
.L_x_177:
[----:B------:R-:W1:Y:S02]  /*75c0*/  MUFU.RCP R30, R35 ;  /* 0x00000023001e7308 */ /* 0x000e640000001000 */
[----:B-1----:R-:W-:-:S04]  /*75d0*/  FFMA R0, R35, R30, -1 ;  /* 0xbf80000023007423 */ /* 0x002fc8000000001e */
[----:B------:R-:W-:-:S04]  /*75e0*/  FADD.FTZ R3, -R0, -RZ ;  /* 0x800000ff00037221 */ /* 0x000fc80000010100 */
[----:B------:R-:W-:-:S07]  /*75f0*/  FFMA R30, R30, R3, R30 ;  /* 0x000000031e1e7223 */ /* 0x000fce000000001e */
.L_x_178:
[----:B------:R-:W-:Y:S05]  /*7600*/  BSYNC B1 ;  /* 0x0000000000017941 */ /* 0x000fea0003800000 */
.L_x_176:
        /* <DEDUP_REMOVED lines=10> */
.L_x_180:
[----:B------:R-:W1:Y:S02]  /*76b0*/  MUFU.RCP R35, R64 ;  /* 0x0000004000237308 */ /* 0x000e640000001000 */
[----:B-1----:R-:W-:-:S04]  /*76c0*/  FFMA R0, R64, R35, -1 ;  /* 0xbf80000040007423 */ /* 0x002fc80000000023 */
[----:B------:R-:W-:-:S04]  /*76d0*/  FADD.FTZ R0, -R0, -RZ ;  /* 0x800000ff00007221 */ /* 0x000fc80000010100 */
[----:B------:R-:W-:-:S07]  /*76e0*/  FFMA R35, R35, R0, R35 ;  /* 0x0000000023237223 */ /* 0x000fce0000000023 */
.L_x_181:
[----:B------:R-:W-:Y:S05]  /*76f0*/  BSYNC B1 ;  /* 0x0000000000017941 */ /* 0x000fea0003800000 */
.L_x_179:
        /* <DEDUP_REMOVED lines=10> */
.L_x_183:
[----:B------:R-:W1:Y:S02]  /*77a0*/  MUFU.RCP R36, R47 ;  /* 0x0000002f00247308 */ /* 0x000e640000001000 */
[----:B-1----:R-:W-:-:S04]  /*77b0*/  FFMA R0, R47, R36, -1 ;  /* 0xbf8000002f007423 */ /* 0x002fc80000000024 */
[----:B------:R-:W-:-:S04]  /*77c0*/  FADD.FTZ R3, -R0, -RZ ;  /* 0x800000ff00037221 */ /* 0x000fc80000010100 */
[----:B------:R-:W-:-:S07]  /*77d0*/  FFMA R36, R36, R3, R36 ;  /* 0x0000000324247223 */ /* 0x000fce0000000024 */
.L_x_184:
[----:B------:R-:W-:Y:S05]  /*77e0*/  BSYNC B1 ;  /* 0x0000000000017941 */ /* 0x000fea0003800000 */
.L_x_182:
        /* <DEDUP_REMOVED lines=10> */
.L_x_186:
[----:B------:R-:W1:Y:S02]  /*7890*/  MUFU.RCP R37, R40 ;  /* 0x0000002800257308 */ /* 0x000e640000001000 */
[----:B-1----:R-:W-:-:S04]  /*78a0*/  FFMA R0, R40, R37, -1 ;  /* 0xbf80000028007423 */ /* 0x002fc80000000025 */
[----:B------:R-:W-:-:S04]  /*78b0*/  FADD.FTZ R0, -R0, -RZ ;  /* 0x800000ff00007221 */ /* 0x000fc80000010100 */
[----:B------:R-:W-:-:S07]  /*78c0*/  FFMA R37, R37, R0, R37 ;  /* 0x0000000025257223 */ /* 0x000fce0000000025 */
.L_x_187:
[----:B------:R-:W-:Y:S05]  /*78d0*/  BSYNC B1 ;  /* 0x0000000000017941 */ /* 0x000fea0003800000 */
.L_x_185:
        /* <DEDUP_REMOVED lines=10> */
.L_x_189:
[----:B------:R-:W1:Y:S02]  /*7980*/  MUFU.RCP R38, R51 ;  /* 0x0000003300267308 */ /* 0x000e640000001000 */
[----:B-1----:R-:W-:-:S04]  /*7990*/  FFMA R0, R51, R38, -1 ;  /* 0xbf80000033007423 */ /* 0x002fc80000000026 */
[----:B------:R-:W-:-:S04]  /*79a0*/  FADD.FTZ R3, -R0, -RZ ;  /* 0x800000ff00037221 */ /* 0x000fc80000010100 */
[----:B------:R-:W-:-:S07]  /*79b0*/  FFMA R38, R38, R3, R38 ;  /* 0x0000000326267223 */ /* 0x000fce0000000026 */
.L_x_190:
[----:B------:R-:W-:Y:S05]  /*79c0*/  BSYNC B1 ;  /* 0x0000000000017941 */ /* 0x000fea0003800000 */
.L_x_188:
        /* <DEDUP_REMOVED lines=10> */
.L_x_192:
[----:B------:R-:W1:Y:S02]  /*7a70*/  MUFU.RCP R39, R46 ;  /* 0x0000002e00277308 */ /* 0x000e640000001000 */
[----:B-1----:R-:W-:-:S04]  /*7a80*/  FFMA R0, R46, R39, -1 ;  /* 0xbf8000002e007423 */ /* 0x002fc80000000027 */
[----:B------:R-:W-:-:S04]  /*7a90*/  FADD.FTZ R0, -R0, -RZ ;  /* 0x800000ff00007221 */ /* 0x000fc80000010100 */
[----:B------:R-:W-:-:S07]  /*7aa0*/  FFMA R39, R39, R0, R39 ;  /* 0x0000000027277223 */ /* 0x000fce0000000027 */
.L_x_193:
[----:B------:R-:W-:Y:S05]  /*7ab0*/  BSYNC B1 ;  /* 0x0000000000017941 */ /* 0x000fea0003800000 */
.L_x_191:
        /* <DEDUP_REMOVED lines=10> */
.L_x_195:
[----:B------:R-:W1:Y:S02]  /*7b60*/  MUFU.RCP R40, R41 ;  /* 0x0000002900287308 */ /* 0x000e640000001000 */
[----:B-1----:R-:W-:-:S04]  /*7b70*/  FFMA R0, R41, R40, -1 ;  /* 0xbf80000029007423 */ /* 0x002fc80000000028 */
[----:B------:R-:W-:-:S04]  /*7b80*/  FADD.FTZ R3, -R0, -RZ ;  /* 0x800000ff00037221 */ /* 0x000fc80000010100 */
[----:B------:R-:W-:-:S07]  /*7b90*/  FFMA R40, R40, R3, R40 ;  /* 0x0000000328287223 */ /* 0x000fce0000000028 */
.L_x_196:
[----:B------:R-:W-:Y:S05]  /*7ba0*/  BSYNC B1 ;  /* 0x0000000000017941 */ /* 0x000fea0003800000 */
.L_x_194:
        /* <DEDUP_REMOVED lines=10> */
.L_x_198:
[----:B------:R-:W1:Y:S02]  /*7c50*/  MUFU.RCP R41, R34 ;  /* 0x0000002200297308 */ /* 0x000e640000001000 */
[----:B-1----:R-:W-:-:S04]  /*7c60*/  FFMA R0, R34, R41, -1 ;  /* 0xbf80000022007423 */ /* 0x002fc80000000029 */
[----:B------:R-:W-:-:S04]  /*7c70*/  FADD.FTZ R0, -R0, -RZ ;  /* 0x800000ff00007221 */ /* 0x000fc80000010100 */
[----:B------:R-:W-:-:S07]  /*7c80*/  FFMA R41, R41, R0, R41 ;  /* 0x0000000029297223 */ /* 0x000fce0000000029 */
.L_x_199:
[----:B------:R-:W-:Y:S05]  /*7c90*/  BSYNC B1 ;  /* 0x0000000000017941 */ /* 0x000fea0003800000 */
.L_x_197:
        /* <DEDUP_REMOVED lines=10> */
.L_x_201:
[----:B------:R-:W1:Y:S02]  /*7d40*/  MUFU.RCP R3, R32 ;  /* 0x0000002000037308 */ /* 0x000e640000001000 */
[----:B-1----:R-:W-:-:S04]  /*7d50*/  FFMA R0, R32, R3, -1 ;  /* 0xbf80000020007423 */ /* 0x002fc80000000003 */
[----:B------:R-:W-:-:S04]  /*7d60*/  FADD.FTZ R0, -R0, -RZ ;  /* 0x800000ff00007221 */ /* 0x000fc80000010100 */
[----:B------:R-:W-:-:S07]  /*7d70*/  FFMA R34, R3, R0, R3 ;  /* 0x0000000003227223 */ /* 0x000fce0000000003 */
.L_x_202:
[----:B------:R-:W-:Y:S05]  /*7d80*/  BSYNC B1 ;  /* 0x0000000000017941 */ /* 0x000fea0003800000 */
.L_x_200:
        /* <DEDUP_REMOVED lines=10> */
.L_x_204:
[----:B------:R-:W1:Y:S02]  /*7e30*/  MUFU.RCP R0, R33 ;  /* 0x0000002100007308 */ /* 0x000e640000001000 */
[----:B-1----:R-:W-:-:S04]  /*7e40*/  FFMA R3, R33, R0, -1 ;  /* 0xbf80000021037423 */ /* 0x002fc80000000000 */
[----:B------:R-:W-:-:S04]  /*7e50*/  FADD.FTZ R3, -R3, -RZ ;  /* 0x800000ff03037221 */ /* 0x000fc80000010100 */
[----:B------:R-:W-:-:S07]  /*7e60*/  FFMA R43, R0, R3, R0 ;  /* 0x00000003002b7223 */ /* 0x000fce0000000000 */
.L_x_205:
[----:B------:R-:W-:Y:S05]  /*7e70*/  BSYNC B1 ;  /* 0x0000000000017941 */ /* 0x000fea0003800000 */
.L_x_203:
        /* <DEDUP_REMOVED lines=10> */
.L_x_207:
[----:B------:R-:W1:Y:S02]  /*7f20*/  MUFU.RCP R32, R31 ;  /* 0x0000001f00207308 */ /* 0x000e640000001000 */
[----:B-1----:R-:W-:-:S04]  /*7f30*/  FFMA R0, R31, R32, -1 ;  /* 0xbf8000001f007423 */ /* 0x002fc80000000020 */
[----:B------:R-:W-:-:S04]  /*7f40*/  FADD.FTZ R3, -R0, -RZ ;  /* 0x800000ff00037221 */ /* 0x000fc80000010100 */
[----:B------:R-:W-:-:S07]  /*7f50*/  FFMA R32, R32, R3, R32 ;  /* 0x0000000320207223 */ /* 0x000fce0000000020 */
.L_x_208:
[----:B------:R-:W-:Y:S05]  /*7f60*/  BSYNC B1 ;  /* 0x0000000000017941 */ /* 0x000fea0003800000 */
.L_x_206:
        /* <DEDUP_REMOVED lines=10> */
.L_x_210:
[----:B------:R-:W1:Y:S02]  /*8010*/  MUFU.RCP R0, R25 ;  /* 0x0000001900007308 */ /* 0x000e640000001000 */
[----:B-1----:R-:W-:-:S04]  /*8020*/  FFMA R3, R25, R0, -1 ;  /* 0xbf80000019037423 */ /* 0x002fc80000000000 */
[----:B------:R-:W-:-:S04]  /*8030*/  FADD.FTZ R3, -R3, -RZ ;  /* 0x800000ff03037221 */ /* 0x000fc80000010100 */
[----:B------:R-:W-:-:S07]  /*8040*/  FFMA R33, R0, R3, R0 ;  /* 0x0000000300217223 */ /* 0x000fce0000000000 */
.L_x_211:
[----:B------:R-:W-:Y:S05]  /*8050*/  BSYNC B1 ;  /* 0x0000000000017941 */ /* 0x000fea0003800000 */
.L_x_209:
        /* <DEDUP_REMOVED lines=10> */
.L_x_213:
[----:B------:R-:W1:Y:S02]  /*8100*/  MUFU.RCP R25, R26 ;  /* 0x0000001a00197308 */ /* 0x000e640000001000 */
[----:B-1----:R-:W-:-:S04]  /*8110*/  FFMA R0, R26, R25, -1 ;  /* 0xbf8000001a007423 */ /* 0x002fc80000000019 */
[----:B------:R-:W-:-:S04]  /*8120*/  FADD.FTZ R0, -R0, -RZ ;  /* 0x800000ff00007221 */ /* 0x000fc80000010100 */
[----:B------:R-:W-:-:S07]  /*8130*/  FFMA R25, R25, R0, R25 ;  /* 0x0000000019197223 */ /* 0x000fce0000000019 */
.L_x_214:
[----:B------:R-:W-:Y:S05]  /*8140*/  BSYNC B1 ;  /* 0x0000000000017941 */ /* 0x000fea0003800000 */
.L_x_212:
        /* <DEDUP_REMOVED lines=8> */
.L_x_215:
[----:B------:R-:W1:Y:S02]  /*81d0*/  MUFU.RCP R0, R27 ;  /* 0x0000001b00007308 */ /* 0x000e640000001000 */
[----:B-1----:R-:W-:-:S04]  /*81e0*/  FFMA R3, R27, R0, -1 ;  /* 0xbf8000001b037423 */ /* 0x002fc80000000000 */
[----:B------:R-:W-:-:S04]  /*81f0*/  FADD.FTZ R3, -R3, -RZ ;  /* 0x800000ff03037221 */ /* 0x000fc80000010100 */
[----:B------:R-:W-:-:S07]  /*8200*/  FFMA R0, R0, R3, R0 ;  /* 0x0000000300007223 */ /* 0x000fce0000000000 */
.L_x_216:
[----:B------:R-:W-:Y:S01]  /*8210*/  F2FP.F16.F32.PACK_AB R28, R29, R28 ;  /* 0x0000001c1d1c723e */ /* 0x000fe200000000ff */
[----:B------:R-:W-:Y:S05]  /*8220*/  WARPSYNC.ALL ;  /* 0x0000000000007948 */ /* 0x000fea0003800000 */
[----:B------:R-:W-:Y:S01]  /*8230*/  F2FP.F16.F32.PACK_AB R40, R41, R40 ;  /* 0x000000282928723e */ /* 0x000fe200000000ff */
[----:B------:R-:W-:Y:S01]  /*8240*/  BSSY B0, `(.L_x_217) ;  /* 0x000001b000007945 */ /* 0x000fe20003800000 */
[----:B------:R-:W-:Y:S02]  /*8250*/  F2FP.F16.F32.PACK_AB R29, R35, R30 ;  /* 0x0000001e231d723e */ /* 0x000fe400000000ff */
[----:B------:R-:W-:-:S02]  /*8260*/  F2FP.F16.F32.PACK_AB R41, R43, R34 ;  /* 0x000000222b29723e */ /* 0x000fc400000000ff */
[----:B------:R-:W-:Y:S02]  /*8270*/  F2FP.F16.F32.PACK_AB R30, R37, R36 ;  /* 0x00000024251e723e */ /* 0x000fe400000000ff */
[----:B------:R-:W-:Y:S02]  /*8280*/  F2FP.F16.F32.PACK_AB R31, R39, R38 ;  /* 0x00000026271f723e */ /* 0x000fe400000000ff */
[----:B------:R-:W-:Y:S02]  /*8290*/  F2FP.F16.F32.PACK_AB R43, R0, R25 ;  /* 0x00000019002b723e */ /* 0x000fe400000000ff */
[----:B------:R-:W-:Y:S01]  /*82a0*/  F2FP.F16.F32.PACK_AB R42, R33, R32 ;  /* 0x00000020212a723e */ /* 0x000fe200000000ff */
[----:B------:R1:W-:Y:S01]  /*82b0*/  STSM.16.M88.4 [R20+0x4200], R28 ;  /* 0x0042001c14007844 */ /* 0x0003e20000000200 */
        /* <DEDUP_REMOVED lines=19> */
.L_x_218:
[----:B------:R-:W-:Y:S05]  /*83f0*/  BSYNC B0 ;  /* 0x0000000000007941 */ /* 0x000fea0003800000 */
.L_x_217:
        /* <DEDUP_REMOVED lines=8> */
.L_x_221:
[----:B------:R-:W-:-:S04]  /*8480*/  ULEA UR4, UR36, UR45, 0x3 ;  /* 0x0000002d24047291 */ /* 0x000fc8000f8e183f */
[----:B------:R-:W-:-:S04]  /*8490*/  UIADD3 UR4, UR4, 0x60, URZ ;  /* 0x0000006004047890 */ /* 0x000fc8000fffe03f */
[----:B------:R-:W-:-:S09]  /*84a0*/  UPRMT UR4, UR50, 0x654, UR4 ;  /* 0x0000065432047896 */ /* 0x000fd20008000004 */
[----:B------:R-:W-:Y:S03]  /*84b0*/  SYNCS.ARRIVE.TRANS64.RED.A1T0 RZ, [UR4], RZ ;  /* 0x000000ffffff79a7 */ /* 0x000fe60008100404 */
.L_x_220:
[----:B------:R-:W-:Y:S05]  /*84c0*/  BSYNC B0 ;  /* 0x0000000000007941 */ /* 0x000fea0003800000 */
.L_x_219:
[----:B------:R-:W-:Y:S01]  /*84d0*/  UIADD3 UR4, UR36, 0x1, URZ ;  /* 0x0000000124047890 */ /* 0x000fe2000fffe03f */
[----:B------:R-:W-:Y:S03]  /*84e0*/  BSSY B0, `(.L_x_222) ;  /* 0x0000017000007945 */ /* 0x000fe60003800000 */
[----:B------:R-:W-:-:S04]  /*84f0*/  UISETP.NE.AND UP0, UPT, UR4, 0x4, UPT ;  /* 0x000000040400788c */ /* 0x000fc8000bf05270 */
[----:B------:R-:W-:Y:S01]  /*8500*/  USEL UR5, UR4, URZ, UP0 ;  /* 0x0000003f04057287 */ /* 0x000fe20008000000 */
[----:B------:R-:W-:Y:S11]  /*8510*/  @P0 BRA `(.L_x_223) ;  /* 0x00000000004c0947 */ /* 0x000ff60003800000 */
[----:B------:R-:W-:-:S13]  /*8520*/  ISETP.NE.AND P2, PT, R159, 0x3, PT ;  /* 0x000000039f00780c */ /* 0x000fda0003f45270 */
[----:B------:R-:W-:Y:S05]  /*8530*/  @!P2 BRA `(.L_x_224) ;  /* 0x000000000004a947 */ /* 0x000fea0003800000 */
[----:B------:R-:W-:Y:S01]  /*8540*/  BPT.TRAP 0x1 ;  /* 0x000000040000795c */ /* 0x000fe20000300000 */
.L_x_224:
[----:B------:R-:W-:Y:S01]  /*8550*/  LEA R3, R12, UR45, 0x3 ;  /* 0x0000002d0c037c11 */ /* 0x000fe2000f8e18ff */
[----:B------:R-:W-:Y:S01]  /*8560*/  BSSY B1, `(.L_x_225) ;  /* 0x0000006000017945 */ /* 0x000fe20003800000 */
[----:B------:R-:W-:Y:S02]  /*8570*/  SHF.L.U32 R0, R24, 0x1f, RZ ;  /* 0x0000001f18007819 */ /* 0x000fe400000006ff */
[----:B------:R-:W-:Y:S02]  /*8580*/  @!P1 LEA R14, R12, R21, 0xd ;  /* 0x000000150c0e9211 */ /* 0x000fe400078e68ff */
[----:B------:R-:W1:Y:S02]  /*8590*/  SYNCS.PHASECHK.TRANS64.TRYWAIT P2, [R3+URZ+0x40], R0 ;  /* 0x00004000030075a7 */ /* 0x000e64000804017f */
[----:B------:R-:W-:Y:S01]  /*85a0*/  @!P1 LEA R15, R155, R14, 0x1 ;  /* 0x0000000e9b0f9211 */ /* 0x000fe200078e08ff */
[----:B-1----:R-:W-:Y:S06]  /*85b0*/  @!P2 BRA `(.L_x_226) ;  /* 0x000000cc00aca947 */ /* 0x002fec0003800000 */
.L_x_610:
[----:B------:R-:W-:Y:S05]  /*85c0*/  BSYNC B1 ;  /* 0x0000000000017941 */ /* 0x000fea0003800000 */
.L_x_225:
[----:B------:R-:W-:Y:S05]  /*85d0*/  @!P1 WARPSYNC.ALL ;  /* 0x0000000000009948 */ /* 0x000fea0003800000 */
[----:B------:R2:W3:Y:S01]  /*85e0*/  @!P1 LDSM.16.M88.4 R8, [R14] ;  /* 0x000000000e08983b */ /* 0x0004e20000000200 */
[----:B------:R-:W-:-:S03]  /*85f0*/  IADD3 R12, R12, 0x1, RZ ;  /* 0x000000010c0c7810 */ /* 0x000fc60007ffe0ff */
[----:B------:R2:W4:Y:S01]  /*8600*/  @!P1 LDSM.16.M88.4 R4, [R15] ;  /* 0x000000000f04983b */ /* 0x0005220000000200 */
[----:B------:R-:W-:-:S04]  /*8610*/  ISETP.NE.AND P2, PT, R12, 0x4, PT ;  /* 0x000000040c00780c */ /* 0x000fc80003f45270 */
[----:B-1----:R-:W-:Y:S02]  /*8620*/  SEL R3, RZ, 0x1, P2 ;  /* 0x00000001ff037807 */ /* 0x002fe40001000000 */
[----:B------:R-:W-:Y:S02]  /*8630*/  SEL R12, R12, RZ, P2 ;  /* 0x000000ff0c0c7207 */ /* 0x000fe40001000000 */
[----:B--2---:R-:W-:-:S07]  /*8640*/  LOP3.LUT R24, R24, R3, RZ, 0x3c, !PT ;  /* 0x0000000318187212 */ /* 0x004fce00078e3cff */
.L_x_223:
[----:B------:R-:W-:Y:S05]  /*8650*/  BSYNC B0 ;  /* 0x0000000000007941 */ /* 0x000fea0003800000 */
.L_x_222:
[----:B---3--:R-:W-:Y:S02]  /*8660*/  HADD2.F32 R27, -RZ, R9.H0_H0 ;  /* 0x20000009ff1b7230 */ /* 0x008fe40000004100 */
[C---:B------:R-:W-:Y:S01]  /*8670*/  FMUL R74, R156.reuse, R74 ;  /* 0x0000004a9c4a7220 */ /* 0x040fe20000400000 */
[--C-:B------:R-:W-:Y:S02]  /*8680*/  HADD2.F32 R15, -RZ, R8.reuse.H1_H1 ;  /* 0x30000008ff0f7230 */ /* 0x100fe40000004100 */
[C---:B------:R-:W-:Y:S01]  /*8690*/  FMUL R0, R156.reuse, R73 ;  /* 0x000000499c007220 */ /* 0x040fe20000400000 */
[----:B------:R-:W-:Y:S02]  /*86a0*/  HADD2.F32 R3, -RZ, R8.H0_H0 ;  /* 0x20000008ff037230 */ /* 0x000fe40000004100 */
[----:B------:R-:W-:Y:S01]  /*86b0*/  FMUL R72, R156, R72 ;  /* 0x000000489c487220 */ /* 0x000fe20000400000 */
[----:B------:R-:W-:Y:S01]  /*86c0*/  FFMA R74, R157, R27, R74 ;  /* 0x0000001b9d4a7223 */ /* 0x000fe2000000004a */
[----:B------:R-:W-:-:S02]  /*86d0*/  HADD2.F32 R27, -RZ, R11.H0_H0 ;  /* 0x2000000bff1b7230 */ /* 0x000fc40000004100 */
[C---:B------:R-:W-:Y:S01]  /*86e0*/  FMUL R78, R156.reuse, R78 ;  /* 0x0000004e9c4e7220 */ /* 0x040fe20000400000 */
[----:B------:R-:W-:Y:S01]  /*86f0*/  MOV R53, 0x3bbb989d ;  /* 0x3bbb989d00357802 */ /* 0x000fe20000000f00 */
[----:B------:R-:W-:Y:S02]  /*8700*/  HADD2.F32 R29, -RZ, R9.H1_H1 ;  /* 0x30000009ff1d7230 */ /* 0x000fe40000004100 */
[C---:B------:R-:W-:Y:S01]  /*8710*/  FFMA R0, R157.reuse, R15, R0 ;  /* 0x0000000f9d007223 */ /* 0x040fe20000000000 */
[C---:B------:R-:W-:Y:S01]  /*8720*/  FMUL R14, R156.reuse, R75 ;  /* 0x0000004b9c0e7220 */ /* 0x040fe20000400000 */
[C---:B------:R-:W-:Y:S01]  /*8730*/  FFMA R72, R157.reuse, R3, R72 ;  /* 0x000000039d487223 */ /* 0x040fe20000000048 */
[--C-:B------:R-:W-:Y:S02]  /*8740*/  HADD2.F32 R3, -RZ, R10.reuse.H0_H0 ;  /* 0x2000000aff037230 */ /* 0x100fe40000004100 */
[----:B------:R-:W-:Y:S01]  /*8750*/  FMUL R76, R156, R76 ;  /* 0x0000004c9c4c7220 */ /* 0x000fe20000400000 */
[----:B------:R-:W-:Y:S01]  /*8760*/  FFMA R78, R157, R27, R78 ;  /* 0x0000001b9d4e7223 */ /* 0x000fe2000000004e */
[----:B------:R-:W-:Y:S01]  /*8770*/  MOV R55, 0x437c0000 ;  /* 0x437c000000377802 */ /* 0x000fe20000000f00 */
[----:B------:R-:W-:-:S02]  /*8780*/  HADD2.F32 R15, -RZ, R10.H1_H1 ;  /* 0x3000000aff0f7230 */ /* 0x000fc40000004100 */
[----:B------:R-:W-:Y:S01]  /*8790*/  FFMA.SAT R27, -R0, R53, 0.5 ;  /* 0x3f000000001b7423 */ /* 0x000fe20000002135 */
[C---:B------:R-:W-:Y:S01]  /*87a0*/  FFMA R14, R157.reuse, R29, R14 ;  /* 0x0000001d9d0e7223 */ /* 0x040fe2000000000e */
[C---:B------:R-:W-:Y:S01]  /*87b0*/  FMUL R26, R156.reuse, R77 ;  /* 0x0000004d9c1a7220 */ /* 0x040fe20000400000 */
[----:B----4-:R-:W-:Y:S02]  /*87c0*/  HADD2.F32 R29, -RZ, R4.H0_H0 ;  /* 0x20000004ff1d7230 */ /* 0x010fe40000004100 */
[----:B------:R-:W-:Y:S01]  /*87d0*/  FFMA R76, R157, R3, R76 ;  /* 0x000000039d4c7223 */ /* 0x000fe2000000004c */
[----:B------:R-:W-:Y:S01]  /*87e0*/  FMUL R80, R156, R80 ;  /* 0x000000509c507220 */ /* 0x000fe20000400000 */
[----:B------:R-:W-:Y:S01]  /*87f0*/  FFMA.SAT R3, -R72, R53, 0.5 ;  /* 0x3f00000048037423 */ /* 0x000fe20000002135 */
[----:B------:R-:W-:Y:S01]  /*8800*/  FFMA.RM R27, R27, R55, 12582913 ;  /* 0x4b4000011b1b7423 */ /* 0x000fe20000004037 */
[----:B------:R-:W-:Y:S01]  /*8810*/  FFMA R26, R157, R15, R26 ;  /* 0x0000000f9d1a7223 */ /* 0x000fe2000000001a */
[----:B------:R-:W-:-:S02]  /*8820*/  HADD2.F32 R15, -RZ, R11.H1_H1 ;  /* 0x3000000bff0f7230 */ /* 0x000fc40000004100 */
[----:B------:R-:W-:Y:S01]  /*8830*/  FMUL R28, R156, R79 ;  /* 0x0000004f9c1c7220 */ /* 0x000fe20000400000 */
[----:B------:R-:W-:Y:S01]  /*8840*/  FFMA R80, R157, R29, R80 ;  /* 0x0000001d9d507223 */ /* 0x000fe20000000050 */
[----:B------:R-:W-:Y:S01]  /*8850*/  FFMA.RM R3, R3, R55, 12582913 ;  /* 0x4b40000103037423 */ /* 0x000fe20000004037 */
[----:B------:R-:W-:Y:S01]  /*8860*/  FADD R29, R27, -12583039 ;  /* 0xcb40007f1b1d7421 */ /* 0x000fe20000000000 */
[----:B------:R-:W-:Y:S01]  /*8870*/  FFMA R28, R157, R15, R28 ;  /* 0x0000000f9d1c7223 */ /* 0x000fe2000000001c */
[----:B------:R-:W-:Y:S01]  /*8880*/  FFMA.SAT R31, -R74, R53, 0.5 ;  /* 0x3f0000004a1f7423 */ /* 0x000fe20000002135 */
[----:B------:R-:W-:Y:S01]  /*8890*/  FADD R15, R3, -12583039 ;  /* 0xcb40007f030f7421 */ /* 0x000fe20000000000 */
[----:B------:R-:W-:Y:S01]  /*88a0*/  FFMA R29, -R0, 1.4426950216293334961, -R29 ;  /* 0x3fb8aa3b001d7823 */ /* 0x000fe2000000091d */
[----:B------:R-:W-:Y:S02]  /*88b0*/  HADD2.F32 R32, -RZ, R4.H1_H1 ;  /* 0x30000004ff207230 */ /* 0x000fe40000004100 */
[----:B------:R-:W-:Y:S01]  /*88c0*/  FMUL R30, R156, R81 ;  /* 0x000000519c1e7220 */ /* 0x000fe20000400000 */
[----:B------:R-:W-:Y:S01]  /*88d0*/  FFMA R15, -R72, 1.4426950216293334961, -R15 ;  /* 0x3fb8aa3b480f7823 */ /* 0x000fe2000000090f */
[----:B------:R-:W-:Y:S01]  /*88e0*/  FFMA R29, -R0, 1.925963033500011079e-08, R29 ;  /* 0x32a57060001d7823 */ /* 0x000fe2000000011d */
[----:B------:R-:W-:Y:S01]  /*88f0*/  FFMA.SAT R0, -R14, R53, 0.5 ;  /* 0x3f0000000e007423 */ /* 0x000fe20000002135 */
[-C--:B------:R-:W-:Y:S01]  /*8900*/  FFMA.RM R31, R31, R55.reuse, 12582913 ;  /* 0x4b4000011f1f7423 */ /* 0x080fe20000004037 */
[----:B------:R-:W-:Y:S01]  /*8910*/  FFMA R15, -R72, 1.925963033500011079e-08, R15 ;  /* 0x32a57060480f7823 */ /* 0x000fe2000000010f */
[----:B------:R-:W-:Y:S01]  /*8920*/  FFMA R30, R157, R32, R30 ;  /* 0x000000209d1e7223 */ /* 0x000fe2000000001e */
[----:B------:R-:W-:Y:S01]  /*8930*/  FFMA.RM R35, R0, R55, 12582913 ;  /* 0x4b40000100237423 */ /* 0x000fe20000004037 */
[----:B------:R-:W-:Y:S01]  /*8940*/  FADD R33, R31, -12583039 ;  /* 0xcb40007f1f217421 */ /* 0x000fe20000000000 */
[----:B------:R1:W2:Y:S01]  /*8950*/  MUFU.EX2 R32, R15 ;  /* 0x0000000f00207308 */ /* 0x0002a20000000800 */
[----:B------:R-:W-:Y:S01]  /*8960*/  FFMA.SAT R0, -R76, R53, 0.5 ;  /* 0x3f0000004c007423 */ /* 0x000fe20000002135 */
[----:B------:R-:W-:-:S02]  /*8970*/  HADD2.F32 R36, -RZ, R5.H0_H0 ;  /* 0x20000005ff247230 */ /* 0x000fc40000004100 */
[----:B------:R-:W-:Y:S01]  /*8980*/  FFMA R33, -R74, 1.4426950216293334961, -R33 ;  /* 0x3fb8aa3b4a217823 */ /* 0x000fe20000000921 */
[----:B------:R-:W-:Y:S01]  /*8990*/  FMUL R82, R156, R82 ;  /* 0x000000529c527220 */ /* 0x000fe20000400000 */
[----:B------:R-:W-:Y:S01]  /*89a0*/  FFMA.RM R37, R0, R55, 12582913 ;  /* 0x4b40000100257423 */ /* 0x000fe20000004037 */
[----:B------:R-:W-:Y:S02]  /*89b0*/  HADD2.F32 R38, -RZ, R5.H1_H1 ;  /* 0x30000005ff267230 */ /* 0x000fe40000004100 */
[----:B------:R-:W-:Y:S01]  /*89c0*/  FFMA R33, -R74, 1.925963033500011079e-08, R33 ;  /* 0x32a570604a217823 */ /* 0x000fe20000000121 */
[----:B------:R3:W-:Y:S01]  /*89d0*/  MUFU.EX2 R34, R29 ;  /* 0x0000001d00227308 */ /* 0x0007e20000000800 */
[----:B-1----:R-:W-:Y:S01]  /*89e0*/  FADD R15, R35, -12583039 ;  /* 0xcb40007f230f7421 */ /* 0x002fe20000000000 */
[----:B------:R-:W-:Y:S01]  /*89f0*/  FFMA R82, R157, R36, R82 ;  /* 0x000000249d527223 */ /* 0x000fe20000000052 */
[----:B------:R-:W-:Y:S01]  /*8a00*/  FADD R39, R37, -12583039 ;  /* 0xcb40007f25277421 */ /* 0x000fe20000000000 */
[----:B------:R-:W-:Y:S01]  /*8a10*/  FMUL R0, R156, R83 ;  /* 0x000000539c007220 */ /* 0x000fe20000400000 */
[----:B------:R-:W-:Y:S01]  /*8a20*/  FFMA R15, -R14, 1.4426950216293334961, -R15 ;  /* 0x3fb8aa3b0e0f7823 */ /* 0x000fe2000000090f */
[----:B------:R-:W-:-:S02]  /*8a30*/  HADD2.F32 R44, -RZ, R6.H1_H1 ;  /* 0x30000006ff2c7230 */ /* 0x000fc40000004100 */
[----:B------:R-:W-:Y:S01]  /*8a40*/  FFMA R39, -R76, 1.4426950216293334961, -R39 ;  /* 0x3fb8aa3b4c277823 */ /* 0x000fe20000000927 */
[----:B------:R1:W-:Y:S01]  /*8a50*/  MUFU.EX2 R36, R33 ;  /* 0x0000002100247308 */ /* 0x0003e20000000800 */
[-C--:B---3--:R-:W-:Y:S01]  /*8a60*/  FFMA.SAT R29, -R26, R53.reuse, 0.5 ;  /* 0x3f0000001a1d7423 */ /* 0x088fe20000002135 */
[----:B------:R-:W-:Y:S01]  /*8a70*/  FFMA R15, -R14, 1.925963033500011079e-08, R15 ;  /* 0x32a570600e0f7823 */ /* 0x000fe2000000010f */
[----:B------:R-:W-:Y:S01]  /*8a80*/  FFMA.SAT R14, -R78, R53, 0.5 ;  /* 0x3f0000004e0e7423 */ /* 0x000fe20000002135 */
[----:B------:R-:W-:Y:S01]  /*8a90*/  FFMA R0, R157, R38, R0 ;  /* 0x000000269d007223 */ /* 0x000fe20000000000 */
[-C--:B------:R-:W-:Y:S01]  /*8aa0*/  FFMA.RM R29, R29, R55.reuse, 12582913 ;  /* 0x4b4000011d1d7423 */ /* 0x080fe20000004037 */
[----:B------:R-:W-:Y:S01]  /*8ab0*/  FFMA R39, -R76, 1.925963033500011079e-08, R39 ;  /* 0x32a570604c277823 */ /* 0x000fe20000000127 */
[----:B------:R-:W-:Y:S01]  /*8ac0*/  FFMA.RM R41, R14, R55, 12582913 ;  /* 0x4b4000010e297423 */ /* 0x000fe20000004037 */
[----:B------:R3:W-:Y:S01]  /*8ad0*/  MUFU.EX2 R38, R15 ;  /* 0x0000000f00267308 */ /* 0x0007e20000000800 */
[----:B-1----:R-:W-:Y:S01]  /*8ae0*/  FADD R33, R29, -12583039 ;  /* 0xcb40007f1d217421 */ /* 0x002fe20000000000 */
[----:B------:R-:W-:Y:S01]  /*8af0*/  FFMA.SAT R14, -R28, R53, 0.5 ;  /* 0x3f0000001c0e7423 */ /* 0x000fe20000002135 */
[----:B------:R-:W-:-:S02]  /*8b00*/  HADD2.F32 R42, -RZ, R6.H0_H0 ;  /* 0x20000006ff2a7230 */ /* 0x000fc40000004100 */
[----:B------:R-:W-:Y:S01]  /*8b10*/  FMUL R84, R156, R84 ;  /* 0x000000549c547220 */ /* 0x000fe20000400000 */
[----:B------:R-:W-:Y:S01]  /*8b20*/  FFMA R33, -R26, 1.4426950216293334961, -R33 ;  /* 0x3fb8aa3b1a217823 */ /* 0x000fe20000000921 */
[----:B------:R-:W-:Y:S01]  /*8b30*/  FFMA.RM R43, R14, R55, 12582913 ;  /* 0x4b4000010e2b7423 */ /* 0x000fe20000004037 */
[----:B------:R-:W-:Y:S01]  /*8b40*/  FMUL R14, R156, R85 ;  /* 0x000000559c0e7220 */ /* 0x000fe20000400000 */
[----:B------:R1:W-:Y:S01]  /*8b50*/  MUFU.EX2 R40, R39 ;  /* 0x0000002700287308 */ /* 0x0003e20000000800 */
[----:B---3--:R-:W-:Y:S01]  /*8b60*/  FADD R15, R41, -12583039 ;  /* 0xcb40007f290f7421 */ /* 0x008fe20000000000 */
[----:B------:R-:W-:Y:S01]  /*8b70*/  FFMA R33, -R26, 1.925963033500011079e-08, R33 ;  /* 0x32a570601a217823 */ /* 0x000fe20000000121 */
[----:B------:R-:W-:Y:S01]  /*8b80*/  FFMA.SAT R26, -R80, R53, 0.5 ;  /* 0x3f000000501a7423 */ /* 0x000fe20000002135 */
[----:B------:R-:W-:Y:S01]  /*8b90*/  FADD R45, R43, -12583039 ;  /* 0xcb40007f2b2d7421 */ /* 0x000fe20000000000 */
[----:B------:R-:W-:Y:S01]  /*8ba0*/  FFMA R15, -R78, 1.4426950216293334961, -R15 ;  /* 0x3fb8aa3b4e0f7823 */ /* 0x000fe2000000090f */
[C---:B------:R-:W-:Y:S01]  /*8bb0*/  FFMA R14, R157.reuse, R44, R14 ;  /* 0x0000002c9d0e7223 */ /* 0x040fe2000000000e */
[----:B------:R-:W-:Y:S01]  /*8bc0*/  FFMA R84, R157, R42, R84 ;  /* 0x0000002a9d547223 */ /* 0x000fe20000000054 */
[----:B------:R-:W-:Y:S01]  /*8bd0*/  FFMA R45, -R28, 1.4426950216293334961, -R45 ;  /* 0x3fb8aa3b1c2d7823 */ /* 0x000fe2000000092d */
[----:B-1----:R-:W-:Y:S01]  /*8be0*/  FFMA.RM R39, R26, R55, 12582913 ;  /* 0x4b4000011a277423 */ /* 0x002fe20000004037 */
[----:B------:R-:W-:Y:S01]  /*8bf0*/  FFMA R15, -R78, 1.925963033500011079e-08, R15 ;  /* 0x32a570604e0f7823 */ /* 0x000fe2000000010f */
[----:B------:R-:W-:Y:S01]  /*8c00*/  FFMA.SAT R26, -R30, R53, 0.5 ;  /* 0x3f0000001e1a7423 */ /* 0x000fe20000002135 */
[----:B------:R1:W-:Y:S01]  /*8c10*/  MUFU.EX2 R42, R33 ;  /* 0x00000021002a7308 */ /* 0x0003e20000000800 */
[----:B------:R-:W-:Y:S01]  /*8c20*/  FFMA R45, -R28, 1.925963033500011079e-08, R45 ;  /* 0x32a570601c2d7823 */ /* 0x000fe2000000012d */
[----:B------:R-:W-:-:S02]  /*8c30*/  HADD2.F32 R46, -RZ, R7.H0_H0 ;  /* 0x20000007ff2e7230 */ /* 0x000fc40000004100 */
[----:B------:R-:W-:Y:S01]  /*8c40*/  FFMA.RM R47, R26, R55, 12582913 ;  /* 0x4b4000011a2f7423 */ /* 0x000fe20000004037 */
[----:B------:R-:W-:Y:S01]  /*8c50*/  FFMA.SAT R26, -R0, R53, 0.5 ;  /* 0x3f000000001a7423 */ /* 0x000fe20000002135 */
[----:B------:R-:W-:Y:S02]  /*8c60*/  HADD2.F32 R50, -RZ, R7.H1_H1 ;  /* 0x30000007ff327230 */ /* 0x000fe40000004100 */
[----:B------:R-:W-:Y:S01]  /*8c70*/  FMUL R86, R156, R86 ;  /* 0x000000569c567220 */ /* 0x000fe20000400000 */
[----:B------:R-:W-:Y:S01]  /*8c80*/  FADD R49, R47, -12583039 ;  /* 0xcb40007f2f317421 */ /* 0x000fe20000000000 */
[----:B------:R3:W-:Y:S01]  /*8c90*/  MUFU.EX2 R44, R15 ;  /* 0x0000000f002c7308 */ /* 0x0007e20000000800 */
[----:B-1----:R-:W-:Y:S01]  /*8ca0*/  FADD R33, R39, -12583039 ;  /* 0xcb40007f27217421 */ /* 0x002fe20000000000 */
[----:B------:R-:W-:Y:S01]  /*8cb0*/  FFMA.RM R48, R26, R55, 12582913 ;  /* 0x4b4000011a307423 */ /* 0x000fe20000004037 */
[----:B------:R-:W-:Y:S01]  /*8cc0*/  FMUL R26, R156, R87 ;  /* 0x000000579c1a7220 */ /* 0x000fe20000400000 */
[C---:B------:R-:W-:Y:S01]  /*8cd0*/  FFMA R86, R157.reuse, R46, R86 ;  /* 0x0000002e9d567223 */ /* 0x040fe20000000056 */
[----:B------:R-:W-:Y:S01]  /*8ce0*/  FFMA R33, -R80, 1.4426950216293334961, -R33 ;  /* 0x3fb8aa3b50217823 */ /* 0x000fe20000000921 */
[----:B------:R-:W-:Y:S01]  /*8cf0*/  FADD R51, R48, -12583039 ;  /* 0xcb40007f30337421 */ /* 0x000fe20000000000 */
[----:B------:R-:W-:Y:S01]  /*8d00*/  FFMA R26, R157, R50, R26 ;  /* 0x000000329d1a7223 */ /* 0x000fe2000000001a */
[----:B------:R1:W4:Y:S01]  /*8d10*/  MUFU.EX2 R28, R45 ;  /* 0x0000002d001c7308 */ /* 0x0003220000000800 */
[-C--:B---3--:R-:W-:Y:S01]  /*8d20*/  FFMA.SAT R15, -R82, R53.reuse, 0.5 ;  /* 0x3f000000520f7423 */ /* 0x088fe20000002135 */
[----:B------:R-:W-:Y:S01]  /*8d30*/  FFMA R33, -R80, 1.925963033500011079e-08, R33 ;  /* 0x32a5706050217823 */ /* 0x000fe20000000121 */
[-C--:B------:R-:W-:Y:S01]  /*8d40*/  FFMA.SAT R50, -R14, R53.reuse, 0.5 ;  /* 0x3f0000000e327423 */ /* 0x080fe20000002135 */
[----:B------:R-:W-:Y:S01]  /*8d50*/  FFMA.SAT R52, -R86, R53, 0.5 ;  /* 0x3f00000056347423 */ /* 0x000fe20000002135 */
[----:B------:R-:W-:Y:S01]  /*8d60*/  FFMA.RM R15, R15, R55, 12582913 ;  /* 0x4b4000010f0f7423 */ /* 0x000fe20000004037 */
[----:B------:R-:W-:Y:S01]  /*8d70*/  FFMA.SAT R54, -R26, R53, 0.5 ;  /* 0x3f0000001a367423 */ /* 0x000fe20000002135 */
[----:B------:R-:W-:Y:S01]  /*8d80*/  FFMA R49, -R30, 1.4426950216293334961, -R49 ;  /* 0x3fb8aa3b1e317823 */ /* 0x000fe20000000931 */
[----:B------:R3:W-:Y:S01]  /*8d90*/  MUFU.EX2 R46, R33 ;  /* 0x00000021002e7308 */ /* 0x0007e20000000800 */
[----:B-1----:R-:W-:Y:S01]  /*8da0*/  FADD R45, R15, -12583039 ;  /* 0xcb40007f0f2d7421 */ /* 0x002fe20000000000 */
[----:B------:R-:W-:Y:S01]  /*8db0*/  FFMA R51, -R0, 1.4426950216293334961, -R51 ;  /* 0x3fb8aa3b00337823 */ /* 0x000fe20000000933 */
[-C--:B------:R-:W-:Y:S01]  /*8dc0*/  FFMA.RM R50, R50, R55.reuse, 12582913 ;  /* 0x4b40000132327423 */ /* 0x080fe20000004037 */
[-C--:B------:R-:W-:Y:S01]  /*8dd0*/  FFMA.RM R52, R52, R55.reuse, 12582913 ;  /* 0x4b40000134347423 */ /* 0x080fe20000004037 */
[----:B------:R-:W-:Y:S01]  /*8de0*/  FFMA R45, -R82, 1.4426950216293334961, -R45 ;  /* 0x3fb8aa3b522d7823 */ /* 0x000fe2000000092d */
[----:B------:R-:W-:Y:S01]  /*8df0*/  FFMA.RM R54, R54, R55, 12582913 ;  /* 0x4b40000136367423 */ /* 0x000fe20000004037 */
[----:B------:R-:W-:Y:S01]  /*8e00*/  FFMA R49, -R30, 1.925963033500011079e-08, R49 ;  /* 0x32a570601e317823 */ /* 0x000fe20000000131 */
[----:B------:R-:W-:Y:S01]  /*8e10*/  FFMA R51, -R0, 1.925963033500011079e-08, R51 ;  /* 0x32a5706000337823 */ /* 0x000fe20000000133 */
[----:B---3--:R-:W-:Y:S01]  /*8e20*/  FFMA.SAT R33, -R84, R53, 0.5 ;  /* 0x3f00000054217423 */ /* 0x008fe20000002135 */
[----:B------:R-:W-:Y:S01]  /*8e30*/  FFMA R45, -R82, 1.925963033500011079e-08, R45 ;  /* 0x32a57060522d7823 */ /* 0x000fe2000000012d */
[----:B------:R-:W-:Y:S01]  /*8e40*/  SHF.L.U32 R3, R3, 0x17, RZ ;  /* 0x0000001703037819 */ /* 0x000fe200000006ff */
[----:B------:R-:W-:Y:S01]  /*8e50*/  FADD R53, R50, -12583039 ;  /* 0xcb40007f32357421 */ /* 0x000fe20000000000 */
[----:B------:R-:W-:Y:S01]  /*8e60*/  FFMA.RM R33, R33, R55, 12582913 ;  /* 0x4b40000121217423 */ /* 0x000fe20000004037 */
[----:B------:R1:W-:Y:S01]  /*8e70*/  MUFU.EX2 R0, R45 ;  /* 0x0000002d00007308 */ /* 0x0003e20000000800 */
[----:B------:R-:W-:Y:S01]  /*8e80*/  FADD R55, R54, -12583039 ;  /* 0xcb40007f36377421 */ /* 0x000fe20000000000 */
[----:B--2---:R-:W-:Y:S01]  /*8e90*/  FFMA R32, R3, R32, 1 ;  /* 0x3f80000003207423 */ /* 0x004fe20000000020 */
[----:B------:R-:W-:Y:S01]  /*8ea0*/  FFMA R53, -R14, 1.4426950216293334961, -R53 ;  /* 0x3fb8aa3b0e357823 */ /* 0x000fe20000000935 */
[----:B------:R-:W-:Y:S01]  /*8eb0*/  SHF.L.U32 R43, R43, 0x17, RZ ;  /* 0x000000172b2b7819 */ /* 0x000fe200000006ff */
[----:B------:R-:W-:Y:S01]  /*8ec0*/  FFMA R55, -R26, 1.4426950216293334961, -R55 ;  /* 0x3fb8aa3b1a377823 */ /* 0x000fe20000000937 */
[----:B------:R-:W-:Y:S01]  /*8ed0*/  SHF.L.U32 R37, R37, 0x17, RZ ;  /* 0x0000001725257819 */ /* 0x000fe200000006ff */
[----:B------:R-:W-:Y:S01]  /*8ee0*/  FFMA R53, -R14, 1.925963033500011079e-08, R53 ;  /* 0x32a570600e357823 */ /* 0x000fe20000000135 */
[----:B------:R2:W-:Y:S01]  /*8ef0*/  MUFU.EX2 R30, R49 ;  /* 0x00000031001e7308 */ /* 0x0005e20000000800 */
[----:B-1----:R-:W-:Y:S01]  /*8f00*/  FADD R45, R52, -12583039 ;  /* 0xcb40007f342d7421 */ /* 0x002fe20000000000 */
[----:B------:R-:W-:Y:S01]  /*8f10*/  FFMA R55, -R26, 1.925963033500011079e-08, R55 ;  /* 0x32a570601a377823 */ /* 0x000fe20000000137 */
[----:B------:R-:W-:Y:S01]  /*8f20*/  IADD3 R3, R32, 0x1800000, RZ ;  /* 0x0180000020037810 */ /* 0x000fe20007ffe0ff */
[----:B----4-:R-:W-:Y:S01]  /*8f30*/  FFMA R43, R43, R28, 1 ;  /* 0x3f8000002b2b7423 */ /* 0x010fe2000000001c */
[C---:B------:R-:W-:Y:S01]  /*8f40*/  FFMA R45, -R86.reuse, 1.4426950216293334961, -R45 ;  /* 0x3fb8aa3b562d7823 */ /* 0x040fe2000000092d */
[----:B------:R-:W-:Y:S01]  /*8f50*/  SHF.L.U32 R29, R29, 0x17, RZ ;  /* 0x000000171d1d7819 */ /* 0x000fe200000006ff */
[----:B------:R-:W-:Y:S01]  /*8f60*/  IMAD.SHL.U32 R41, R41, 0x800000, RZ ;  /* 0x0080000029297824 */ /* 0x000fe200078e00ff */
[----:B------:R-:W-:Y:S01]  /*8f70*/  LOP3.LUT R3, R3, 0x7f800000, RZ, 0xc0, !PT ;  /* 0x7f80000003037812 */ /* 0x000fe200078ec0ff */
[----:B--2---:R-:W-:Y:S01]  /*8f80*/  FADD R49, R33, -12583039 ;  /* 0xcb40007f21317421 */ /* 0x004fe20000000000 */
[----:B------:R-:W-:Y:S01]  /*8f90*/  FFMA R45, -R86, 1.925963033500011079e-08, R45 ;  /* 0x32a57060562d7823 */ /* 0x000fe2000000012d */
[----:B------:R-:W1:Y:S01]  /*8fa0*/  MUFU.EX2 R51, R51 ;  /* 0x0000003300337308 */ /* 0x000e620000000800 */
[----:B------:R-:W-:Y:S01]  /*8fb0*/  ISETP.GT.U32.AND P2, PT, R3, 0x1ffffff, PT ;  /* 0x01ffffff0300780c */ /* 0x000fe20003f44070 */
[----:B------:R-:W-:Y:S01]  /*8fc0*/  FFMA R49, -R84, 1.4426950216293334961, -R49 ;  /* 0x3fb8aa3b54317823 */ /* 0x000fe20000000931 */
[----:B------:R-:W-:Y:S01]  /*8fd0*/  SHF.L.U32 R48, R48, 0x17, RZ ;  /* 0x0000001730307819 */ /* 0x000fe200000006ff */
[----:B------:R-:W-:Y:S01]  /*8fe0*/  BSSY B1, `(.L_x_227) ;  /* 0x0000028000017945 */ /* 0x000fe20003800000 */
[----:B------:R-:W-:Y:S01]  /*8ff0*/  SHF.L.U32 R27, R27, 0x17, RZ ;  /* 0x000000171b1b7819 */ /* 0x000fe200000006ff */
[----:B------:R-:W-:Y:S01]  /*9000*/  FFMA R49, -R84, 1.925963033500011079e-08, R49 ;  /* 0x32a5706054317823 */ /* 0x000fe20000000131 */
[----:B------:R-:W-:Y:S01]  /*9010*/  SHF.L.U32 R31, R31, 0x17, RZ ;  /* 0x000000171f1f7819 */ /* 0x000fe200000006ff */
[----:B------:R-:W2:Y:S01]  /*9020*/  MUFU.EX2 R53, R53 ;  /* 0x0000003500357308 */ /* 0x000ea20000000800 */
[----:B------:R-:W-:Y:S01]  /*9030*/  SHF.L.U32 R35, R35, 0x17, RZ ;  /* 0x0000001723237819 */ /* 0x000fe200000006ff */
[----:B------:R-:W-:Y:S01]  /*9040*/  FFMA R40, R37, R40, 1 ;  /* 0x3f80000025287423 */ /* 0x000fe20000000028 */
[----:B------:R-:W-:Y:S01]  /*9050*/  SHF.L.U32 R39, R39, 0x17, RZ ;  /* 0x0000001727277819 */ /* 0x000fe200000006ff */
[----:B------:R-:W-:Y:S01]  /*9060*/  FFMA R37, R29, R42, 1 ;  /* 0x3f8000001d257423 */ /* 0x000fe2000000002a */
[----:B------:R-:W-:Y:S01]  /*9070*/  SHF.L.U32 R47, R47, 0x17, RZ ;  /* 0x000000172f2f7819 */ /* 0x000fe200000006ff */
[----:B------:R-:W-:Y:S01]  /*9080*/  FFMA R57, R27, R34, 1 ;  /* 0x3f8000001b397423 */ /* 0x000fe20000000022 */
[----:B------:R-:W-:Y:S01]  /*9090*/  SHF.L.U32 R15, R15, 0x17, RZ ;  /* 0x000000170f0f7819 */ /* 0x000fe200000006ff */
[----:B------:R-:W3:Y:S01]  /*90a0*/  MUFU.EX2 R14, R49 ;  /* 0x00000031000e7308 */ /* 0x000ee20000000800 */
[----:B------:R-:W-:Y:S01]  /*90b0*/  SHF.L.U32 R33, R33, 0x17, RZ ;  /* 0x0000001721217819 */ /* 0x000fe200000006ff */
[----:B-1----:R-:W-:Y:S01]  /*90c0*/  FFMA R51, R48, R51, 1 ;  /* 0x3f80000030337423 */ /* 0x002fe20000000033 */
[----:B------:R-:W-:Y:S01]  /*90d0*/  SHF.L.U32 R50, R50, 0x17, RZ ;  /* 0x0000001732327819 */ /* 0x000fe200000006ff */
[----:B------:R-:W-:Y:S01]  /*90e0*/  FFMA R36, R31, R36, 1 ;  /* 0x3f8000001f247423 */ /* 0x000fe20000000024 */
[----:B------:R-:W-:Y:S01]  /*90f0*/  SHF.L.U32 R28, R52, 0x17, RZ ;  /* 0x00000017341c7819 */ /* 0x000fe200000006ff */
[----:B------:R-:W-:Y:S01]  /*9100*/  FFMA R35, R35, R38, 1 ;  /* 0x3f80000023237423 */ /* 0x000fe20000000026 */
[----:B------:R-:W-:Y:S01]  /*9110*/  SHF.L.U32 R26, R54, 0x17, RZ ;  /* 0x00000017361a7819 */ /* 0x000fe200000006ff */
[----:B------:R-:W1:Y:S01]  /*9120*/  MUFU.EX2 R45, R45 ;  /* 0x0000002d002d7308 */ /* 0x000e620000000800 */
[----:B------:R-:W-:Y:S01]  /*9130*/  FFMA R44, R41, R44, 1 ;  /* 0x3f800000292c7423 */ /* 0x000fe2000000002c */
[----:B------:R-:W-:Y:S01]  /*9140*/  FFMA R46, R39, R46, 1 ;  /* 0x3f800000272e7423 */ /* 0x000fe2000000002e */
[----:B------:R-:W-:Y:S01]  /*9150*/  FFMA R47, R47, R30, 1 ;  /* 0x3f8000002f2f7423 */ /* 0x000fe2000000001e */
[----:B------:R-:W-:Y:S01]  /*9160*/  FFMA R42, R15, R0, 1 ;  /* 0x3f8000000f2a7423 */ /* 0x000fe20000000000 */
[----:B--2---:R-:W-:-:S03]  /*9170*/  FFMA R53, R50, R53, 1 ;  /* 0x3f80000032357423 */ /* 0x004fc60000000035 */
[----:B------:R-:W2:Y:S01]  /*9180*/  MUFU.EX2 R55, R55 ;  /* 0x0000003700377308 */ /* 0x000ea20000000800 */
[----:B---3--:R-:W-:Y:S01]  /*9190*/  FFMA R48, R33, R14, 1 ;  /* 0x3f80000021307423 */ /* 0x008fe2000000000e */
[----:B-1----:R-:W-:Y:S01]  /*91a0*/  FFMA R28, R28, R45, 1 ;  /* 0x3f8000001c1c7423 */ /* 0x002fe2000000002d */
[----:B--2---:R-:W-:Y:S01]  /*91b0*/  FFMA R26, R26, R55, 1 ;  /* 0x3f8000001a1a7423 */ /* 0x004fe20000000037 */
[----:B------:R-:W-:Y:S06]  /*91c0*/  @P2 BRA `(.L_x_228) ;  /* 0x0000000000142947 */ /* 0x000fec0003800000 */
[----:B------:R-:W-:Y:S02]  /*91d0*/  MOV R0, R32 ;  /* 0x0000002000007202 */ /* 0x000fe40000000f00 */
[----:B------:R-:W-:-:S07]  /*91e0*/  MOV R14, 0x9200 ;  /* 0x00009200000e7802 */ /* 0x000fce0000000f00 */
[----:B------:R-:W-:Y:S05]  /*91f0*/  CALL.REL.NOINC `($__internal_0_$__cuda_sm20_rcp_rn_f32_slowpath) ;  /* 0x000000c800a47944 */ /* 0x000fea0003c00000 */
[----:B------:R-:W-:Y:S01]  /*9200*/  IMAD.MOV.U32 R27, RZ, RZ, R0 ;  /* 0x000000ffff1b7224 */ /* 0x000fe200078e0000 */
[----:B------:R-:W-:Y:S06]  /*9210*/  BRA `(.L_x_229) ;  /* 0x0000000000107947 */ /* 0x000fec0003800000 */
.L_x_228:
[----:B------:R-:W1:Y:S02]  /*9220*/  MUFU.RCP R27, R32 ;  /* 0x00000020001b7308 */ /* 0x000e640000001000 */
[----:B-1----:R-:W-:-:S04]  /*9230*/  FFMA R0, R32, R27, -1 ;  /* 0xbf80000020007423 */ /* 0x002fc8000000001b */
[----:B------:R-:W-:-:S04]  /*9240*/  FADD.FTZ R0, -R0, -RZ ;  /* 0x800000ff00007221 */ /* 0x000fc80000010100 */
[----:B------:R-:W-:-:S07]  /*9250*/  FFMA R27, R27, R0, R27 ;  /* 0x000000001b1b7223 */ /* 0x000fce000000001b */
.L_x_229:
[----:B------:R-:W-:Y:S05]  /*9260*/  BSYNC B1 ;  /* 0x0000000000017941 */ /* 0x000fea0003800000 */
.L_x_227:
        /* <DEDUP_REMOVED lines=10> */
.L_x_231:
[----:B------:R-:W1:Y:S02]  /*9310*/  MUFU.RCP R30, R57 ;  /* 0x00000039001e7308 */ /* 0x000e640000001000 */
[----:B-1----:R-:W-:-:S04]  /*9320*/  FFMA R0, R57, R30, -1 ;  /* 0xbf80000039007423 */ /* 0x002fc8000000001e */
[----:B------:R-:W-:-:S04]  /*9330*/  FADD.FTZ R3, -R0, -RZ ;  /* 0x800000ff00037221 */ /* 0x000fc80000010100 */
[----:B------:R-:W-:-:S07]  /*9340*/  FFMA R30, R30, R3, R30 ;  /* 0x000000031e1e7223 */ /* 0x000fce000000001e */
.L_x_232:
[----:B------:R-:W-:Y:S05]  /*9350*/  BSYNC B1 ;  /* 0x0000000000017941 */ /* 0x000fea0003800000 */
.L_x_230:
        /* <DEDUP_REMOVED lines=10> */
.L_x_234:
[----:B------:R-:W1:Y:S02]  /*9400*/  MUFU.RCP R29, R36 ;  /* 0x00000024001d7308 */ /* 0x000e640000001000 */
[----:B-1----:R-:W-:-:S04]  /*9410*/  FFMA R0, R36, R29, -1 ;  /* 0xbf80000024007423 */ /* 0x002fc8000000001d */
[----:B------:R-:W-:-:S04]  /*9420*/  FADD.FTZ R0, -R0, -RZ ;  /* 0x800000ff00007221 */ /* 0x000fc80000010100 */
[----:B------:R-:W-:-:S07]  /*9430*/  FFMA R29, R29, R0, R29 ;  /* 0x000000001d1d7223 */ /* 0x000fce000000001d */
.L_x_235:
[----:B------:R-:W-:Y:S05]  /*9440*/  BSYNC B1 ;  /* 0x0000000000017941 */ /* 0x000fea0003800000 */
.L_x_233:
        /* <DEDUP_REMOVED lines=10> */
.L_x_237:
[----:B------:R-:W1:Y:S02]  /*94f0*/  MUFU.RCP R32, R35 ;  /* 0x0000002300207308 */ /* 0x000e640000001000 */
[----:B-1----:R-:W-:-:S04]  /*9500*/  FFMA R0, R35, R32, -1 ;  /* 0xbf80000023007423 */ /* 0x002fc80000000020 */
[----:B------:R-:W-:-:S04]  /*9510*/  FADD.FTZ R3, -R0, -RZ ;  /* 0x800000ff00037221 */ /* 0x000fc80000010100 */
[----:B------:R-:W-:-:S07]  /*9520*/  FFMA R32, R32, R3, R32 ;  /* 0x0000000320207223 */ /* 0x000fce0000000020 */
.L_x_238:
[----:B------:R-:W-:Y:S05]  /*9530*/  BSYNC B1 ;  /* 0x0000000000017941 */ /* 0x000fea0003800000 */
.L_x_236:
        /* <DEDUP_REMOVED lines=8> */
[----:B------:R-:W-:Y:S01]  /*95c0*/  IMAD.MOV.U32 R31, RZ, RZ, R0 ;  /* 0x000000ffff1f7224 */ /* 0x000fe200078e0000 */
[----:B------:R-:W-:Y:S06]  /*95d0*/  BRA `(.L_x_241) ;  /* 0x0000000000107947 */ /* 0x000fec0003800000 */
.L_x_240:
[----:B------:R-:W1:Y:S02]  /*95e0*/  MUFU.RCP R31, R40 ;  /* 0x00000028001f7308 */ /* 0x000e640000001000 */
[----:B-1----:R-:W-:-:S04]  /*95f0*/  FFMA R0, R40, R31, -1 ;  /* 0xbf80000028007423 */ /* 0x002fc8000000001f */
[----:B------:R-:W-:-:S04]  /*9600*/  FADD.FTZ R0, -R0, -RZ ;  /* 0x800000ff00007221 */ /* 0x000fc80000010100 */
[----:B------:R-:W-:-:S07]  /*9610*/  FFMA R31, R31, R0, R31 ;  /* 0x000000001f1f7223 */ /* 0x000fce000000001f */
.L_x_241:
[----:B------:R-:W-:Y:S05]  /*9620*/  BSYNC B1 ;  /* 0x0000000000017941 */ /* 0x000fea0003800000 */
.L_x_239:
        /* <DEDUP_REMOVED lines=10> */
.L_x_243:
[----:B------:R-:W1:Y:S02]  /*96d0*/  MUFU.RCP R34, R37 ;  /* 0x0000002500227308 */ /* 0x000e640000001000 */
[----:B-1----:R-:W-:-:S04]  /*96e0*/  FFMA R0, R37, R34, -1 ;  /* 0xbf80000025007423 */ /* 0x002fc80000000022 */
[----:B------:R-:W-:-:S04]  /*96f0*/  FADD.FTZ R3, -R0, -RZ ;  /* 0x800000ff00037221 */ /* 0x000fc80000010100 */
[----:B------:R-:W-:-:S07]  /*9700*/  FFMA R34, R34, R3, R34 ;  /* 0x0000000322227223 */ /* 0x000fce0000000022 */
.L_x_244:
[----:B------:R-:W-:Y:S05]  /*9710*/  BSYNC B1 ;  /* 0x0000000000017941 */ /* 0x000fea0003800000 */
.L_x_242:
        /* <DEDUP_REMOVED lines=10> */
.L_x_246:
[----:B------:R-:W1:Y:S02]  /*97c0*/  MUFU.RCP R33, R44 ;  /* 0x0000002c00217308 */ /* 0x000e640000001000 */
[----:B-1----:R-:W-:-:S04]  /*97d0*/  FFMA R0, R44, R33, -1 ;  /* 0xbf8000002c007423 */ /* 0x002fc80000000021 */
[----:B------:R-:W-:-:S04]  /*97e0*/  FADD.FTZ R0, -R0, -RZ ;  /* 0x800000ff00007221 */ /* 0x000fc80000010100 */
[----:B------:R-:W-:-:S07]  /*97f0*/  FFMA R33, R33, R0, R33 ;  /* 0x0000000021217223 */ /* 0x000fce0000000021 */
.L_x_247:
[----:B------:R-:W-:Y:S05]  /*9800*/  BSYNC B1 ;  /* 0x0000000000017941 */ /* 0x000fea0003800000 */
.L_x_245:
        /* <DEDUP_REMOVED lines=10> */
.L_x_249:
[----:B------:R-:W1:Y:S02]  /*98b0*/  MUFU.RCP R36, R43 ;  /* 0x0000002b00247308 */ /* 0x000e640000001000 */
[----:B-1----:R-:W-:-:S04]  /*98c0*/  FFMA R0, R43, R36, -1 ;  /* 0xbf8000002b007423 */ /* 0x002fc80000000024 */
[----:B------:R-:W-:-:S04]  /*98d0*/  FADD.FTZ R3, -R0, -RZ ;  /* 0x800000ff00037221 */ /* 0x000fc80000010100 */
[----:B------:R-:W-:-:S07]  /*98e0*/  FFMA R36, R36, R3, R36 ;  /* 0x0000000324247223 */ /* 0x000fce0000000024 */
.L_x_250:
[----:B------:R-:W-:Y:S05]  /*98f0*/  BSYNC B1 ;  /* 0x0000000000017941 */ /* 0x000fea0003800000 */
.L_x_248:
        /* <DEDUP_REMOVED lines=10> */
.L_x_252:
[----:B------:R-:W1:Y:S02]  /*99a0*/  MUFU.RCP R35, R46 ;  /* 0x0000002e00237308 */ /* 0x000e640000001000 */
[----:B-1----:R-:W-:-:S04]  /*99b0*/  FFMA R0, R46, R35, -1 ;  /* 0xbf8000002e007423 */ /* 0x002fc80000000023 */
[----:B------:R-:W-:-:S04]  /*99c0*/  FADD.FTZ R0, -R0, -RZ ;  /* 0x800000ff00007221 */ /* 0x000fc80000010100 */
[----:B------:R-:W-:-:S07]  /*99d0*/  FFMA R35, R35, R0, R35 ;  /* 0x0000000023237223 */ /* 0x000fce0000000023 */
.L_x_253:
[----:B------:R-:W-:Y:S05]  /*99e0*/  BSYNC B1 ;  /* 0x0000000000017941 */ /* 0x000fea0003800000 */
.L_x_251:
        /* <DEDUP_REMOVED lines=10> */
.L_x_255:
[----:B------:R-:W1:Y:S02]  /*9a90*/  MUFU.RCP R38, R47 ;  /* 0x0000002f00267308 */ /* 0x000e640000001000 */
[----:B-1----:R-:W-:-:S04]  /*9aa0*/  FFMA R0, R47, R38, -1 ;  /* 0xbf8000002f007423 */ /* 0x002fc80000000026 */
[----:B------:R-:W-:-:S04]  /*9ab0*/  FADD.FTZ R3, -R0, -RZ ;  /* 0x800000ff00037221 */ /* 0x000fc80000010100 */
[----:B------:R-:W-:-:S07]  /*9ac0*/  FFMA R38, R38, R3, R38 ;  /* 0x0000000326267223 */ /* 0x000fce0000000026 */
.L_x_256:
[----:B------:R-:W-:Y:S05]  /*9ad0*/  BSYNC B1 ;  /* 0x0000000000017941 */ /* 0x000fea0003800000 */
.L_x_254:
        /* <DEDUP_REMOVED lines=10> */
.L_x_258:
[----:B------:R-:W1:Y:S02]  /*9b80*/  MUFU.RCP R37, R42 ;  /* 0x0000002a00257308 */ /* 0x000e640000001000 */
[----:B-1----:R-:W-:-:S04]  /*9b90*/  FFMA R0, R42, R37, -1 ;  /* 0xbf8000002a007423 */ /* 0x002fc80000000025 */
[----:B------:R-:W-:-:S04]  /*9ba0*/  FADD.FTZ R0, -R0, -RZ ;  /* 0x800000ff00007221 */ /* 0x000fc80000010100 */
[----:B------:R-:W-:-:S07]  /*9bb0*/  FFMA R37, R37, R0, R37 ;  /* 0x0000000025257223 */ /* 0x000fce0000000025 */
.L_x_259:
[----:B------:R-:W-:Y:S05]  /*9bc0*/  BSYNC B1 ;  /* 0x0000000000017941 */ /* 0x000fea0003800000 */
.L_x_257:
        /* <DEDUP_REMOVED lines=10> */
.L_x_261:
[----:B------:R-:W1:Y:S02]  /*9c70*/  MUFU.RCP R40, R51 ;  /* 0x0000003300287308 */ /* 0x000e640000001000 */
[----:B-1----:R-:W-:-:S04]  /*9c80*/  FFMA R0, R51, R40, -1 ;  /* 0xbf80000033007423 */ /* 0x002fc80000000028 */
[----:B------:R-:W-:-:S04]  /*9c90*/  FADD.FTZ R3, -R0, -RZ ;  /* 0x800000ff00037221 */ /* 0x000fc80000010100 */
[----:B------:R-:W-:-:S07]  /*9ca0*/  FFMA R40, R40, R3, R40 ;  /* 0x0000000328287223 */ /* 0x000fce0000000028 */
.L_x_262:
[----:B------:R-:W-:Y:S05]  /*9cb0*/  BSYNC B1 ;  /* 0x0000000000017941 */ /* 0x000fea0003800000 */
.L_x_260:
        /* <DEDUP_REMOVED lines=10> */
.L_x_264:
[----:B------:R-:W1:Y:S02]  /*9d60*/  MUFU.RCP R39, R48 ;  /* 0x0000003000277308 */ /* 0x000e640000001000 */
[----:B-1----:R-:W-:-:S04]  /*9d70*/  FFMA R0, R48, R39, -1 ;  /* 0xbf80000030007423 */ /* 0x002fc80000000027 */
[----:B------:R-:W-:-:S04]  /*9d80*/  FADD.FTZ R0, -R0, -RZ ;  /* 0x800000ff00007221 */ /* 0x000fc80000010100 */
[----:B------:R-:W-:-:S07]  /*9d90*/  FFMA R39, R39, R0, R39 ;  /* 0x0000000027277223 */ /* 0x000fce0000000027 */
.L_x_265:
[----:B------:R-:W-:Y:S05]  /*9da0*/  BSYNC B1 ;  /* 0x0000000000017941 */ /* 0x000fea0003800000 */
.L_x_263:
        /* <DEDUP_REMOVED lines=10> */
.L_x_267:
[----:B------:R-:W1:Y:S02]  /*9e50*/  MUFU.RCP R42, R53 ;  /* 0x00000035002a7308 */ /* 0x000e640000001000 */
[----:B-1----:R-:W-:-:S04]  /*9e60*/  FFMA R0, R53, R42, -1 ;  /* 0xbf80000035007423 */ /* 0x002fc8000000002a */
[----:B------:R-:W-:-:S04]  /*9e70*/  FADD.FTZ R3, -R0, -RZ ;  /* 0x800000ff00037221 */ /* 0x000fc80000010100 */
[----:B------:R-:W-:-:S07]  /*9e80*/  FFMA R42, R42, R3, R42 ;  /* 0x000000032a2a7223 */ /* 0x000fce000000002a */
.L_x_268:
[----:B------:R-:W-:Y:S05]  /*9e90*/  BSYNC B1 ;  /* 0x0000000000017941 */ /* 0x000fea0003800000 */
.L_x_266:
        /* <DEDUP_REMOVED lines=10> */
.L_x_270:
[----:B------:R-:W1:Y:S02]  /*9f40*/  MUFU.RCP R41, R28 ;  /* 0x0000001c00297308 */ /* 0x000e640000001000 */
[----:B-1----:R-:W-:-:S04]  /*9f50*/  FFMA R0, R28, R41, -1 ;  /* 0xbf8000001c007423 */ /* 0x002fc80000000029 */
[----:B------:R-:W-:-:S04]  /*9f60*/  FADD.FTZ R0, -R0, -RZ ;  /* 0x800000ff00007221 */ /* 0x000fc80000010100 */
[----:B------:R-:W-:-:S07]  /*9f70*/  FFMA R41, R41, R0, R41 ;  /* 0x0000000029297223 */ /* 0x000fce0000000029 */
.L_x_271:
[----:B------:R-:W-:Y:S05]  /*9f80*/  BSYNC B1 ;  /* 0x0000000000017941 */ /* 0x000fea0003800000 */
.L_x_269:
        /* <DEDUP_REMOVED lines=8> */
.L_x_272:
[----:B------:R-:W1:Y:S02]  /*a010*/  MUFU.RCP R3, R26 ;  /* 0x0000001a00037308 */ /* 0x000e640000001000 */
[----:B-1----:R-:W-:-:S04]  /*a020*/  FFMA R0, R26, R3, -1 ;  /* 0xbf8000001a007423 */ /* 0x002fc80000000003 */
[----:B------:R-:W-:-:S04]  /*a030*/  FADD.FTZ R0, -R0, -RZ ;  /* 0x800000ff00007221 */ /* 0x000fc80000010100 */
[----:B------:R-:W-:-:S07]  /*a040*/  FFMA R0, R3, R0, R3 ;  /* 0x0000000003007223 */ /* 0x000fce0000000003 */
.L_x_273:
        /* <DEDUP_REMOVED lines=30> */
.L_x_275:
[----:B------:R-:W-:Y:S05]  /*a230*/  BSYNC B0 ;  /* 0x0000000000007941 */ /* 0x000fea0003800000 */
.L_x_274:
[----:B------:R-:W-:Y:S01]  /*a240*/  IADD3 R26, R20, 0x6200, RZ ;  /* 0x00006200141a7810 */ /* 0x000fe20007ffe0ff */
[----:B------:R-:W-:Y:S03]  /*a250*/  BAR.SYNC.DEFER_BLOCKING 0x1, 0x100 ;  /* 0x0044000000007b1d */ /* 0x000fe60000010000 */
[----:B------:R-:W-:-:S03]  /*a260*/  LEA R26, R155, R26, 0x1 ;  /* 0x0000001a9b1a7211 */ /* 0x000fc600078e08ff */
[----:B------:R-:W-:Y:S04]  /*a270*/  BSSY B0, `(.L_x_276) ;  /* 0x0000009000007945 */ /* 0x000fe80003800000 */
[----:B------:R-:W-:Y:S05]  /*a280*/  @P0 BRA `(.L_x_277) ;  /* 0x00000000001c0947 */ /* 0x000fea0003800000 */
[----:B------:R-:W-:-:S13]  /*a290*/  ISETP.NE.AND P2, PT, R159, 0x3, PT ;  /* 0x000000039f00780c */ /* 0x000fda0003f45270 */
[----:B------:R-:W-:Y:S05]  /*a2a0*/  @!P2 BRA `(.L_x_278) ;  /* 0x000000000004a947 */ /* 0x000fea0003800000 */
[----:B------:R-:W-:Y:S01]  /*a2b0*/  BPT.TRAP 0x1 ;  /* 0x000000040000795c */ /* 0x000fe20000300000 */
.L_x_278:
[----:B------:R-:W-:-:S04]  /*a2c0*/  ULEA UR4, UR5, UR45, 0x3 ;  /* 0x0000002d05047291 */ /* 0x000fc8000f8e183f */
[----:B------:R-:W-:-:S04]  /*a2d0*/  UIADD3 UR4, UR4, 0x60, URZ ;  /* 0x0000006004047890 */ /* 0x000fc8000fffe03f */
[----:B------:R-:W-:-:S09]  /*a2e0*/  UPRMT UR4, UR50, 0x654, UR4 ;  /* 0x0000065432047896 */ /* 0x000fd20008000004 */
[----:B------:R-:W-:Y:S03]  /*a2f0*/  SYNCS.ARRIVE.TRANS64.RED.A1T0 RZ, [UR4], RZ ;  /* 0x000000ffffff79a7 */ /* 0x000fe60008100404 */
.L_x_277:
[----:B------:R-:W-:Y:S05]  /*a300*/  BSYNC B0 ;  /* 0x0000000000007941 */ /* 0x000fea0003800000 */
.L_x_276:
        /* <DEDUP_REMOVED lines=8> */
.L_x_281:
[----:B-1----:R-:W-:Y:S01]  /*a390*/  LEA R0, R12, UR45, 0x3 ;  /* 0x0000002d0c007c11 */ /* 0x002fe2000f8e18ff */
[----:B------:R-:W-:Y:S01]  /*a3a0*/  BSSY B1, `(.L_x_282) ;  /* 0x0000006000017945 */ /* 0x000fe20003800000 */
[----:B------:R-:W-:Y:S02]  /*a3b0*/  SHF.L.U32 R3, R24, 0x1f, RZ ;  /* 0x0000001f18037819 */ /* 0x000fe400000006ff */
[----:B------:R-:W-:Y:S02]  /*a3c0*/  @!P1 LEA R14, R12, R21, 0xd ;  /* 0x000000150c0e9211 */ /* 0x000fe400078e68ff */
[----:B------:R-:W1:Y:S03]  /*a3d0*/  SYNCS.PHASECHK.TRANS64.TRYWAIT P2, [R0+URZ+0x40], R3 ;  /* 0x00004003000075a7 */ /* 0x000e66000804017f */
[----:B------:R-:W-:Y:S01]  /*a3e0*/  @!P1 IMAD R15, R155, 0x2, R14 ;  /* 0x000000029b0f9824 */ /* 0x000fe200078e020e */
[----:B-1----:R-:W-:Y:S06]  /*a3f0*/  @!P2 BRA `(.L_x_283) ;  /* 0x000000b00030a947 */ /* 0x002fec0003800000 */
.L_x_611:
[----:B------:R-:W-:Y:S05]  /*a400*/  BSYNC B1 ;  /* 0x0000000000017941 */ /* 0x000fea0003800000 */
.L_x_282:
        /* <DEDUP_REMOVED lines=8> */
.L_x_280:
[----:B------:R-:W-:Y:S05]  /*a490*/  BSYNC B0 ;  /* 0x0000000000007941 */ /* 0x000fea0003800000 */
.L_x_279:
[----:B---3--:R-:W-:Y:S02]  /*a4a0*/  HADD2.F32 R27, -RZ, R9.H0_H0 ;  /* 0x20000009ff1b7230 */ /* 0x008fe40000004100 */
[C---:B------:R-:W-:Y:S01]  /*a4b0*/  FMUL R90, R156.reuse, R90 ;  /* 0x0000005a9c5a7220 */ /* 0x040fe20000400000 */
[--C-:B------:R-:W-:Y:S02]  /*a4c0*/  HADD2.F32 R15, -RZ, R8.reuse.H1_H1 ;  /* 0x30000008ff0f7230 */ /* 0x100fe40000004100 */
[C---:B-1----:R-:W-:Y:S01]  /*a4d0*/  FMUL R0, R156.reuse, R89 ;  /* 0x000000599c007220 */ /* 0x042fe20000400000 */
        /* <DEDUP_REMOVED lines=27> */
[-C--:B------:R-:W-:Y:S01]  /*a690*/  FFMA.RM R3, R3, R56.reuse, 12582913 ;  /* 0x4b40000103037423 */ /* 0x080fe20000004038 */
        /* <DEDUP_REMOVED lines=16> */
[----:B------:R-:W-:-:S02]  /*a7a0*/  HADD2.F32 R37, -RZ, R5.H0_H0 ;  /* 0x20000005ff257230 */ /* 0x000fc40000004100 */
[----:B------:R-:W-:Y:S01]  /*a7b0*/  FMUL R98, R156, R98 ;  /* 0x000000629c627220 */ /* 0x000fe20000400000 */
[----:B------:R-:W-:Y:S01]  /*a7c0*/  FFMA R33, -R90, 1.4426950216293334961, -R33 ;  /* 0x3fb8aa3b5a217823 */ /* 0x000fe20000000921 */
[----:B------:R-:W-:Y:S01]  /*a7d0*/  FFMA.SAT R0, -R92, R55, 0.5 ;  /* 0x3f0000005c007423 */ /* 0x000fe20000002137 */
[----:B------:R-:W-:Y:S02]  /*a7e0*/  HADD2.F32 R40, -RZ, R5.H1_H1 ;  /* 0x30000005ff287230 */ /* 0x000fe40000004100 */
[----:B------:R-:W-:Y:S01]  /*a7f0*/  FFMA R98, R157, R37, R98 ;  /* 0x000000259d627223 */ /* 0x000fe20000000062 */
[----:B------:R-:W-:Y:S01]  /*a800*/  FFMA R33, -R90, 1.925963033500011079e-08, R33 ;  /* 0x32a570605a217823 */ /* 0x000fe20000000121 */
[----:B------:R3:W-:Y:S01]  /*a810*/  MUFU.EX2 R36, R29 ;  /* 0x0000001d00247308 */ /* 0x0007e20000000800 */
[----:B-1----:R-:W-:Y:S01]  /*a820*/  FADD R15, R35, -12583039 ;  /* 0xcb40007f230f7421 */ /* 0x002fe20000000000 */
[----:B------:R-:W-:Y:S01]  /*a830*/  FFMA.RM R37, R0, R56, 12582913 ;  /* 0x4b40000100257423 */ /* 0x000fe20000004038 */
[----:B------:R-:W-:Y:S01]  /*a840*/  FMUL R0, R156, R99 ;  /* 0x000000639c007220 */ /* 0x000fe20000400000 */
[----:B------:R-:W-:-:S02]  /*a850*/  HADD2.F32 R43, -RZ, R6.H0_H0 ;  /* 0x20000006ff2b7230 */ /* 0x000fc40000004100 */
[----:B------:R-:W-:Y:S01]  /*a860*/  FFMA R15, -R14, 1.4426950216293334961, -R15 ;  /* 0x3fb8aa3b0e0f7823 */ /* 0x000fe2000000090f */
[----:B------:R-:W-:Y:S01]  /*a870*/  FADD R39, R37, -12583039 ;  /* 0xcb40007f25277421 */ /* 0x000fe20000000000 */
[----:B------:R-:W-:Y:S01]  /*a880*/  FFMA R0, R157, R40, R0 ;  /* 0x000000289d007223 */ /* 0x000fe20000000000 */
[----:B------:R1:W-:Y:S01]  /*a890*/  MUFU.EX2 R38, R33 ;  /* 0x0000002100267308 */ /* 0x0003e20000000800 */
[-C--:B---3--:R-:W-:Y:S01]  /*a8a0*/  FFMA.SAT R29, -R28, R55.reuse, 0.5 ;  /* 0x3f0000001c1d7423 */ /* 0x088fe20000002137 */
[----:B------:R-:W-:Y:S01]  /*a8b0*/  FFMA R15, -R14, 1.925963033500011079e-08, R15 ;  /* 0x32a570600e0f7823 */ /* 0x000fe2000000010f */
[-C--:B------:R-:W-:Y:S01]  /*a8c0*/  FFMA.SAT R14, -R94, R55.reuse, 0.5 ;  /* 0x3f0000005e0e7423 */ /* 0x080fe20000002137 */
[----:B------:R-:W-:Y:S01]  /*a8d0*/  FMUL R100, R156, R100 ;  /* 0x000000649c647220 */ /* 0x000fe20000400000 */
[-C--:B------:R-:W-:Y:S01]  /*a8e0*/  FFMA.RM R29, R29, R56.reuse, 12582913 ;  /* 0x4b4000011d1d7423 */ /* 0x080fe20000004038 */
[----:B------:R-:W-:Y:S01]  /*a8f0*/  FFMA R39, -R92, 1.4426950216293334961, -R39 ;  /* 0x3fb8aa3b5c277823 */ /* 0x000fe20000000927 */
[-C--:B------:R-:W-:Y:S01]  /*a900*/  FFMA.RM R41, R14, R56.reuse, 12582913 ;  /* 0x4b4000010e297423 */ /* 0x080fe20000004038 */
[----:B------:R3:W-:Y:S01]  /*a910*/  MUFU.EX2 R40, R15 ;  /* 0x0000000f00287308 */ /* 0x0007e20000000800 */
[----:B-1----:R-:W-:Y:S01]  /*a920*/  FADD R33, R29, -12583039 ;  /* 0xcb40007f1d217421 */ /* 0x002fe20000000000 */
[----:B------:R-:W-:Y:S01]  /*a930*/  FFMA.SAT R14, -R30, R55, 0.5 ;  /* 0x3f0000001e0e7423 */ /* 0x000fe20000002137 */
[----:B------:R-:W-:Y:S01]  /*a940*/  FFMA R100, R157, R43, R100 ;  /* 0x0000002b9d647223 */ /* 0x000fe20000000064 */
[----:B------:R-:W-:Y:S01]  /*a950*/  FFMA R39, -R92, 1.925963033500011079e-08, R39 ;  /* 0x32a570605c277823 */ /* 0x000fe20000000127 */
[----:B------:R-:W-:Y:S01]  /*a960*/  FFMA R33, -R28, 1.4426950216293334961, -R33 ;  /* 0x3fb8aa3b1c217823 */ /* 0x000fe20000000921 */
[----:B------:R-:W-:Y:S01]  /*a970*/  FFMA.RM R43, R14, R56, 12582913 ;  /* 0x4b4000010e2b7423 */ /* 0x000fe20000004038 */
[----:B------:R-:W-:-:S02]  /*a980*/  HADD2.F32 R46, -RZ, R6.H1_H1 ;  /* 0x30000006ff2e7230 */ /* 0x000fc40000004100 */
[----:B------:R-:W-:Y:S01]  /*a990*/  FMUL R14, R156, R101 ;  /* 0x000000659c0e7220 */ /* 0x000fe20000400000 */
[----:B---3--:R-:W-:Y:S01]  /*a9a0*/  FADD R15, R41, -12583039 ;  /* 0xcb40007f290f7421 */ /* 0x008fe20000000000 */
[----:B------:R-:W-:Y:S01]  /*a9b0*/  FFMA R33, -R28, 1.925963033500011079e-08, R33 ;  /* 0x32a570601c217823 */ /* 0x000fe20000000121 */
[-C--:B------:R-:W-:Y:S01]  /*a9c0*/  FFMA.SAT R28, -R96, R55.reuse, 0.5 ;  /* 0x3f000000601c7423 */ /* 0x080fe20000002137 */
[----:B------:R1:W3:Y:S01]  /*a9d0*/  MUFU.EX2 R42, R39 ;  /* 0x00000027002a7308 */ /* 0x0002e20000000800 */
[C---:B------:R-:W-:Y:S01]  /*a9e0*/  FFMA R15, -R94.reuse, 1.4426950216293334961, -R15 ;  /* 0x3fb8aa3b5e0f7823 */ /* 0x040fe2000000090f */
[----:B------:R-:W-:Y:S01]  /*a9f0*/  FADD R45, R43, -12583039 ;  /* 0xcb40007f2b2d7421 */ /* 0x000fe20000000000 */
[----:B------:R-:W-:Y:S01]  /*aa00*/  FFMA R14, R157, R46, R14 ;  /* 0x0000002e9d0e7223 */ /* 0x000fe2000000000e */
[--C-:B------:R-:W-:Y:S02]  /*aa10*/  HADD2.F32 R48, -RZ, R7.reuse.H0_H0 ;  /* 0x20000007ff307230 */ /* 0x100fe40000004100 */
[----:B------:R-:W-:Y:S01]  /*aa20*/  FFMA R15, -R94, 1.925963033500011079e-08, R15 ;  /* 0x32a570605e0f7823 */ /* 0x000fe2000000010f */
[----:B------:R-:W-:Y:S01]  /*aa30*/  FFMA R45, -R30, 1.4426950216293334961, -R45 ;  /* 0x3fb8aa3b1e2d7823 */ /* 0x000fe2000000092d */
[----:B------:R-:W-:Y:S01]  /*aa40*/  FMUL R102, R156, R102 ;  /* 0x000000669c667220 */ /* 0x000fe20000400000 */
[----:B------:R4:W5:Y:S01]  /*aa50*/  MUFU.EX2 R44, R33 ;  /* 0x00000021002c7308 */ /* 0x0009620000000800 */
[----:B-1----:R-:W-:Y:S01]  /*aa60*/  FFMA.RM R39, R28, R56, 12582913 ;  /* 0x4b4000011c277423 */ /* 0x002fe20000004038 */
[----:B------:R-:W-:Y:S01]  /*aa70*/  FFMA.SAT R28, -R32, R55, 0.5 ;  /* 0x3f000000201c7423 */ /* 0x000fe20000002137 */
[----:B------:R-:W-:Y:S01]  /*aa80*/  FFMA R45, -R30, 1.925963033500011079e-08, R45 ;  /* 0x32a570601e2d7823 */ /* 0x000fe2000000012d */
[----:B------:R-:W-:-:S02]  /*aa90*/  HADD2.F32 R52, -RZ, R7.H1_H1 ;  /* 0x30000007ff347230 */ /* 0x000fc40000004100 */
[----:B------:R-:W-:Y:S01]  /*aaa0*/  FFMA R102, R157, R48, R102 ;  /* 0x000000309d667223 */ /* 0x000fe20000000066 */
[-C--:B------:R-:W-:Y:S01]  /*aab0*/  FFMA.RM R47, R28, R56.reuse, 12582913 ;  /* 0x4b4000011c2f7423 */ /* 0x080fe20000004038 */
[----:B------:R-:W-:Y:S01]  /*aac0*/  FFMA.SAT R28, -R0, R55, 0.5 ;  /* 0x3f000000001c7423 */ /* 0x000fe20000002137 */
[----:B------:R1:W5:Y:S01]  /*aad0*/  MUFU.EX2 R46, R15 ;  /* 0x0000000f002e7308 */ /* 0x0003620000000800 */
[----:B----4-:R-:W-:Y:S01]  /*aae0*/  FADD R33, R39, -12583039 ;  /* 0xcb40007f27217421 */ /* 0x010fe20000000000 */
[----:B------:R-:W-:Y:S01]  /*aaf0*/  FADD R49, R47, -12583039 ;  /* 0xcb40007f2f317421 */ /* 0x000fe20000000000 */
[----:B------:R-:W-:Y:S01]  /*ab00*/  FFMA.RM R50, R28, R56, 12582913 ;  /* 0x4b4000011c327423 */ /* 0x000fe20000004038 */
[----:B------:R-:W-:Y:S01]  /*ab10*/  FMUL R28, R156, R103 ;  /* 0x000000679c1c7220 */ /* 0x000fe20000400000 */
[----:B------:R-:W-:Y:S01]  /*ab20*/  FFMA R33, -R96, 1.4426950216293334961, -R33 ;  /* 0x3fb8aa3b60217823 */ /* 0x000fe20000000921 */
[-C--:B------:R-:W-:Y:S01]  /*ab30*/  FFMA.SAT R53, -R102, R55.reuse, 0.5 ;  /* 0x3f00000066357423 */ /* 0x080fe20000002137 */
[----:B------:R-:W-:Y:S01]  /*ab40*/  FADD R51, R50, -12583039 ;  /* 0xcb40007f32337421 */ /* 0x000fe20000000000 */
[----:B------:R4:W5:Y:S01]  /*ab50*/  MUFU.EX2 R30, R45 ;  /* 0x0000002d001e7308 */ /* 0x0009620000000800 */
[-C--:B-1----:R-:W-:Y:S01]  /*ab60*/  FFMA.SAT R15, -R98, R55.reuse, 0.5 ;  /* 0x3f000000620f7423 */ /* 0x082fe20000002137 */
[----:B------:R-:W-:Y:S01]  /*ab70*/  FFMA R33, -R96, 1.925963033500011079e-08, R33 ;  /* 0x32a5706060217823 */ /* 0x000fe20000000121 */
[----:B------:R-:W-:Y:S01]  /*ab80*/  FFMA R28, R157, R52, R28 ;  /* 0x000000349d1c7223 */ /* 0x000fe2000000001c */
[-C--:B------:R-:W-:Y:S01]  /*ab90*/  FFMA.SAT R52, -R14, R55.reuse, 0.5 ;  /* 0x3f0000000e347423 */ /* 0x080fe20000002137 */
[-C--:B------:R-:W-:Y:S01]  /*aba0*/  FFMA.RM R15, R15, R56.reuse, 12582913 ;  /* 0x4b4000010f0f7423 */ /* 0x080fe20000004038 */
[----:B------:R-:W-:Y:S01]  /*abb0*/  FFMA R49, -R32, 1.4426950216293334961, -R49 ;  /* 0x3fb8aa3b20317823 */ /* 0x000fe20000000931 */
[----:B------:R-:W-:Y:S01]  /*abc0*/  FFMA R51, -R0, 1.4426950216293334961, -R51 ;  /* 0x3fb8aa3b00337823 */ /* 0x000fe20000000933 */
[----:B------:R1:W5:Y:S01]  /*abd0*/  MUFU.EX2 R48, R33 ;  /* 0x0000002100307308 */ /* 0x0003620000000800 */
[----:B----4-:R-:W-:Y:S01]  /*abe0*/  FADD R45, R15, -12583039 ;  /* 0xcb40007f0f2d7421 */ /* 0x010fe20000000000 */
[-C--:B------:R-:W-:Y:S01]  /*abf0*/  FFMA.RM R52, R52, R56.reuse, 12582913 ;  /* 0x4b40000134347423 */ /* 0x080fe20000004038 */
[-C--:B------:R-:W-:Y:S01]  /*ac00*/  FFMA.RM R54, R53, R56.reuse, 12582913 ;  /* 0x4b40000135367423 */ /* 0x080fe20000004038 */
[----:B------:R-:W-:Y:S01]  /*ac10*/  FFMA R49, -R32, 1.925963033500011079e-08, R49 ;  /* 0x32a5706020317823 */ /* 0x000fe20000000131 */
[----:B------:R-:W-:Y:S01]  /*ac20*/  FFMA R45, -R98, 1.4426950216293334961, -R45 ;  /* 0x3fb8aa3b622d7823 */ /* 0x000fe2000000092d */
[----:B------:R-:W-:Y:S01]  /*ac30*/  FFMA R51, -R0, 1.925963033500011079e-08, R51 ;  /* 0x32a5706000337823 */ /* 0x000fe20000000133 */
[----:B------:R-:W-:Y:S01]  /*ac40*/  SHF.L.U32 R3, R3, 0x17, RZ ;  /* 0x0000001703037819 */ /* 0x000fe200000006ff */
[----:B------:R-:W-:Y:S01]  /*ac50*/  FADD R53, R52, -12583039 ;  /* 0xcb40007f34357421 */ /* 0x000fe20000000000 */
[-C--:B-1----:R-:W-:Y:S01]  /*ac60*/  FFMA.SAT R33, -R100, R55.reuse, 0.5 ;  /* 0x3f00000064217423 */ /* 0x082fe20000002137 */
[----:B------:R-:W-:Y:S01]  /*ac70*/  FFMA.SAT R55, -R28, R55, 0.5 ;  /* 0x3f0000001c377423 */ /* 0x000fe20000002137 */
[----:B------:R-:W-:Y:S01]  /*ac80*/  FFMA R45, -R98, 1.925963033500011079e-08, R45 ;  /* 0x32a57060622d7823 */ /* 0x000fe2000000012d */
[----:B------:R1:W4:Y:S01]  /*ac90*/  MUFU.EX2 R32, R49 ;  /* 0x0000003100207308 */ /* 0x0003220000000800 */
[-C--:B------:R-:W-:Y:S01]  /*aca0*/  FFMA.RM R33, R33, R56.reuse, 12582913 ;  /* 0x4b40000121217423 */ /* 0x080fe20000004038 */
[----:B------:R-:W-:Y:S01]  /*acb0*/  FFMA.RM R55, R55, R56, 12582913 ;  /* 0x4b40000137377423 */ /* 0x000fe20000004038 */
[----:B--2---:R-:W-:Y:S01]  /*acc0*/  FFMA R34, R3, R34, 1 ;  /* 0x3f80000003227423 */ /* 0x004fe20000000022 */
[----:B------:R-:W-:Y:S01]  /*acd0*/  FFMA R53, -R14, 1.4426950216293334961, -R53 ;  /* 0x3fb8aa3b0e357823 */ /* 0x000fe20000000935 */
[----:B------:R-:W-:Y:S01]  /*ace0*/  SHF.L.U32 R37, R37, 0x17, RZ ;  /* 0x0000001725257819 */ /* 0x000fe200000006ff */
[----:B------:R-:W-:Y:S01]  /*acf0*/  FADD R57, R55, -12583039 ;  /* 0xcb40007f37397421 */ /* 0x000fe20000000000 */
[----:B------:R-:W-:Y:S01]  /*ad00*/  SHF.L.U32 R35, R35, 0x17, RZ ;  /* 0x0000001723237819 */ /* 0x000fe200000006ff */
[----:B------:R2:W4:Y:S01]  /*ad10*/  MUFU.EX2 R0, R45 ;  /* 0x0000002d00007308 */ /* 0x0005220000000800 */
[----:B-1----:R-:W-:Y:S01]  /*ad20*/  FADD R49, R33, -12583039 ;  /* 0xcb40007f21317421 */ /* 0x002fe20000000000 */
[----:B------:R-:W-:Y:S01]  /*ad30*/  FFMA R57, -R28, 1.4426950216293334961, -R57 ;  /* 0x3fb8aa3b1c397823 */ /* 0x000fe20000000939 */
[----:B------:R-:W-:Y:S01]  /*ad40*/  FFMA R53, -R14, 1.925963033500011079e-08, R53 ;  /* 0x32a570600e357823 */ /* 0x000fe20000000135 */
[----:B------:R-:W-:Y:S01]  /*ad50*/  IADD3 R3, R34, 0x1800000, RZ ;  /* 0x0180000022037810 */ /* 0x000fe20007ffe0ff */
[----:B------:R-:W-:Y:S01]  /*ad60*/  FFMA R49, -R100, 1.4426950216293334961, -R49 ;  /* 0x3fb8aa3b64317823 */ /* 0x000fe20000000931 */
[----:B------:R-:W-:Y:S01]  /*ad70*/  FFMA R57, -R28, 1.925963033500011079e-08, R57 ;  /* 0x32a570601c397823 */ /* 0x000fe20000000139 */
[----:B------:R-:W-:Y:S01]  /*ad80*/  SHF.L.U32 R29, R29, 0x17, RZ ;  /* 0x000000171d1d7819 */ /* 0x000fe200000006ff */
[----:B------:R-:W1:Y:S01]  /*ad90*/  MUFU.EX2 R51, R51 ;  /* 0x0000003300337308 */ /* 0x000e620000000800 */
[----:B--2---:R-:W-:Y:S01]  /*ada0*/  FADD R45, R54, -12583039 ;  /* 0xcb40007f362d7421 */ /* 0x004fe20000000000 */
[----:B------:R-:W-:Y:S01]  /*adb0*/  FFMA R49, -R100, 1.925963033500011079e-08, R49 ;  /* 0x32a5706064317823 */ /* 0x000fe20000000131 */
[----:B------:R-:W-:Y:S01]  /*adc0*/  LOP3.LUT R3, R3, 0x7f800000, RZ, 0xc0, !PT ;  /* 0x7f80000003037812 */ /* 0x000fe200078ec0ff */
[----:B------:R-:W-:-:S02]  /*add0*/  IMAD.SHL.U32 R47, R47, 0x800000, RZ ;  /* 0x008000002f2f7824 */ /* 0x000fc400078e00ff */
[C---:B------:R-:W-:Y:S01]  /*ade0*/  FFMA R45, -R102.reuse, 1.4426950216293334961, -R45 ;  /* 0x3fb8aa3b662d7823 */ /* 0x040fe2000000092d */
[----:B------:R-:W-:Y:S01]  /*adf0*/  SHF.L.U32 R27, R27, 0x17, RZ ;  /* 0x000000171b1b7819 */ /* 0x000fe200000006ff */
[----:B------:R-:W-:Y:S01]  /*ae00*/  BSSY B1, `(.L_x_284) ;  /* 0x000002a000017945 */ /* 0x000fe20003800000 */
[----:B------:R-:W2:Y:S01]  /*ae10*/  MUFU.EX2 R14, R49 ;  /* 0x00000031000e7308 */ /* 0x000ea20000000800 */
[----:B------:R-:W-:Y:S01]  /*ae20*/  FFMA R45, -R102, 1.925963033500011079e-08, R45 ;  /* 0x32a57060662d7823 */ /* 0x000fe2000000012d */
[----:B------:R-:W-:Y:S01]  /*ae30*/  ISETP.GT.U32.AND P2, PT, R3, 0x1ffffff, PT ;  /* 0x01ffffff0300780c */ /* 0x000fe20003f44070 */
[----:B---3--:R-:W-:Y:S01]  /*ae40*/  FFMA R42, R37, R42, 1 ;  /* 0x3f800000252a7423 */ /* 0x008fe2000000002a */
[----:B------:R-:W-:Y:S01]  /*ae50*/  SHF.L.U32 R31, R31, 0x17, RZ ;  /* 0x000000171f1f7819 */ /* 0x000fe200000006ff */
[----:B------:R-:W-:Y:S01]  /*ae60*/  FFMA R35, R35, R40, 1 ;  /* 0x3f80000023237423 */ /* 0x000fe20000000028 */
[----:B------:R-:W-:Y:S01]  /*ae70*/  SHF.L.U32 R41, R41, 0x17, RZ ;  /* 0x0000001729297819 */ /* 0x000fe200000006ff */
[----:B-----5:R-:W-:Y:S01]  /*ae80*/  FFMA R37, R29, R44, 1 ;  /* 0x3f8000001d257423 */ /* 0x020fe2000000002c */
[----:B------:R-:W3:Y:S01]  /*ae90*/  MUFU.EX2 R53, R53 ;  /* 0x0000003500357308 */ /* 0x000ee20000000800 */
[----:B------:R-:W-:Y:S01]  /*aea0*/  SHF.L.U32 R43, R43, 0x17, RZ ;  /* 0x000000172b2b7819 */ /* 0x000fe200000006ff */
[----:B------:R-:W-:Y:S01]  /*aeb0*/  FFMA R59, R27, R36, 1 ;  /* 0x3f8000001b3b7423 */ /* 0x000fe20000000024 */
[----:B------:R-:W-:Y:S01]  /*aec0*/  SHF.L.U32 R39, R39, 0x17, RZ ;  /* 0x0000001727277819 */ /* 0x000fe200000006ff */
[----:B------:R-:W-:Y:S01]  /*aed0*/  FFMA R38, R31, R38, 1 ;  /* 0x3f8000001f267423 */ /* 0x000fe20000000026 */
[----:B------:R-:W-:Y:S01]  /*aee0*/  SHF.L.U32 R15, R15, 0x17, RZ ;  /* 0x000000170f0f7819 */ /* 0x000fe200000006ff */
[----:B------:R-:W-:Y:S01]  /*aef0*/  FFMA R46, R41, R46, 1 ;  /* 0x3f800000292e7423 */ /* 0x000fe2000000002e */
[----:B------:R-:W-:Y:S01]  /*af00*/  SHF.L.U32 R50, R50, 0x17, RZ ;  /* 0x0000001732327819 */ /* 0x000fe200000006ff */
[----:B------:R-:W5:Y:S01]  /*af10*/  MUFU.EX2 R45, R45 ;  /* 0x0000002d002d7308 */ /* 0x000f620000000800 */
[----:B------:R-:W-:Y:S01]  /*af20*/  SHF.L.U32 R33, R33, 0x17, RZ ;  /* 0x0000001721217819 */ /* 0x000fe200000006ff */
[----:B------:R-:W-:Y:S01]  /*af30*/  FFMA R43, R43, R30, 1 ;  /* 0x3f8000002b2b7423 */ /* 0x000fe2000000001e */
[----:B------:R-:W-:Y:S01]  /*af40*/  SHF.L.U32 R52, R52, 0x17, RZ ;  /* 0x0000001734347819 */ /* 0x000fe200000006ff */
[----:B------:R-:W-:Y:S01]  /*af50*/  FFMA R48, R39, R48, 1 ;  /* 0x3f80000027307423 */ /* 0x000fe20000000030 */
[----:B------:R-:W-:Y:S01]  /*af60*/  SHF.L.U32 R54, R54, 0x17, RZ ;  /* 0x0000001736367819 */ /* 0x000fe200000006ff */
[----:B----4-:R-:W-:Y:S01]  /*af70*/  FFMA R47, R47, R32, 1 ;  /* 0x3f8000002f2f7423 */ /* 0x010fe20000000020 */
[----:B------:R-:W-:Y:S01]  /*af80*/  SHF.L.U32 R55, R55, 0x17, RZ ;  /* 0x0000001737377819 */ /* 0x000fe200000006ff */
[----:B------:R-:W4:Y:S01]  /*af90*/  MUFU.EX2 R28, R57 ;  /* 0x00000039001c7308 */ /* 0x000f220000000800 */
[----:B------:R-:W-:Y:S01]  /*afa0*/  FFMA R40, R15, R0, 1 ;  /* 0x3f8000000f287423 */ /* 0x000fe20000000000 */
[----:B-1----:R-:W-:Y:S01]  /*afb0*/  FFMA R51, R50, R51, 1 ;  /* 0x3f80000032337423 */ /* 0x002fe20000000033 */
[----:B--2---:R-:W-:Y:S01]  /*afc0*/  FFMA R44, R33, R14, 1 ;  /* 0x3f800000212c7423 */ /* 0x004fe2000000000e */
[----:B---3--:R-:W-:Y:S01]  /*afd0*/  FFMA R53, R52, R53, 1 ;  /* 0x3f80000034357423 */ /* 0x008fe20000000035 */
[----:B-----5:R-:W-:Y:S01]  /*afe0*/  FFMA R54, R54, R45, 1 ;  /* 0x3f80000036367423 */ /* 0x020fe2000000002d */
[----:B----4-:R-:W-:Y:S01]  /*aff0*/  FFMA R55, R55, R28, 1 ;  /* 0x3f80000037377423 */ /* 0x010fe2000000001c */
[----:B------:R-:W-:Y:S06]  /*b000*/  @P2 BRA `(.L_x_285) ;  /* 0x0000000000142947 */ /* 0x000fec0003800000 */
[----:B------:R-:W-:Y:S02]  /*b010*/  MOV R0, R34 ;  /* 0x0000002200007202 */ /* 0x000fe40000000f00 */
[----:B------:R-:W-:-:S07]  /*b020*/  MOV R14, 0xb040 ;  /* 0x0000b040000e7802 */ /* 0x000fce0000000f00 */
[----:B------:R-:W-:Y:S05]  /*b030*/  CALL.REL.NOINC `($__internal_0_$__cuda_sm20_rcp_rn_f32_slowpath) ;  /* 0x000000ac00147944 */ /* 0x000fea0003c00000 */
[----:B------:R-:W-:Y:S01]  /*b040*/  MOV R27, R0 ;  /* 0x00000000001b7202 */ /* 0x000fe20000000f00 */
[----:B------:R-:W-:Y:S06]  /*b050*/  BRA `(.L_x_286) ;  /* 0x0000000000107947 */ /* 0x000fec0003800000 */
.L_x_285:
[----:B------:R-:W1:Y:S02]  /*b060*/  MUFU.RCP R27, R34 ;  /* 0x00000022001b7308 */ /* 0x000e640000001000 */
[----:B-1----:R-:W-:-:S04]  /*b070*/  FFMA R0, R34, R27, -1 ;  /* 0xbf80000022007423 */ /* 0x002fc8000000001b */
[----:B------:R-:W-:-:S04]  /*b080*/  FADD.FTZ R0, -R0, -RZ ;  /* 0x800000ff00007221 */ /* 0x000fc80000010100 */
[----:B------:R-:W-:-:S07]  /*b090*/  FFMA R27, R27, R0, R27 ;  /* 0x000000001b1b7223 */ /* 0x000fce000000001b */
.L_x_286:
[----:B------:R-:W-:Y:S05]  /*b0a0*/  BSYNC B1 ;  /* 0x0000000000017941 */ /* 0x000fea0003800000 */
.L_x_284:
        /* <DEDUP_REMOVED lines=10> */
.L_x_288:
[----:B------:R-:W1:Y:S02]  /*b150*/  MUFU.RCP R28, R59 ;  /* 0x0000003b001c7308 */ /* 0x000e640000001000 */
[----:B-1----:R-:W-:-:S04]  /*b160*/  FFMA R0, R59, R28, -1 ;  /* 0xbf8000003b007423 */ /* 0x002fc8000000001c */
[----:B------:R-:W-:-:S04]  /*b170*/  FADD.FTZ R3, -R0, -RZ ;  /* 0x800000ff00037221 */ /* 0x000fc80000010100 */
[----:B------:R-:W-:-:S07]  /*b180*/  FFMA R28, R28, R3, R28 ;  /* 0x000000031c1c7223 */ /* 0x000fce000000001c */
.L_x_289:
[----:B------:R-:W-:Y:S05]  /*b190*/  BSYNC B1 ;  /* 0x0000000000017941 */ /* 0x000fea0003800000 */
.L_x_287:
        /* <DEDUP_REMOVED lines=10> */
.L_x_291:
[----:B------:R-:W1:Y:S02]  /*b240*/  MUFU.RCP R29, R38 ;  /* 0x00000026001d7308 */ /* 0x000e640000001000 */
[----:B-1----:R-:W-:-:S04]  /*b250*/  FFMA R0, R38, R29, -1 ;  /* 0xbf80000026007423 */ /* 0x002fc8000000001d */
[----:B------:R-:W-:-:S04]  /*b260*/  FADD.FTZ R0, -R0, -RZ ;  /* 0x800000ff00007221 */ /* 0x000fc80000010100 */
[----:B------:R-:W-:-:S07]  /*b270*/  FFMA R29, R29, R0, R29 ;  /* 0x000000001d1d7223 */ /* 0x000fce000000001d */
.L_x_292:
[----:B------:R-:W-:Y:S05]  /*b280*/  BSYNC B1 ;  /* 0x0000000000017941 */ /* 0x000fea0003800000 */
.L_x_290:
        /* <DEDUP_REMOVED lines=10> */
.L_x_294:
[----:B------:R-:W1:Y:S02]  /*b330*/  MUFU.RCP R30, R35 ;  /* 0x00000023001e7308 */ /* 0x000e640000001000 */
[----:B-1----:R-:W-:-:S04]  /*b340*/  FFMA R0, R35, R30, -1 ;  /* 0xbf80000023007423 */ /* 0x002fc8000000001e */
[----:B------:R-:W-:-:S04]  /*b350*/  FADD.FTZ R3, -R0, -RZ ;  /* 0x800000ff00037221 */ /* 0x000fc80000010100 */
[----:B------:R-:W-:-:S07]  /*b360*/  FFMA R30, R30, R3, R30 ;  /* 0x000000031e1e7223 */ /* 0x000fce000000001e */
.L_x_295:
[----:B------:R-:W-:Y:S05]  /*b370*/  BSYNC B1 ;  /* 0x0000000000017941 */ /* 0x000fea0003800000 */
.L_x_293:
        /* <DEDUP_REMOVED lines=10> */
.L_x_297:
[----:B------:R-:W1:Y:S02]  /*b420*/  MUFU.RCP R31, R42 ;  /* 0x0000002a001f7308 */ /* 0x000e640000001000 */
[----:B-1----:R-:W-:-:S04]  /*b430*/  FFMA R0, R42, R31, -1 ;  /* 0xbf8000002a007423 */ /* 0x002fc8000000001f */
[----:B------:R-:W-:-:S04]  /*b440*/  FADD.FTZ R0, -R0, -RZ ;  /* 0x800000ff00007221 */ /* 0x000fc80000010100 */
[----:B------:R-:W-:-:S07]  /*b450*/  FFMA R31, R31, R0, R31 ;  /* 0x000000001f1f7223 */ /* 0x000fce000000001f */
.L_x_298:
[----:B------:R-:W-:Y:S05]  /*b460*/  BSYNC B1 ;  /* 0x0000000000017941 */ /* 0x000fea0003800000 */
.L_x_296:
        /* <DEDUP_REMOVED lines=10> */
.L_x_300:
[----:B------:R-:W1:Y:S02]  /*b510*/  MUFU.RCP R32, R37 ;  /* 0x0000002500207308 */ /* 0x000e640000001000 */
[----:B-1----:R-:W-:-:S04]  /*b520*/  FFMA R0, R37, R32, -1 ;  /* 0xbf80000025007423 */ /* 0x002fc80000000020 */
[----:B------:R-:W-:-:S04]  /*b530*/  FADD.FTZ R3, -R0, -RZ ;  /* 0x800000ff00037221 */ /* 0x000fc80000010100 */
[----:B------:R-:W-:-:S07]  /*b540*/  FFMA R32, R32, R3, R32 ;  /* 0x0000000320207223 */ /* 0x000fce0000000020 */
.L_x_301:
[----:B------:R-:W-:Y:S05]  /*b550*/  BSYNC B1 ;  /* 0x0000000000017941 */ /* 0x000fea0003800000 */
.L_x_299:
        /* <DEDUP_REMOVED lines=10> */
.L_x_303:
[----:B------:R-:W1:Y:S02]  /*b600*/  MUFU.RCP R33, R46 ;  /* 0x0000002e00217308 */ /* 0x000e640000001000 */
[----:B-1----:R-:W-:-:S04]  /*b610*/  FFMA R0, R46, R33, -1 ;  /* 0xbf8000002e007423 */ /* 0x002fc80000000021 */
[----:B------:R-:W-:-:S04]  /*b620*/  FADD.FTZ R0, -R0, -RZ ;  /* 0x800000ff00007221 */ /* 0x000fc80000010100 */
[----:B------:R-:W-:-:S07]  /*b630*/  FFMA R33, R33, R0, R33 ;  /* 0x0000000021217223 */ /* 0x000fce0000000021 */
.L_x_304:
[----:B------:R-:W-:Y:S05]  /*b640*/  BSYNC B1 ;  /* 0x0000000000017941 */ /* 0x000fea0003800000 */
.L_x_302:
        /* <DEDUP_REMOVED lines=10> */
.L_x_306:
[----:B------:R-:W1:Y:S02]  /*b6f0*/  MUFU.RCP R34, R43 ;  /* 0x0000002b00227308 */ /* 0x000e640000001000 */
[----:B-1----:R-:W-:-:S04]  /*b700*/  FFMA R0, R43, R34, -1 ;  /* 0xbf8000002b007423 */ /* 0x002fc80000000022 */
[----:B------:R-:W-:-:S04]  /*b710*/  FADD.FTZ R3, -R0, -RZ ;  /* 0x800000ff00037221 */ /* 0x000fc80000010100 */
[----:B------:R-:W-:-:S07]  /*b720*/  FFMA R34, R34, R3, R34 ;  /* 0x0000000322227223 */ /* 0x000fce0000000022 */
.L_x_307:
[----:B------:R-:W-:Y:S05]  /*b730*/  BSYNC B1 ;  /* 0x0000000000017941 */ /* 0x000fea0003800000 */
.L_x_305:
        /* <DEDUP_REMOVED lines=10> */
.L_x_309:
[----:B------:R-:W1:Y:S02]  /*b7e0*/  MUFU.RCP R35, R48 ;  /* 0x0000003000237308 */ /* 0x000e640000001000 */
[----:B-1----:R-:W-:-:S04]  /*b7f0*/  FFMA R0, R48, R35, -1 ;  /* 0xbf80000030007423 */ /* 0x002fc80000000023 */
[----:B------:R-:W-:-:S04]  /*b800*/  FADD.FTZ R0, -R0, -RZ ;  /* 0x800000ff00007221 */ /* 0x000fc80000010100 */
[----:B------:R-:W-:-:S07]  /*b810*/  FFMA R35, R35, R0, R35 ;  /* 0x0000000023237223 */ /* 0x000fce0000000023 */
.L_x_310:
[----:B------:R-:W-:Y:S05]  /*b820*/  BSYNC B1 ;  /* 0x0000000000017941 */ /* 0x000fea0003800000 */
.L_x_308:
        /* <DEDUP_REMOVED lines=10> */
.L_x_312:
[----:B------:R-:W1:Y:S02]  /*b8d0*/  MUFU.RCP R36, R47 ;  /* 0x0000002f00247308 */ /* 0x000e640000001000 */
[----:B-1----:R-:W-:-:S04]  /*b8e0*/  FFMA R0, R47, R36, -1 ;  /* 0xbf8000002f007423 */ /* 0x002fc80000000024 */
[----:B------:R-:W-:-:S04]  /*b8f0*/  FADD.FTZ R3, -R0, -RZ ;  /* 0x800000ff00037221 */ /* 0x000fc80000010100 */
[----:B------:R-:W-:-:S07]  /*b900*/  FFMA R36, R36, R3, R36 ;  /* 0x0000000324247223 */ /* 0x000fce0000000024 */
.L_x_313:
[----:B------:R-:W-:Y:S05]  /*b910*/  BSYNC B1 ;  /* 0x0000000000017941 */ /* 0x000fea0003800000 */
.L_x_311:
        /* <DEDUP_REMOVED lines=10> */
.L_x_315:
[----:B------:R-:W1:Y:S02]  /*b9c0*/  MUFU.RCP R37, R40 ;  /* 0x0000002800257308 */ /* 0x000e640000001000 */
[----:B-1----:R-:W-:-:S04]  /*b9d0*/  FFMA R0, R40, R37, -1 ;  /* 0xbf80000028007423 */ /* 0x002fc80000000025 */
[----:B------:R-:W-:-:S04]  /*b9e0*/  FADD.FTZ R0, -R0, -RZ ;  /* 0x800000ff00007221 */ /* 0x000fc80000010100 */
[----:B------:R-:W-:-:S07]  /*b9f0*/  FFMA R37, R37, R0, R37 ;  /* 0x0000000025257223 */ /* 0x000fce0000000025 */
.L_x_316:
[----:B------:R-:W-:Y:S05]  /*ba00*/  BSYNC B1 ;  /* 0x0000000000017941 */ /* 0x000fea0003800000 */
.L_x_314:
        /* <DEDUP_REMOVED lines=10> */
.L_x_318:
[----:B------:R-:W1:Y:S02]  /*bab0*/  MUFU.RCP R38, R51 ;  /* 0x0000003300267308 */ /* 0x000e640000001000 */
[----:B-1----:R-:W-:-:S04]  /*bac0*/  FFMA R0, R51, R38, -1 ;  /* 0xbf80000033007423 */ /* 0x002fc80000000026 */
[----:B------:R-:W-:-:S04]  /*bad0*/  FADD.FTZ R3, -R0, -RZ ;  /* 0x800000ff00037221 */ /* 0x000fc80000010100 */
[----:B------:R-:W-:-:S07]  /*bae0*/  FFMA R38, R38, R3, R38 ;  /* 0x0000000326267223 */ /* 0x000fce0000000026 */
.L_x_319:
[----:B------:R-:W-:Y:S05]  /*baf0*/  BSYNC B1 ;  /* 0x0000000000017941 */ /* 0x000fea0003800000 */
.L_x_317:
        /* <DEDUP_REMOVED lines=10> */
.L_x_321:
[----:B------:R-:W1:Y:S02]  /*bba0*/  MUFU.RCP R39, R44 ;  /* 0x0000002c00277308 */ /* 0x000e640000001000 */
[----:B-1----:R-:W-:-:S04]  /*bbb0*/  FFMA R0, R44, R39, -1 ;  /* 0xbf8000002c007423 */ /* 0x002fc80000000027 */
[----:B------:R-:W-:-:S04]  /*bbc0*/  FADD.FTZ R0, -R0, -RZ ;  /* 0x800000ff00007221 */ /* 0x000fc80000010100 */
[----:B------:R-:W-:-:S07]  /*bbd0*/  FFMA R39, R39, R0, R39 ;  /* 0x0000000027277223 */ /* 0x000fce0000000027 */
.L_x_322:
[----:B------:R-:W-:Y:S05]  /*bbe0*/  BSYNC B1 ;  /* 0x0000000000017941 */ /* 0x000fea0003800000 */
.L_x_320:
        /* <DEDUP_REMOVED lines=10> */
.L_x_324:
[----:B------:R-:W1:Y:S02]  /*bc90*/  MUFU.RCP R40, R53 ;  /* 0x0000003500287308 */ /* 0x000e640000001000 */
[----:B-1----:R-:W-:-:S04]  /*bca0*/  FFMA R0, R53, R40, -1 ;  /* 0xbf80000035007423 */ /* 0x002fc80000000028 */
[----:B------:R-:W-:-:S04]  /*bcb0*/  FADD.FTZ R3, -R0, -RZ ;  /* 0x800000ff00037221 */ /* 0x000fc80000010100 */
[----:B------:R-:W-:-:S07]  /*bcc0*/  FFMA R40, R40, R3, R40 ;  /* 0x0000000328287223 */ /* 0x000fce0000000028 */
.L_x_325:
[----:B------:R-:W-:Y:S05]  /*bcd0*/  BSYNC B1 ;  /* 0x0000000000017941 */ /* 0x000fea0003800000 */
.L_x_323:
        /* <DEDUP_REMOVED lines=10> */
.L_x_327:
[----:B------:R-:W1:Y:S02]  /*bd80*/  MUFU.RCP R41, R54 ;  /* 0x0000003600297308 */ /* 0x000e640000001000 */
[----:B-1----:R-:W-:-:S04]  /*bd90*/  FFMA R0, R54, R41, -1 ;  /* 0xbf80000036007423 */ /* 0x002fc80000000029 */
[----:B------:R-:W-:-:S04]  /*bda0*/  FADD.FTZ R0, -R0, -RZ ;  /* 0x800000ff00007221 */ /* 0x000fc80000010100 */
[----:B------:R-:W-:-:S07]  /*bdb0*/  FFMA R41, R41, R0, R41 ;  /* 0x0000000029297223 */ /* 0x000fce0000000029 */
.L_x_328:
[----:B------:R-:W-:Y:S05]  /*bdc0*/  BSYNC B1 ;  /* 0x0000000000017941 */ /* 0x000fea0003800000 */
.L_x_326:
[----:B------:R-:W-:-:S05]  /*bdd0*/  VIADD R0, R55, 0x1800000 ;  /* 0x0180000037007836 */ /* 0x000fca0000000000 */
[----:B------:R-:W-:-:S04]  /*bde0*/  LOP3.LUT R0, R0, 0x7f800000, RZ, 0xc0, !PT ;  /* 0x7f80000000007812 */ /* 0x000fc800078ec0ff */
[----:B------:R-:W-:-:S13]  /*bdf0*/  ISETP.GT.U32.AND P2, PT, R0, 0x1ffffff, PT ;  /* 0x01ffffff0000780c */ /* 0x000fda0003f44070 */
[----:B------:R-:W-:Y:S05]  /*be00*/  @P2 BRA `(.L_x_329) ;  /* 0x0000000000102947 */ /* 0x000fea0003800000 */
[----:B------:R-:W-:Y:S02]  /*be10*/  MOV R0, R55 ;  /* 0x0000003700007202 */ /* 0x000fe40000000f00 */
[----:B------:R-:W-:-:S07]  /*be20*/  MOV R14, 0xbe40 ;  /* 0x0000be40000e7802 */ /* 0x000fce0000000f00 */
[----:B------:R-:W-:Y:S05]  /*be30*/  CALL.REL.NOINC `($__internal_0_$__cuda_sm20_rcp_rn_f32_slowpath) ;  /* 0x0000009c00947944 */ /* 0x000fea0003c00000 */
[----:B------:R-:W-:Y:S05]  /*be40*/  BRA `(.L_x_330) ;  /* 0x0000000000107947 */ /* 0x000fea0003800000 */
.L_x_329:
[----:B------:R-:W1:Y:S02]  /*be50*/  MUFU.RCP R0, R55 ;  /* 0x0000003700007308 */ /* 0x000e640000001000 */
[----:B-1----:R-:W-:-:S04]  /*be60*/  FFMA R3, R55, R0, -1 ;  /* 0xbf80000037037423 */ /* 0x002fc80000000000 */
[----:B------:R-:W-:-:S04]  /*be70*/  FADD.FTZ R3, -R3, -RZ ;  /* 0x800000ff03037221 */ /* 0x000fc80000010100 */
[----:B------:R-:W-:-:S07]  /*be80*/  FFMA R0, R0, R3, R0 ;  /* 0x0000000300007223 */ /* 0x000fce0000000000 */
.L_x_330:
        /* <DEDUP_REMOVED lines=8> */
[----:B------:R-:W-:Y:S01]  /*bf10*/  F2FP.F16.F32.PACK_AB R36, R36, R35 ;  /* 0x000000232424723e */ /* 0x000fe200000000ff */
[----:B------:R1:W-:Y:S01]  /*bf20*/  STSM.16.M88.4 [R20+0x200], R28 ;  /* 0x0002001c14007844 */ /* 0x0003e20000000200 */
[----:B------:R-:W-:-:S05]  /*bf30*/  F2FP.F16.F32.PACK_AB R39, R0, R41 ;  /* 0x000000290027723e */ /* 0x000fca00000000ff */
[----:B------:R1:W-:Y:S01]  /*bf40*/  STSM.16.M88.4 [R13], R36 ;  /* 0x000000240d007844 */ /* 0x0003e20000000200 */
        /* <DEDUP_REMOVED lines=17> */
.L_x_332:
[----:B------:R-:W-:Y:S05]  /*c060*/  BSYNC B0 ;  /* 0x0000000000007941 */ /* 0x000fea0003800000 */
.L_x_331:
[----:B------:R-:W-:Y:S06]  /*c070*/  BAR.SYNC.DEFER_BLOCKING 0x1, 0x100 ;  /* 0x0044000000007b1d */ /* 0x000fec0000010000 */
[----:B------:R-:W-:Y:S04]  /*c080*/  BSSY B0, `(.L_x_333) ;  /* 0x0000009000007945 */ /* 0x000fe80003800000 */
[----:B------:R-:W-:Y:S05]  /*c090*/  @P0 BRA `(.L_x_334) ;  /* 0x00000000001c0947 */ /* 0x000fea0003800000 */
[----:B------:R-:W-:-:S13]  /*c0a0*/  ISETP.NE.AND P2, PT, R159, 0x3, PT ;  /* 0x000000039f00780c */ /* 0x000fda0003f45270 */
[----:B------:R-:W-:Y:S05]  /*c0b0*/  @!P2 BRA `(.L_x_335) ;  /* 0x000000000004a947 */ /* 0x000fea0003800000 */
[----:B------:R-:W-:Y:S01]  /*c0c0*/  BPT.TRAP 0x1 ;  /* 0x000000040000795c */ /* 0x000fe20000300000 */
.L_x_335:
[----:B------:R-:W-:-:S04]  /*c0d0*/  ULEA UR4, UR5, UR45, 0x3 ;  /* 0x0000002d05047291 */ /* 0x000fc8000f8e183f */
[----:B------:R-:W-:-:S04]  /*c0e0*/  UIADD3 UR4, UR4, 0x60, URZ ;  /* 0x0000006004047890 */ /* 0x000fc8000fffe03f */
[----:B------:R-:W-:-:S09]  /*c0f0*/  UPRMT UR4, UR50, 0x654, UR4 ;  /* 0x0000065432047896 */ /* 0x000fd20008000004 */
[----:B------:R-:W-:Y:S03]  /*c100*/  SYNCS.ARRIVE.TRANS64.RED.A1T0 RZ, [UR4], RZ ;  /* 0x000000ffffff79a7 */ /* 0x000fe60008100404 */
.L_x_334:
[----:B------:R-:W-:Y:S05]  /*c110*/  BSYNC B0 ;  /* 0x0000000000007941 */ /* 0x000fea0003800000 */
.L_x_333:
        /* <DEDUP_REMOVED lines=8> */
.L_x_338:
[----:B------:R-:W-:Y:S01]  /*c1a0*/  LEA R0, R12, UR45, 0x3 ;  /* 0x0000002d0c007c11 */ /* 0x000fe2000f8e18ff */
[----:B------:R-:W-:Y:S01]  /*c1b0*/  BSSY B1, `(.L_x_339) ;  /* 0x0000006000017945 */ /* 0x000fe20003800000 */
[----:B------:R-:W-:Y:S02]  /*c1c0*/  SHF.L.U32 R3, R24, 0x1f, RZ ;  /* 0x0000001f18037819 */ /* 0x000fe400000006ff */
[----:B------:R-:W-:Y:S02]  /*c1d0*/  @!P1 LEA R14, R12, R21, 0xd ;  /* 0x000000150c0e9211 */ /* 0x000fe400078e68ff */
[----:B------:R-:W2:Y:S02]  /*c1e0*/  SYNCS.PHASECHK.TRANS64.TRYWAIT P2, [R0+URZ+0x40], R3 ;  /* 0x00004003000075a7 */ /* 0x000ea4000804017f */
[----:B-1----:R-:W-:Y:S01]  /*c1f0*/  @!P1 LEA R13, R155, R14, 0x1 ;  /* 0x0000000e9b0d9211 */ /* 0x002fe200078e08ff */
[----:B--2---:R-:W-:Y:S06]  /*c200*/  @!P2 BRA `(.L_x_340) ;  /* 0x0000009000c0a947 */ /* 0x004fec0003800000 */
.L_x_612:
[----:B------:R-:W-:Y:S05]  /*c210*/  BSYNC B1 ;  /* 0x0000000000017941 */ /* 0x000fea0003800000 */
.L_x_339:
        /* <DEDUP_REMOVED lines=8> */
.L_x_337:
[----:B------:R-:W-:Y:S05]  /*c2a0*/  BSYNC B0 ;  /* 0x0000000000007941 */ /* 0x000fea0003800000 */
.L_x_336:
[----:B---3--:R-:W-:Y:S02]  /*c2b0*/  HADD2.F32 R15, -RZ, R9.H0_H0 ;  /* 0x20000009ff0f7230 */ /* 0x008fe40000004100 */
[C---:B------:R-:W-:Y:S01]  /*c2c0*/  FMUL R106, R156.reuse, R106 ;  /* 0x0000006a9c6a7220 */ /* 0x040fe20000400000 */
[--C-:B-1----:R-:W-:Y:S02]  /*c2d0*/  HADD2.F32 R13, -RZ, R8.reuse.H1_H1 ;  /* 0x30000008ff0d7230 */ /* 0x102fe40000004100 */
        /* <DEDUP_REMOVED lines=47> */
[----:B------:R-:W-:Y:S01]  /*c5d0*/  FFMA.SAT R0, -R108, R55, 0.5 ;  /* 0x3f0000006c007423 */ /* 0x000fe20000002137 */
[----:B------:R-:W-:Y:S01]  /*c5e0*/  FFMA R31, -R106, 1.4426950216293334961, -R31 ;  /* 0x3fb8aa3b6a1f7823 */ /* 0x000fe2000000091f */
[----:B------:R-:W-:Y:S02]  /*c5f0*/  HADD2.F32 R39, -RZ, R5.H1_H1 ;  /* 0x30000005ff277230 */ /* 0x000fe40000004100 */
[----:B------:R-:W-:Y:S01]  /*c600*/  FFMA R114, R157, R35, R114 ;  /* 0x000000239d727223 */ /* 0x000fe20000000072 */
[----:B------:R-:W-:Y:S01]  /*c610*/  FFMA.RM R35, R0, R56, 12582913 ;  /* 0x4b40000100237423 */ /* 0x000fe20000004038 */
[----:B------:R3:W-:Y:S01]  /*c620*/  MUFU.EX2 R36, R27 ;  /* 0x0000001b00247308 */ /* 0x0007e20000000800 */
[----:B-1----:R-:W-:Y:S01]  /*c630*/  FADD R13, R33, -12583039 ;  /* 0xcb40007f210d7421 */ /* 0x002fe20000000000 */
[----:B------:R-:W-:Y:S01]  /*c640*/  FFMA R31, -R106, 1.925963033500011079e-08, R31 ;  /* 0x32a570606a1f7823 */ /* 0x000fe2000000011f */
[----:B------:R-:W-:Y:S01]  /*c650*/  FMUL R0, R156, R115 ;  /* 0x000000739c007220 */ /* 0x000fe20000400000 */
[----:B------:R-:W-:Y:S01]  /*c660*/  FADD R37, R35, -12583039 ;  /* 0xcb40007f23257421 */ /* 0x000fe20000000000 */
[----:B------:R-:W-:Y:S01]  /*c670*/  FFMA R13, -R14, 1.4426950216293334961, -R13 ;  /* 0x3fb8aa3b0e0d7823 */ /* 0x000fe2000000090d */
[----:B------:R-:W-:-:S02]  /*c680*/  HADD2.F32 R41, -RZ, R6.H0_H0 ;  /* 0x20000006ff297230 */ /* 0x000fc40000004100 */
        /* <DEDUP_REMOVED lines=16> */
[----:B------:R-:W-:Y:S01]  /*c790*/  HADD2.F32 R45, -RZ, R6.H1_H1 ;  /* 0x30000006ff2d7230 */ /* 0x000fe20000004100 */
[----:B------:R1:W4:Y:S01]  /*c7a0*/  MUFU.EX2 R42, R37 ;  /* 0x00000025002a7308 */ /* 0x0003220000000800 */
[----:B---3--:R-:W-:Y:S01]  /*c7b0*/  FADD R13, R39, -12583039 ;  /* 0xcb40007f270d7421 */ /* 0x008fe20000000000 */
[----:B------:R-:W-:Y:S01]  /*c7c0*/  FFMA R31, -R28, 1.925963033500011079e-08, R31 ;  /* 0x32a570601c1f7823 */ /* 0x000fe2000000011f */
[----:B------:R-:W-:Y:S01]  /*c7d0*/  FFMA.SAT R28, -R112, R55, 0.5 ;  /* 0x3f000000701c7423 */ /* 0x000fe20000002137 */
[----:B------:R-:W-:Y:S01]  /*c7e0*/  FADD R43, R41, -12583039 ;  /* 0xcb40007f292b7421 */ /* 0x000fe20000000000 */
[----:B------:R-:W-:Y:S01]  /*c7f0*/  FFMA R13, -R110, 1.4426950216293334961, -R13 ;  /* 0x3fb8aa3b6e0d7823 */ /* 0x000fe2000000090d */
[----:B------:R-:W-:Y:S01]  /*c800*/  FMUL R14, R156, R117 ;  /* 0x000000759c0e7220 */ /* 0x000fe20000400000 */
[----:B------:R-:W-:-:S02]  /*c810*/  HADD2.F32 R47, -RZ, R7.H0_H0 ;  /* 0x20000007ff2f7230 */ /* 0x000fc40000004100 */
[----:B------:R-:W-:Y:S01]  /*c820*/  FFMA R43, -R30, 1.4426950216293334961, -R43 ;  /* 0x3fb8aa3b1e2b7823 */ /* 0x000fe2000000092b */
[----:B------:R-:W-:Y:S01]  /*c830*/  FFMA R13, -R110, 1.925963033500011079e-08, R13 ;  /* 0x32a570606e0d7823 */ /* 0x000fe2000000010d */
[-C--:B-1----:R-:W-:Y:S01]  /*c840*/  FFMA.RM R37, R28, R56.reuse, 12582913 ;  /* 0x4b4000011c257423 */ /* 0x082fe20000004038 */
[----:B------:R-:W-:Y:S01]  /*c850*/  FFMA.SAT R28, -R32, R55, 0.5 ;  /* 0x3f000000201c7423 */ /* 0x000fe20000002137 */
[----:B------:R1:W3:Y:S01]  /*c860*/  MUFU.EX2 R44, R31 ;  /* 0x0000001f002c7308 */ /* 0x0002e20000000800 */
[----:B------:R-:W-:Y:S01]  /*c870*/  FFMA R14, R157, R45, R14 ;  /* 0x0000002d9d0e7223 */ /* 0x000fe2000000000e */
[----:B------:R-:W-:Y:S01]  /*c880*/  FFMA R43, -R30, 1.925963033500011079e-08, R43 ;  /* 0x32a570601e2b7823 */ /* 0x000fe2000000012b */
[----:B------:R-:W-:Y:S01]  /*c890*/  FFMA.RM R45, R28, R56, 12582913 ;  /* 0x4b4000011c2d7423 */ /* 0x000fe20000004038 */
[----:B------:R-:W-:Y:S01]  /*c8a0*/  FFMA.SAT R28, -R0, R55, 0.5 ;  /* 0x3f000000001c7423 */ /* 0x000fe20000002137 */
[----:B------:R-:W-:Y:S01]  /*c8b0*/  FMUL R118, R156, R118 ;  /* 0x000000769c767220 */ /* 0x000fe20000400000 */
[----:B------:R-:W-:Y:S01]  /*c8c0*/  HADD2.F32 R50, -RZ, R7.H1_H1 ;  /* 0x30000007ff327230 */ /* 0x000fe20000004100 */
[----:B------:R-:W-:Y:S01]  /*c8d0*/  SHF.L.U32 R3, R3, 0x17, RZ ;  /* 0x0000001703037819 */ /* 0x000fe200000006ff */
[----:B------:R5:W3:Y:S01]  /*c8e0*/  MUFU.EX2 R46, R13 ;  /* 0x0000000d002e7308 */ /* 0x000ae20000000800 */
[----:B-1----:R-:W-:Y:S01]  /*c8f0*/  FADD R31, R37, -12583039 ;  /* 0xcb40007f251f7421 */ /* 0x002fe20000000000 */
[----:B------:R-:W-:Y:S01]  /*c900*/  FFMA.RM R49, R28, R56, 12582913 ;  /* 0x4b4000011c317423 */ /* 0x000fe20000004038 */
[----:B------:R-:W-:Y:S01]  /*c910*/  FMUL R28, R156, R119 ;  /* 0x000000779c1c7220 */ /* 0x000fe20000400000 */
[----:B------:R-:W-:Y:S01]  /*c920*/  FFMA R118, R157, R47, R118 ;  /* 0x0000002f9d767223 */ /* 0x000fe20000000076 */
[----:B------:R-:W-:Y:S01]  /*c930*/  FFMA R31, -R112, 1.4426950216293334961, -R31 ;  /* 0x3fb8aa3b701f7823 */ /* 0x000fe2000000091f */
[----:B------:R-:W-:Y:S01]  /*c940*/  FADD R47, R45, -12583039 ;  /* 0xcb40007f2d2f7421 */ /* 0x000fe20000000000 */
[----:B------:R-:W-:Y:S01]  /*c950*/  FADD R51, R49, -12583039 ;  /* 0xcb40007f31337421 */ /* 0x000fe20000000000 */
[----:B------:R1:W3:Y:S01]  /*c960*/  MUFU.EX2 R30, R43 ;  /* 0x0000002b001e7308 */ /* 0x0002e20000000800 */
[-C--:B-----5:R-:W-:Y:S01]  /*c970*/  FFMA.SAT R13, -R114, R55.reuse, 0.5 ;  /* 0x3f000000720d7423 */ /* 0x0a0fe20000002137 */
[----:B------:R-:W-:Y:S01]  /*c980*/  FFMA R31, -R112, 1.925963033500011079e-08, R31 ;  /* 0x32a57060701f7823 */ /* 0x000fe2000000011f */
[----:B------:R-:W-:Y:S01]  /*c990*/  FFMA R28, R157, R50, R28 ;  /* 0x000000329d1c7223 */ /* 0x000fe2000000001c */
[-C--:B------:R-:W-:Y:S01]  /*c9a0*/  FFMA.SAT R50, -R14, R55.reuse, 0.5 ;  /* 0x3f0000000e327423 */ /* 0x080fe20000002137 */
[-C--:B------:R-:W-:Y:S01]  /*c9b0*/  FFMA.RM R13, R13, R56.reuse, 12582913 ;  /* 0x4b4000010d0d7423 */ /* 0x080fe20000004038 */
[-C--:B------:R-:W-:Y:S01]  /*c9c0*/  FFMA.SAT R53, -R118, R55.reuse, 0.5 ;  /* 0x3f00000076357423 */ /* 0x080fe20000002137 */
[----:B------:R-:W-:Y:S01]  /*c9d0*/  FFMA R47, -R32, 1.4426950216293334961, -R47 ;  /* 0x3fb8aa3b202f7823 */ /* 0x000fe2000000092f */
[----:B------:R5:W3:Y:S01]  /*c9e0*/  MUFU.EX2 R48, R31 ;  /* 0x0000001f00307308 */ /* 0x000ae20000000800 */
[----:B-1----:R-:W-:Y:S01]  /*c9f0*/  FADD R43, R13, -12583039 ;  /* 0xcb40007f0d2b7421 */ /* 0x002fe20000000000 */
[----:B------:R-:W-:Y:S01]  /*ca00*/  FFMA R51, -R0, 1.4426950216293334961, -R51 ;  /* 0x3fb8aa3b00337823 */ /* 0x000fe20000000933 */
[-C--:B------:R-:W-:Y:S01]  /*ca10*/  FFMA.RM R52, R50, R56.reuse, 12582913 ;  /* 0x4b40000132347423 */ /* 0x080fe20000004038 */
[-C--:B------:R-:W-:Y:S01]  /*ca20*/  FFMA.RM R54, R53, R56.reuse, 12582913 ;  /* 0x4b40000135367423 */ /* 0x080fe20000004038 */
[----:B------:R-:W-:Y:S01]  /*ca30*/  FFMA R43, -R114, 1.4426950216293334961, -R43 ;  /* 0x3fb8aa3b722b7823 */ /* 0x000fe2000000092b */
[----:B------:R-:W-:Y:S01]  /*ca40*/  FFMA R47, -R32, 1.925963033500011079e-08, R47 ;  /* 0x32a57060202f7823 */ /* 0x000fe2000000012f */
[----:B------:R-:W-:Y:S01]  /*ca50*/  FFMA R51, -R0, 1.925963033500011079e-08, R51 ;  /* 0x32a5706000337823 */ /* 0x000fe20000000133 */
[----:B------:R-:W-:Y:S01]  /*ca60*/  FADD R53, R52, -12583039 ;  /* 0xcb40007f34357421 */ /* 0x000fe20000000000 */
[-C--:B-----5:R-:W-:Y:S01]  /*ca70*/  FFMA.SAT R31, -R116, R55.reuse, 0.5 ;  /* 0x3f000000741f7423 */ /* 0x0a0fe20000002137 */
[----:B------:R-:W-:Y:S01]  /*ca80*/  FFMA.SAT R55, -R28, R55, 0.5 ;  /* 0x3f0000001c377423 */ /* 0x000fe20000002137 */
[----:B------:R-:W-:Y:S01]  /*ca90*/  FFMA R43, -R114, 1.925963033500011079e-08, R43 ;  /* 0x32a57060722b7823 */ /* 0x000fe2000000012b */
[----:B------:R1:W5:Y:S01]  /*caa0*/  MUFU.EX2 R32, R47 ;  /* 0x0000002f00207308 */ /* 0x0003620000000800 */
[-C--:B------:R-:W-:Y:S01]  /*cab0*/  FFMA.RM R31, R31, R56.reuse, 12582913 ;  /* 0x4b4000011f1f7423 */ /* 0x080fe20000004038 */
[----:B------:R-:W-:Y:S01]  /*cac0*/  FFMA.RM R55, R55, R56, 12582913 ;  /* 0x4b40000137377423 */ /* 0x000fe20000004038 */
[----:B--2---:R-:W-:Y:S01]  /*cad0*/  FFMA R34, R3, R34, 1 ;  /* 0x3f80000003227423 */ /* 0x004fe20000000022 */
[----:B------:R-:W-:Y:S01]  /*cae0*/  FFMA R53, -R14, 1.4426950216293334961, -R53 ;  /* 0x3fb8aa3b0e357823 */ /* 0x000fe20000000935 */
[----:B------:R-:W-:Y:S01]  /*caf0*/  SHF.L.U32 R35, R35, 0x17, RZ ;  /* 0x0000001723237819 */ /* 0x000fe200000006ff */
[----:B------:R-:W-:Y:S01]  /*cb00*/  FADD R57, R55, -12583039 ;  /* 0xcb40007f37397421 */ /* 0x000fe20000000000 */
[----:B------:R-:W-:Y:S01]  /*cb10*/  SHF.L.U32 R33, R33, 0x17, RZ ;  /* 0x0000001721217819 */ /* 0x000fe200000006ff */
[----:B------:R2:W5:Y:S01]  /*cb20*/  MUFU.EX2 R0, R43 ;  /* 0x0000002b00007308 */ /* 0x0005620000000800 */
[----:B-1----:R-:W-:Y:S01]  /*cb30*/  FADD R47, R31, -12583039 ;  /* 0xcb40007f1f2f7421 */ /* 0x002fe20000000000 */
[----:B------:R-:W-:Y:S01]  /*cb40*/  FFMA R57, -R28, 1.4426950216293334961, -R57 ;  /* 0x3fb8aa3b1c397823 */ /* 0x000fe20000000939 */
[----:B------:R-:W-:Y:S01]  /*cb50*/  FFMA R53, -R14, 1.925963033500011079e-08, R53 ;  /* 0x32a570600e357823 */ /* 0x000fe20000000135 */
[----:B------:R-:W-:Y:S01]  /*cb60*/  IADD3 R3, R34, 0x1800000, RZ ;  /* 0x0180000022037810 */ /* 0x000fe20007ffe0ff */
[----:B------:R-:W-:Y:S01]  /*cb70*/  FFMA R47, -R116, 1.4426950216293334961, -R47 ;  /* 0x3fb8aa3b742f7823 */ /* 0x000fe2000000092f */
[----:B------:R-:W-:Y:S01]  /*cb80*/  FFMA R57, -R28, 1.925963033500011079e-08, R57 ;  /* 0x32a570601c397823 */ /* 0x000fe20000000139 */
[----:B------:R-:W-:Y:S01]  /*cb90*/  SHF.L.U32 R27, R27, 0x17, RZ ;  /* 0x000000171b1b7819 */ /* 0x000fe200000006ff */
[----:B------:R1:W5:Y:S01]  /*cba0*/  MUFU.EX2 R50, R51 ;  /* 0x0000003300327308 */ /* 0x0003620000000800 */
        /* <DEDUP_REMOVED lines=10> */
[----:B----4-:R-:W-:Y:S01]  /*cc50*/  FFMA R42, R35, R42, 1 ;  /* 0x3f800000232a7423 */ /* 0x010fe2000000002a */
[----:B------:R-:W-:Y:S01]  /*cc60*/  SHF.L.U32 R29, R29, 0x17, RZ ;  /* 0x000000171d1d7819 */ /* 0x000fe200000006ff */
[----:B------:R-:W-:Y:S01]  /*cc70*/  FFMA R33, R33, R40, 1 ;  /* 0x3f80000021217423 */ /* 0x000fe20000000028 */
[----:B------:R-:W-:Y:S01]  /*cc80*/  SHF.L.U32 R41, R41, 0x17, RZ ;  /* 0x0000001729297819 */ /* 0x000fe200000006ff */
[----:B---3--:R-:W-:Y:S01]  /*cc90*/  FFMA R35, R27, R44, 1 ;  /* 0x3f8000001b237423 */ /* 0x008fe2000000002c */
        /* <DEDUP_REMOVED lines=9> */
[----:B------:R-:W-:Y:S01]  /*cd30*/  SHF.L.U32 R31, R31, 0x17, RZ ;  /* 0x000000171f1f7819 */ /* 0x000fe200000006ff */
[----:B------:R-:W-:Y:S01]  /*cd40*/  FFMA R41, R41, R30, 1 ;  /* 0x3f80000029297423 */ /* 0x000fe2000000001e */
[----:B------:R-:W-:Y:S01]  /*cd50*/  SHF.L.U32 R52, R52, 0x17, RZ ;  /* 0x0000001734347819 */ /* 0x000fe200000006ff */
[----:B------:R-:W-:Y:S01]  /*cd60*/  FFMA R48, R37, R48, 1 ;  /* 0x3f80000025307423 */ /* 0x000fe20000000030 */
[----:B------:R-:W-:Y:S01]  /*cd70*/  SHF.L.U32 R54, R54, 0x17, RZ ;  /* 0x0000001736367819 */ /* 0x000fe200000006ff */
[----:B-----5:R-:W-:Y:S01]  /*cd80*/  FFMA R45, R45, R32, 1 ;  /* 0x3f8000002d2d7423 */ /* 0x020fe20000000020 */
[----:B------:R-:W-:Y:S01]  /*cd90*/  SHF.L.U32 R55, R55, 0x17, RZ ;  /* 0x0000001737377819 */ /* 0x000fe200000006ff */
[----:B------:R-:W4:Y:S01]  /*cda0*/  MUFU.EX2 R28, R57 ;  /* 0x00000039001c7308 */ /* 0x000f220000000800 */
[----:B------:R-:W-:Y:S01]  /*cdb0*/  FFMA R40, R13, R0, 1 ;  /* 0x3f8000000d287423 */ /* 0x000fe20000000000 */
[----:B------:R-:W-:Y:S01]  /*cdc0*/  FFMA R49, R49, R50, 1 ;  /* 0x3f80000031317423 */ /* 0x000fe20000000032 */
[----:B--2---:R-:W-:Y:S01]  /*cdd0*/  FFMA R44, R31, R14, 1 ;  /* 0x3f8000001f2c7423 */ /* 0x004fe2000000000e */
[----:B---3--:R-:W-:Y:S01]  /*cde0*/  FFMA R53, R52, R53, 1 ;  /* 0x3f80000034357423 */ /* 0x008fe20000000035 */
[----:B-1----:R-:W-:Y:S01]  /*cdf0*/  FFMA R54, R54, R43, 1 ;  /* 0x3f80000036367423 */ /* 0x002fe2000000002b */
[----:B----4-:R-:W-:Y:S01]  /*ce00*/  FFMA R55, R55, R28, 1 ;  /* 0x3f80000037377423 */ /* 0x010fe2000000001c */
[----:B------:R-:W-:Y:S06]  /*ce10*/  @P2 BRA `(.L_x_342) ;  /* 0x0000000000142947 */ /* 0x000fec0003800000 */
[----:B------:R-:W-:Y:S02]  /*ce20*/  MOV R0, R34 ;  /* 0x0000002200007202 */ /* 0x000fe40000000f00 */
[----:B------:R-:W-:-:S07]  /*ce30*/  MOV R14, 0xce50 ;  /* 0x0000ce50000e7802 */ /* 0x000fce0000000f00 */
[----:B------:R-:W-:Y:S05]  /*ce40*/  CALL.REL.NOINC `($__internal_0_$__cuda_sm20_rcp_rn_f32_slowpath) ;  /* 0x0000008c00907944 */ /* 0x000fea0003c00000 */
[----:B------:R-:W-:Y:S01]  /*ce50*/  MOV R13, R0 ;  /* 0x00000000000d7202 */ /* 0x000fe20000000f00 */
[----:B------:R-:W-:Y:S06]  /*ce60*/  BRA `(.L_x_343) ;  /* 0x0000000000107947 */ /* 0x000fec0003800000 */
.L_x_342:
[----:B------:R-:W1:Y:S02]  /*ce70*/  MUFU.RCP R13, R34 ;  /* 0x00000022000d7308 */ /* 0x000e640000001000 */
[----:B-1----:R-:W-:-:S04]  /*ce80*/  FFMA R0, R34, R13, -1 ;  /* 0xbf80000022007423 */ /* 0x002fc8000000000d */
[----:B------:R-:W-:-:S04]  /*ce90*/  FADD.FTZ R0, -R0, -RZ ;  /* 0x800000ff00007221 */ /* 0x000fc80000010100 */
[----:B------:R-:W-:-:S07]  /*cea0*/  FFMA R13, R13, R0, R13 ;  /* 0x000000000d0d7223 */ /* 0x000fce000000000d */
.L_x_343:
[----:B------:R-:W-:Y:S05]  /*ceb0*/  BSYNC B1 ;  /* 0x0000000000017941 */ /* 0x000fea0003800000 */
.L_x_341:
        /* <DEDUP_REMOVED lines=10> */
.L_x_345:
[----:B------:R-:W1:Y:S02]  /*cf60*/  MUFU.RCP R28, R51 ;  /* 0x00000033001c7308 */ /* 0x000e640000001000 */
[----:B-1----:R-:W-:-:S04]  /*cf70*/  FFMA R0, R51, R28, -1 ;  /* 0xbf80000033007423 */ /* 0x002fc8000000001c */
[----:B------:R-:W-:-:S04]  /*cf80*/  FADD.FTZ R3, -R0, -RZ ;  /* 0x800000ff00037221 */ /* 0x000fc80000010100 */
[----:B------:R-:W-:-:S07]  /*cf90*/  FFMA R28, R28, R3, R28 ;  /* 0x000000031c1c7223 */ /* 0x000fce000000001c */
.L_x_346:
[----:B------:R-:W-:Y:S05]  /*cfa0*/  BSYNC B1 ;  /* 0x0000000000017941 */ /* 0x000fea0003800000 */
.L_x_344:
        /* <DEDUP_REMOVED lines=10> */
.L_x_348:
[----:B------:R-:W1:Y:S02]  /*d050*/  MUFU.RCP R27, R38 ;  /* 0x00000026001b7308 */ /* 0x000e640000001000 */
[----:B-1----:R-:W-:-:S04]  /*d060*/  FFMA R0, R38, R27, -1 ;  /* 0xbf80000026007423 */ /* 0x002fc8000000001b */
[----:B------:R-:W-:-:S04]  /*d070*/  FADD.FTZ R0, -R0, -RZ ;  /* 0x800000ff00007221 */ /* 0x000fc80000010100 */
[----:B------:R-:W-:-:S07]  /*d080*/  FFMA R27, R27, R0, R27 ;  /* 0x000000001b1b7223 */ /* 0x000fce000000001b */
.L_x_349:
[----:B------:R-:W-:Y:S05]  /*d090*/  BSYNC B1 ;  /* 0x0000000000017941 */ /* 0x000fea0003800000 */
.L_x_347:
        /* <DEDUP_REMOVED lines=10> */
.L_x_351:
[----:B------:R-:W1:Y:S02]  /*d140*/  MUFU.RCP R30, R33 ;  /* 0x00000021001e7308 */ /* 0x000e640000001000 */
[----:B-1----:R-:W-:-:S04]  /*d150*/  FFMA R0, R33, R30, -1 ;  /* 0xbf80000021007423 */ /* 0x002fc8000000001e */
[----:B------:R-:W-:-:S04]  /*d160*/  FADD.FTZ R3, -R0, -RZ ;  /* 0x800000ff00037221 */ /* 0x000fc80000010100 */
[----:B------:R-:W-:-:S07]  /*d170*/  FFMA R30, R30, R3, R30 ;  /* 0x000000031e1e7223 */ /* 0x000fce000000001e */
.L_x_352:
[----:B------:R-:W-:Y:S05]  /*d180*/  BSYNC B1 ;  /* 0x0000000000017941 */ /* 0x000fea0003800000 */
.L_x_350:
        /* <DEDUP_REMOVED lines=10> */
.L_x_354:
[----:B------:R-:W1:Y:S02]  /*d230*/  MUFU.RCP R29, R42 ;  /* 0x0000002a001d7308 */ /* 0x000e640000001000 */
[----:B-1----:R-:W-:-:S04]  /*d240*/  FFMA R0, R42, R29, -1 ;  /* 0xbf8000002a007423 */ /* 0x002fc8000000001d */
[----:B------:R-:W-:-:S04]  /*d250*/  FADD.FTZ R0, -R0, -RZ ;  /* 0x800000ff00007221 */ /* 0x000fc80000010100 */
[----:B------:R-:W-:-:S07]  /*d260*/  FFMA R29, R29, R0, R29 ;  /* 0x000000001d1d7223 */ /* 0x000fce000000001d */
.L_x_355:
[----:B------:R-:W-:Y:S05]  /*d270*/  BSYNC B1 ;  /* 0x0000000000017941 */ /* 0x000fea0003800000 */
.L_x_353:
        /* <DEDUP_REMOVED lines=10> */
.L_x_357:
[----:B------:R-:W1:Y:S02]  /*d320*/  MUFU.RCP R32, R35 ;  /* 0x0000002300207308 */ /* 0x000e640000001000 */
[----:B-1----:R-:W-:-:S04]  /*d330*/  FFMA R0, R35, R32, -1 ;  /* 0xbf80000023007423 */ /* 0x002fc80000000020 */
[----:B------:R-:W-:-:S04]  /*d340*/  FADD.FTZ R3, -R0, -RZ ;  /* 0x800000ff00037221 */ /* 0x000fc80000010100 */
[----:B------:R-:W-:-:S07]  /*d350*/  FFMA R32, R32, R3, R32 ;  /* 0x0000000320207223 */ /* 0x000fce0000000020 */
.L_x_358:
[----:B------:R-:W-:Y:S05]  /*d360*/  BSYNC B1 ;  /* 0x0000000000017941 */ /* 0x000fea0003800000 */
.L_x_356:
        /* <DEDUP_REMOVED lines=10> */
.L_x_360:
[----:B------:R-:W1:Y:S02]  /*d410*/  MUFU.RCP R31, R46 ;  /* 0x0000002e001f7308 */ /* 0x000e640000001000 */
[----:B-1----:R-:W-:-:S04]  /*d420*/  FFMA R0, R46, R31, -1 ;  /* 0xbf8000002e007423 */ /* 0x002fc8000000001f */
[----:B------:R-:W-:-:S04]  /*d430*/  FADD.FTZ R0, -R0, -RZ ;  /* 0x800000ff00007221 */ /* 0x000fc80000010100 */
[----:B------:R-:W-:-:S07]  /*d440*/  FFMA R31, R31, R0, R31 ;  /* 0x000000001f1f7223 */ /* 0x000fce000000001f */
.L_x_361:
[----:B------:R-:W-:Y:S05]  /*d450*/  BSYNC B1 ;  /* 0x0000000000017941 */ /* 0x000fea0003800000 */
.L_x_359:
        /* <DEDUP_REMOVED lines=10> */
.L_x_363:
[----:B------:R-:W1:Y:S02]  /*d500*/  MUFU.RCP R34, R41 ;  /* 0x0000002900227308 */ /* 0x000e640000001000 */
[----:B-1----:R-:W-:-:S04]  /*d510*/  FFMA R0, R41, R34, -1 ;  /* 0xbf80000029007423 */ /* 0x002fc80000000022 */
[----:B------:R-:W-:-:S04]  /*d520*/  FADD.FTZ R3, -R0, -RZ ;  /* 0x800000ff00037221 */ /* 0x000fc80000010100 */
[----:B------:R-:W-:-:S07]  /*d530*/  FFMA R34, R34, R3, R34 ;  /* 0x0000000322227223 */ /* 0x000fce0000000022 */
.L_x_364:
[----:B------:R-:W-:Y:S05]  /*d540*/  BSYNC B1 ;  /* 0x0000000000017941 */ /* 0x000fea0003800000 */
.L_x_362:
        /* <DEDUP_REMOVED lines=10> */
.L_x_366:
[----:B------:R-:W1:Y:S02]  /*d5f0*/  MUFU.RCP R33, R48 ;  /* 0x0000003000217308 */ /* 0x000e640000001000 */
[----:B-1----:R-:W-:-:S04]  /*d600*/  FFMA R0, R48, R33, -1 ;  /* 0xbf80000030007423 */ /* 0x002fc80000000021 */
[----:B------:R-:W-:-:S04]  /*d610*/  FADD.FTZ R0, -R0, -RZ ;  /* 0x800000ff00007221 */ /* 0x000fc80000010100 */
[----:B------:R-:W-:-:S07]  /*d620*/  FFMA R33, R33, R0, R33 ;  /* 0x0000000021217223 */ /* 0x000fce0000000021 */
.L_x_367:
[----:B------:R-:W-:Y:S05]  /*d630*/  BSYNC B1 ;  /* 0x0000000000017941 */ /* 0x000fea0003800000 */
.L_x_365:
        /* <DEDUP_REMOVED lines=10> */
.L_x_369:
[----:B------:R-:W1:Y:S02]  /*d6e0*/  MUFU.RCP R36, R45 ;  /* 0x0000002d00247308 */ /* 0x000e640000001000 */
[----:B-1----:R-:W-:-:S04]  /*d6f0*/  FFMA R0, R45, R36, -1 ;  /* 0xbf8000002d007423 */ /* 0x002fc80000000024 */
[----:B------:R-:W-:-:S04]  /*d700*/  FADD.FTZ R3, -R0, -RZ ;  /* 0x800000ff00037221 */ /* 0x000fc80000010100 */
[----:B------:R-:W-:-:S07]  /*d710*/  FFMA R36, R36, R3, R36 ;  /* 0x0000000324247223 */ /* 0x000fce0000000024 */
.L_x_370:
[----:B------:R-:W-:Y:S05]  /*d720*/  BSYNC B1 ;  /* 0x0000000000017941 */ /* 0x000fea0003800000 */
.L_x_368:
        /* <DEDUP_REMOVED lines=10> */
.L_x_372:
[----:B------:R-:W1:Y:S02]  /*d7d0*/  MUFU.RCP R35, R40 ;  /* 0x0000002800237308 */ /* 0x000e640000001000 */
[----:B-1----:R-:W-:-:S04]  /*d7e0*/  FFMA R0, R40, R35, -1 ;  /* 0xbf80000028007423 */ /* 0x002fc80000000023 */
[----:B------:R-:W-:-:S04]  /*d7f0*/  FADD.FTZ R0, -R0, -RZ ;  /* 0x800000ff00007221 */ /* 0x000fc80000010100 */
[----:B------:R-:W-:-:S07]  /*d800*/  FFMA R35, R35, R0, R35 ;  /* 0x0000000023237223 */ /* 0x000fce0000000023 */
.L_x_373:
[----:B------:R-:W-:Y:S05]  /*d810*/  BSYNC B1 ;  /* 0x0000000000017941 */ /* 0x000fea0003800000 */
.L_x_371:
        /* <DEDUP_REMOVED lines=10> */
.L_x_375:
[----:B------:R-:W1:Y:S02]  /*d8c0*/  MUFU.RCP R38, R49 ;  /* 0x0000003100267308 */ /* 0x000e640000001000 */
[----:B-1----:R-:W-:-:S04]  /*d8d0*/  FFMA R0, R49, R38, -1 ;  /* 0xbf80000031007423 */ /* 0x002fc80000000026 */
[----:B------:R-:W-:-:S04]  /*d8e0*/  FADD.FTZ R3, -R0, -RZ ;  /* 0x800000ff00037221 */ /* 0x000fc80000010100 */
[----:B------:R-:W-:-:S07]  /*d8f0*/  FFMA R38, R38, R3, R38 ;  /* 0x0000000326267223 */ /* 0x000fce0000000026 */
.L_x_376:
[----:B------:R-:W-:Y:S05]  /*d900*/  BSYNC B1 ;  /* 0x0000000000017941 */ /* 0x000fea0003800000 */
.L_x_374:
        /* <DEDUP_REMOVED lines=10> */
.L_x_378:
[----:B------:R-:W1:Y:S02]  /*d9b0*/  MUFU.RCP R37, R44 ;  /* 0x0000002c00257308 */ /* 0x000e640000001000 */
[----:B-1----:R-:W-:-:S04]  /*d9c0*/  FFMA R0, R44, R37, -1 ;  /* 0xbf8000002c007423 */ /* 0x002fc80000000025 */
[----:B------:R-:W-:-:S04]  /*d9d0*/  FADD.FTZ R0, -R0, -RZ ;  /* 0x800000ff00007221 */ /* 0x000fc80000010100 */
[----:B------:R-:W-:-:S07]  /*d9e0*/  FFMA R37, R37, R0, R37 ;  /* 0x0000000025257223 */ /* 0x000fce0000000025 */
.L_x_379:
[----:B------:R-:W-:Y:S05]  /*d9f0*/  BSYNC B1 ;  /* 0x0000000000017941 */ /* 0x000fea0003800000 */
.L_x_377:
        /* <DEDUP_REMOVED lines=10> */
.L_x_381:
[----:B------:R-:W1:Y:S02]  /*daa0*/  MUFU.RCP R40, R53 ;  /* 0x0000003500287308 */ /* 0x000e640000001000 */
[----:B-1----:R-:W-:-:S04]  /*dab0*/  FFMA R0, R53, R40, -1 ;  /* 0xbf80000035007423 */ /* 0x002fc80000000028 */
[----:B------:R-:W-:-:S04]  /*dac0*/  FADD.FTZ R3, -R0, -RZ ;  /* 0x800000ff00037221 */ /* 0x000fc80000010100 */
[----:B------:R-:W-:-:S07]  /*dad0*/  FFMA R40, R40, R3, R40 ;  /* 0x0000000328287223 */ /* 0x000fce0000000028 */
.L_x_382:
[----:B------:R-:W-:Y:S05]  /*dae0*/  BSYNC B1 ;  /* 0x0000000000017941 */ /* 0x000fea0003800000 */
.L_x_380:
        /* <DEDUP_REMOVED lines=10> */
.L_x_384:
[----:B------:R-:W1:Y:S02]  /*db90*/  MUFU.RCP R39, R54 ;  /* 0x0000003600277308 */ /* 0x000e640000001000 */
[----:B-1----:R-:W-:-:S04]  /*dba0*/  FFMA R0, R54, R39, -1 ;  /* 0xbf80000036007423 */ /* 0x002fc80000000027 */
[----:B------:R-:W-:-:S04]  /*dbb0*/  FADD.FTZ R0, -R0, -RZ ;  /* 0x800000ff00007221 */ /* 0x000fc80000010100 */
[----:B------:R-:W-:-:S07]  /*dbc0*/  FFMA R39, R39, R0, R39 ;  /* 0x0000000027277223 */ /* 0x000fce0000000027 */
.L_x_385:
[----:B------:R-:W-:Y:S05]  /*dbd0*/  BSYNC B1 ;  /* 0x0000000000017941 */ /* 0x000fea0003800000 */
.L_x_383:
        /* <DEDUP_REMOVED lines=8> */
.L_x_386:
[----:B------:R-:W1:Y:S02]  /*dc60*/  MUFU.RCP R0, R55 ;  /* 0x0000003700007308 */ /* 0x000e640000001000 */
[----:B-1----:R-:W-:-:S04]  /*dc70*/  FFMA R3, R55, R0, -1 ;  /* 0xbf80000037037423 */ /* 0x002fc80000000000 */
[----:B------:R-:W-:-:S04]  /*dc80*/  FADD.FTZ R3, -R3, -RZ ;  /* 0x800000ff03037221 */ /* 0x000fc80000010100 */
[----:B------:R-:W-:-:S07]  /*dc90*/  FFMA R0, R0, R3, R0 ;  /* 0x0000000300007223 */ /* 0x000fce0000000000 */
.L_x_387:
        /* <DEDUP_REMOVED lines=29> */
.L_x_389:
[----:B------:R-:W-:Y:S05]  /*de70*/  BSYNC B0 ;  /* 0x0000000000007941 */ /* 0x000fea0003800000 */
.L_x_388:
[----:B------:R-:W-:Y:S06]  /*de80*/  BAR.SYNC.DEFER_BLOCKING 0x1, 0x100 ;  /* 0x0044000000007b1d */ /* 0x000fec0000010000 */
[----:B------:R-:W-:Y:S04]  /*de90*/  BSSY B0, `(.L_x_390) ;  /* 0x0000009000007945 */ /* 0x000fe80003800000 */
[----:B------:R-:W-:Y:S05]  /*dea0*/  @P0 BRA `(.L_x_391) ;  /* 0x00000000001c0947 */ /* 0x000fea0003800000 */
[----:B------:R-:W-:-:S13]  /*deb0*/  ISETP.NE.AND P2, PT, R159, 0x3, PT ;  /* 0x000000039f00780c */ /* 0x000fda0003f45270 */
[----:B------:R-:W-:Y:S05]  /*dec0*/  @!P2 BRA `(.L_x_392) ;  /* 0x000000000004a947 */ /* 0x000fea0003800000 */
[----:B------:R-:W-:Y:S01]  /*ded0*/  BPT.TRAP 0x1 ;  /* 0x000000040000795c */ /* 0x000fe20000300000 */
.L_x_392:
[----:B------:R-:W-:-:S04]  /*dee0*/  ULEA UR4, UR5, UR45, 0x3 ;  /* 0x0000002d05047291 */ /* 0x000fc8000f8e183f */
[----:B------:R-:W-:-:S04]  /*def0*/  UIADD3 UR4, UR4, 0x60, URZ ;  /* 0x0000006004047890 */ /* 0x000fc8000fffe03f */
[----:B------:R-:W-:-:S09]  /*df00*/  UPRMT UR4, UR50, 0x654, UR4 ;  /* 0x0000065432047896 */ /* 0x000fd20008000004 */
[----:B------:R-:W-:Y:S03]  /*df10*/  SYNCS.ARRIVE.TRANS64.RED.A1T0 RZ, [UR4], RZ ;  /* 0x000000ffffff79a7 */ /* 0x000fe60008100404 */
.L_x_391:
[----:B------:R-:W-:Y:S05]  /*df20*/  BSYNC B0 ;  /* 0x0000000000007941 */ /* 0x000fea0003800000 */
.L_x_390:
        /* <DEDUP_REMOVED lines=8> */
.L_x_395:
[----:B------:R-:W-:Y:S01]  /*dfb0*/  LEA R0, R12, UR45, 0x3 ;  /* 0x0000002d0c007c11 */ /* 0x000fe2000f8e18ff */
[----:B------:R-:W-:Y:S01]  /*dfc0*/  BSSY B1, `(.L_x_396) ;  /* 0x0000006000017945 */ /* 0x000fe20003800000 */
[----:B------:R-:W-:Y:S02]  /*dfd0*/  SHF.L.U32 R3, R24, 0x1f, RZ ;  /* 0x0000001f18037819 */ /* 0x000fe400000006ff */
[----:B------:R-:W-:Y:S02]  /*dfe0*/  @!P1 LEA R14, R12, R21, 0xd ;  /* 0x000000150c0e9211 */ /* 0x000fe400078e68ff */
[----:B------:R-:W2:Y:S02]  /*dff0*/  SYNCS.PHASECHK.TRANS64.TRYWAIT P2, [R0+URZ+0x40], R3 ;  /* 0x00004003000075a7 */ /* 0x000ea4000804017f */
[----:B------:R-:W-:Y:S01]  /*e000*/  @!P1 LEA R13, R155, R14, 0x1 ;  /* 0x0000000e9b0d9211 */ /* 0x000fe200078e08ff */
[----:B--2---:R-:W-:Y:S06]  /*e010*/  @!P2 BRA `(.L_x_397) ;  /* 0x000000740050a947 */ /* 0x004fec0003800000 */
.L_x_613:
[----:B------:R-:W-:Y:S05]  /*e020*/  BSYNC B1 ;  /* 0x0000000000017941 */ /* 0x000fea0003800000 */
.L_x_396:
[----:B------:R-:W-:Y:S05]  /*e030*/  @!P1 WARPSYNC.ALL ;  /* 0x0000000000009948 */ /* 0x000fea0003800000 */
[----:B------:R3:W4:Y:S01]  /*e040*/  @!P1 LDSM.16.M88.4 R8, [R14] ;  /* 0x000000000e08983b */ /* 0x0007220000000200 */
[----:B------:R-:W-:-:S03]  /*e050*/  IADD3 R12, R12, 0x1, RZ ;  /* 0x000000010c0c7810 */ /* 0x000fc60007ffe0ff */
[----:B------:R3:W1:Y:S01]  /*e060*/  @!P1 LDSM.16.M88.4 R4, [R13] ;  /* 0x000000000d04983b */ /* 0x0006620000000200 */
[----:B------:R-:W-:-:S04]  /*e070*/  ISETP.NE.AND P2, PT, R12, 0x4, PT ;  /* 0x000000040c00780c */ /* 0x000fc80003f45270 */
[----:B--2---:R-:W-:Y:S02]  /*e080*/  SEL R3, RZ, 0x1, P2 ;  /* 0x00000001ff037807 */ /* 0x004fe40001000000 */
[----:B------:R-:W-:Y:S02]  /*e090*/  SEL R12, R12, RZ, P2 ;  /* 0x000000ff0c0c7207 */ /* 0x000fe40001000000 */
[----:B---3--:R-:W-:-:S07]  /*e0a0*/  LOP3.LUT R24, R24, R3, RZ, 0x3c, !PT ;  /* 0x0000000318187212 */ /* 0x008fce00078e3cff */
.L_x_394:
[----:B------:R-:W-:Y:S05]  /*e0b0*/  BSYNC B0 ;  /* 0x0000000000007941 */ /* 0x000fea0003800000 */
.L_x_393:
[----:B----4-:R-:W-:Y:S02]  /*e0c0*/  HADD2.F32 R15, -RZ, R9.H0_H0 ;  /* 0x20000009ff0f7230 */ /* 0x010fe40000004100 */
        /* <DEDUP_REMOVED lines=9> */
[----:B-1----:R-:W-:Y:S02]  /*e160*/  HADD2.F32 R23, -RZ, R9.H1_H1 ;  /* 0x30000009ff177230 */ /* 0x002fe40000004100 */
        /* <DEDUP_REMOVED lines=11> */
[----:B------:R-:W-:Y:S02]  /*e220*/  HADD2.F32 R23, -RZ, R4.H0_H0 ;  /* 0x20000004ff177230 */ /* 0x000fe40000004100 */
        /* <DEDUP_REMOVED lines=19> */
[----:B------:R-:W-:Y:S01]  /*e360*/  FFMA.RM R27, R27, R55, 12582913 ;  /* 0x4b4000011b1b7423 */ /* 0x000fe20000004037 */
        /* <DEDUP_REMOVED lines=23> */
[----:B------:R-:W-:Y:S01]  /*e4e0*/  FFMA.SAT R14, -R126, R53, 0.5 ;  /* 0x3f0000007e0e7423 */ /* 0x000fe20000002135 */
[----:B------:R-:W-:Y:S01]  /*e4f0*/  FFMA R35, -R124, 1.4426950216293334961, -R35 ;  /* 0x3fb8aa3b7c237823 */ /* 0x000fe20000000923 */
[-C--:B------:R-:W-:Y:S01]  /*e500*/  FFMA.RM R23, R23, R55.reuse, 12582913 ;  /* 0x4b40000117177423 */ /* 0x080fe20000004037 */
[----:B------:R-:W-:Y:S01]  /*e510*/  FMUL R132, R156, R132 ;  /* 0x000000849c847220 */ /* 0x000fe20000400000 */
[----:B------:R-:W-:Y:S01]  /*e520*/  FFMA.RM R37, R14, R55, 12582913 ;  /* 0x4b4000010e257423 */ /* 0x000fe20000004037 */
[----:B------:R3:W-:Y:S01]  /*e530*/  MUFU.EX2 R40, R13 ;  /* 0x0000000d00287308 */ /* 0x0007e20000000800 */
[----:B-1----:R-:W-:Y:S01]  /*e540*/  FADD R29, R23, -12583039 ;  /* 0xcb40007f171d7421 */ /* 0x002fe20000000000 */
[----:B------:R-:W-:Y:S01]  /*e550*/  FFMA.SAT R14, -R30, R53, 0.5 ;  /* 0x3f0000001e0e7423 */ /* 0x000fe20000002135 */
[----:B------:R-:W-:Y:S01]  /*e560*/  FFMA R35, -R124, 1.925963033500011079e-08, R35 ;  /* 0x32a570607c237823 */ /* 0x000fe20000000123 */
[----:B------:R-:W-:Y:S01]  /*e570*/  FFMA R132, R157, R39, R132 ;  /* 0x000000279d847223 */ /* 0x000fe20000000084 */
[----:B------:R-:W-:Y:S01]  /*e580*/  FFMA R29, -R28, 1.4426950216293334961, -R29 ;  /* 0x3fb8aa3b1c1d7823 */ /* 0x000fe2000000091d */
[----:B------:R-:W-:Y:S01]  /*e590*/  FFMA.RM R39, R14, R55, 12582913 ;  /* 0x4b4000010e277423 */ /* 0x000fe20000004037 */
[----:B------:R-:W-:Y:S01]  /*e5a0*/  HADD2.F32 R43, -RZ, R6.H1_H1 ;  /* 0x30000006ff2b7230 */ /* 0x000fe20000004100 */
[----:B------:R1:W4:Y:S01]  /*e5b0*/  MUFU.EX2 R42, R35 ;  /* 0x00000023002a7308 */ /* 0x0003220000000800 */
[----:B---3--:R-:W-:Y:S01]  /*e5c0*/  FADD R13, R37, -12583039 ;  /* 0xcb40007f250d7421 */ /* 0x008fe20000000000 */
[----:B------:R-:W-:Y:S01]  /*e5d0*/  FFMA R29, -R28, 1.925963033500011079e-08, R29 ;  /* 0x32a570601c1d7823 */ /* 0x000fe2000000011d */
[----:B------:R-:W-:Y:S01]  /*e5e0*/  FFMA.SAT R28, -R128, R53, 0.5 ;  /* 0x3f000000801c7423 */ /* 0x000fe20000002135 */
[----:B------:R-:W-:Y:S01]  /*e5f0*/  FMUL R14, R156, R133 ;  /* 0x000000859c0e7220 */ /* 0x000fe20000400000 */
[----:B------:R-:W-:Y:S01]  /*e600*/  FFMA R13, -R126, 1.4426950216293334961, -R13 ;  /* 0x3fb8aa3b7e0d7823 */ /* 0x000fe2000000090d */
[----:B------:R-:W-:Y:S01]  /*e610*/  FADD R41, R39, -12583039 ;  /* 0xcb40007f27297421 */ /* 0x000fe20000000000 */
[----:B------:R-:W-:-:S02]  /*e620*/  HADD2.F32 R45, -RZ, R7.H0_H0 ;  /* 0x20000007ff2d7230 */ /* 0x000fc40000004100 */
[----:B------:R-:W-:Y:S01]  /*e630*/  FFMA R14, R157, R43, R14 ;  /* 0x0000002b9d0e7223 */ /* 0x000fe2000000000e */
[----:B-1----:R-:W-:Y:S01]  /*e640*/  FFMA.RM R35, R28, R55, 12582913 ;  /* 0x4b4000011c237423 */ /* 0x002fe20000004037 */
[----:B------:R-:W-:Y:S01]  /*e650*/  FFMA R13, -R126, 1.925963033500011079e-08, R13 ;  /* 0x32a570607e0d7823 */ /* 0x000fe2000000010d */
[----:B------:R-:W-:Y:S01]  /*e660*/  FFMA.SAT R28, -R32, R53, 0.5 ;  /* 0x3f000000201c7423 */ /* 0x000fe20000002135 */
[----:B------:R-:W-:Y:S01]  /*e670*/  FFMA R41, -R30, 1.4426950216293334961, -R41 ;  /* 0x3fb8aa3b1e297823 */ /* 0x000fe20000000929 */
[----:B------:R1:W3:Y:S01]  /*e680*/  MUFU.EX2 R44, R29 ;  /* 0x0000001d002c7308 */ /* 0x0002e20000000800 */
[----:B------:R-:W-:Y:S02]  /*e690*/  HADD2.F32 R50, -RZ, R7.H1_H1 ;  /* 0x30000007ff327230 */ /* 0x000fe40000004100 */
[----:B------:R-:W-:Y:S01]  /*e6a0*/  FFMA.RM R43, R28, R55, 12582913 ;  /* 0x4b4000011c2b7423 */ /* 0x000fe20000004037 */
[----:B------:R-:W-:Y:S01]  /*e6b0*/  FFMA.SAT R28, -R0, R53, 0.5 ;  /* 0x3f000000001c7423 */ /* 0x000fe20000002135 */
[----:B------:R-:W-:Y:S01]  /*e6c0*/  FFMA R41, -R30, 1.925963033500011079e-08, R41 ;  /* 0x32a570601e297823 */ /* 0x000fe20000000129 */
[----:B------:R-:W-:Y:S01]  /*e6d0*/  FMUL R134, R156, R134 ;  /* 0x000000869c867220 */ /* 0x000fe20000400000 */
[----:B------:R-:W-:Y:S01]  /*e6e0*/  SHF.L.U32 R3, R3, 0x17, RZ ;  /* 0x0000001703037819 */ /* 0x000fe200000006ff */
[----:B------:R-:W-:Y:S01]  /*e6f0*/  FFMA.RM R47, R28, R55, 12582913 ;  /* 0x4b4000011c2f7423 */ /* 0x000fe20000004037 */
[----:B------:R5:W3:Y:S01]  /*e700*/  MUFU.EX2 R46, R13 ;  /* 0x0000000d002e7308 */ /* 0x000ae20000000800 */
[----:B-1----:R-:W-:Y:S01]  /*e710*/  FADD R29, R35, -12583039 ;  /* 0xcb40007f231d7421 */ /* 0x002fe20000000000 */
[----:B------:R-:W-:Y:S01]  /*e720*/  FMUL R28, R156, R135 ;  /* 0x000000879c1c7220 */ /* 0x000fe20000400000 */
[----:B------:R-:W-:Y:S01]  /*e730*/  FFMA R134, R157, R45, R134 ;  /* 0x0000002d9d867223 */ /* 0x000fe20000000086 */
[----:B------:R-:W-:Y:S01]  /*e740*/  FADD R45, R43, -12583039 ;  /* 0xcb40007f2b2d7421 */ /* 0x000fe20000000000 */
[----:B------:R-:W-:Y:S01]  /*e750*/  FFMA R29, -R128, 1.4426950216293334961, -R29 ;  /* 0x3fb8aa3b801d7823 */ /* 0x000fe2000000091d */
[----:B------:R-:W-:Y:S01]  /*e760*/  FFMA R28, R157, R50, R28 ;  /* 0x000000329d1c7223 */ /* 0x000fe2000000001c */
[----:B------:R-:W-:Y:S01]  /*e770*/  FADD R49, R47, -12583039 ;  /* 0xcb40007f2f317421 */ /* 0x000fe20000000000 */
[----:B------:R1:W3:Y:S01]  /*e780*/  MUFU.EX2 R30, R41 ;  /* 0x00000029001e7308 */ /* 0x0002e20000000800 */
[-C--:B-----5:R-:W-:Y:S01]  /*e790*/  FFMA.SAT R13, -R130, R53.reuse, 0.5 ;  /* 0x3f000000820d7423 */ /* 0x0a0fe20000002135 */
[----:B------:R-:W-:Y:S01]  /*e7a0*/  FFMA R29, -R128, 1.925963033500011079e-08, R29 ;  /* 0x32a57060801d7823 */ /* 0x000fe2000000011d */
[-C--:B------:R-:W-:Y:S01]  /*e7b0*/  FFMA.SAT R52, -R134, R53.reuse, 0.5 ;  /* 0x3f00000086347423 */ /* 0x080fe20000002135 */
[----:B------:R-:W-:Y:S01]  /*e7c0*/  FFMA.SAT R54, -R28, R53, 0.5 ;  /* 0x3f0000001c367423 */ /* 0x000fe20000002135 */
[----:B------:R-:W-:Y:S01]  /*e7d0*/  FFMA.RM R13, R13, R55, 12582913 ;  /* 0x4b4000010d0d7423 */ /* 0x000fe20000004037 */
[----:B------:R-:W-:Y:S01]  /*e7e0*/  FFMA R45, -R32, 1.4426950216293334961, -R45 ;  /* 0x3fb8aa3b202d7823 */ /* 0x000fe2000000092d */
[----:B------:R-:W-:Y:S01]  /*e7f0*/  FFMA R49, -R0, 1.4426950216293334961, -R49 ;  /* 0x3fb8aa3b00317823 */ /* 0x000fe20000000931 */
[----:B------:R5:W3:Y:S01]  /*e800*/  MUFU.EX2 R48, R29 ;  /* 0x0000001d00307308 */ /* 0x000ae20000000800 */
[----:B-1----:R-:W-:Y:S01]  /*e810*/  FADD R41, R13, -12583039 ;  /* 0xcb40007f0d297421 */ /* 0x002fe20000000000 */
[----:B------:R-:W-:Y:S01]  /*e820*/  FFMA.SAT R50, -R14, R53, 0.5 ;  /* 0x3f0000000e327423 */ /* 0x000fe20000002135 */
[-C--:B------:R-:W-:Y:S01]  /*e830*/  FFMA.RM R52, R52, R55.reuse, 12582913 ;  /* 0x4b40000134347423 */ /* 0x080fe20000004037 */
[-C--:B------:R-:W-:Y:S01]  /*e840*/  FFMA.RM R54, R54, R55.reuse, 12582913 ;  /* 0x4b40000136367423 */ /* 0x080fe20000004037 */
[----:B------:R-:W-:Y:S01]  /*e850*/  FFMA R41, -R130, 1.4426950216293334961, -R41 ;  /* 0x3fb8aa3b82297823 */ /* 0x000fe20000000929 */
[----:B------:R-:W-:Y:S01]  /*e860*/  FFMA R45, -R32, 1.925963033500011079e-08, R45 ;  /* 0x32a57060202d7823 */ /* 0x000fe2000000012d */
[----:B------:R-:W-:Y:S01]  /*e870*/  FFMA R49, -R0, 1.925963033500011079e-08, R49 ;  /* 0x32a5706000317823 */ /* 0x000fe20000000131 */
[----:B------:R-:W-:Y:S01]  /*e880*/  FFMA.RM R51, R50, R55, 12582913 ;  /* 0x4b40000132337423 */ /* 0x000fe20000004037 */
[----:B-----5:R-:W-:Y:S01]  /*e890*/  FFMA.SAT R29, -R132, R53, 0.5 ;  /* 0x3f000000841d7423 */ /* 0x020fe20000002135 */
[----:B------:R-:W-:Y:S01]  /*e8a0*/  FFMA R41, -R130, 1.925963033500011079e-08, R41 ;  /* 0x32a5706082297823 */ /* 0x000fe20000000129 */
[----:B------:R1:W5:Y:S01]  /*e8b0*/  MUFU.EX2 R32, R45 ;  /* 0x0000002d00207308 */ /* 0x0003620000000800 */
[----:B------:R-:W-:Y:S01]  /*e8c0*/  FADD R53, R51, -12583039 ;  /* 0xcb40007f33357421 */ /* 0x000fe20000000000 */
[----:B------:R-:W-:Y:S01]  /*e8d0*/  FFMA.RM R29, R29, R55, 12582913 ;  /* 0x4b4000011d1d7423 */ /* 0x000fe20000004037 */
[----:B------:R-:W-:Y:S01]  /*e8e0*/  FADD R55, R54, -12583039 ;  /* 0xcb40007f36377421 */ /* 0x000fe20000000000 */
[----:B--2---:R-:W-:Y:S01]  /*e8f0*/  FFMA R34, R3, R34, 1 ;  /* 0x3f80000003227423 */ /* 0x004fe20000000022 */
[----:B------:R-:W-:Y:S01]  /*e900*/  FFMA R53, -R14, 1.4426950216293334961, -R53 ;  /* 0x3fb8aa3b0e357823 */ /* 0x000fe20000000935 */
[----:B------:R-:W-:Y:S01]  /*e910*/  SHF.L.U32 R33, R33, 0x17, RZ ;  /* 0x0000001721217819 */ /* 0x000fe200000006ff */
[----:B------:R-:W-:Y:S01]  /*e920*/  FFMA R55, -R28, 1.4426950216293334961, -R55 ;  /* 0x3fb8aa3b1c377823 */ /* 0x000fe20000000937 */
[----:B------:R2:W5:Y:S01]  /*e930*/  MUFU.EX2 R0, R41 ;  /* 0x0000002900007308 */ /* 0x0005620000000800 */
[----:B-1----:R-:W-:Y:S01]  /*e940*/  FADD R45, R29, -12583039 ;  /* 0xcb40007f1d2d7421 */ /* 0x002fe20000000000 */
[----:B------:R-:W-:Y:S01]  /*e950*/  IADD3 R3, R34, 0x1800000, RZ ;  /* 0x0180000022037810 */ /* 0x000fe20007ffe0ff */
[----:B------:R-:W-:Y:S01]  /*e960*/  FFMA R55, -R28, 1.925963033500011079e-08, R55 ;  /* 0x32a570601c377823 */ /* 0x000fe20000000137 */
[----:B------:R-:W-:Y:S01]  /*e970*/  FFMA R53, -R14, 1.925963033500011079e-08, R53 ;  /* 0x32a570600e357823 */ /* 0x000fe20000000135 */
[----:B------:R-:W-:Y:S01]  /*e980*/  FFMA R45, -R132, 1.4426950216293334961, -R45 ;  /* 0x3fb8aa3b842d7823 */ /* 0x000fe2000000092d */
[----:B------:R-:W-:Y:S01]  /*e990*/  LOP3.LUT R3, R3, 0x7f800000, RZ, 0xc0, !PT ;  /* 0x7f80000003037812 */ /* 0x000fe200078ec0ff */
[----:B------:R-:W-:Y:S01]  /*e9a0*/  IMAD.SHL.U32 R31, R31, 0x800000, RZ ;  /* 0x008000001f1f7824 */ /* 0x000fe200078e00ff */
[----:B------:R1:W5:Y:S01]  /*e9b0*/  MUFU.EX2 R50, R49 ;  /* 0x0000003100327308 */ /* 0x0003620000000800 */
[----:B--2---:R-:W-:Y:S01]  /*e9c0*/  FADD R41, R52, -12583039 ;  /* 0xcb40007f34297421 */ /* 0x004fe20000000000 */
[----:B------:R-:W-:Y:S01]  /*e9d0*/  FFMA R45, -R132, 1.925963033500011079e-08, R45 ;  /* 0x32a57060842d7823 */ /* 0x000fe2000000012d */
[----:B------:R-:W-:Y:S01]  /*e9e0*/  ISETP.GT.U32.AND P2, PT, R3, 0x1ffffff, PT ;  /* 0x01ffffff0300780c */ /* 0x000fe20003f44070 */
[----:B------:R-:W-:-:S02]  /*e9f0*/  IMAD.SHL.U32 R54, R54, 0x800000, RZ ;  /* 0x0080000036367824 */ /* 0x000fc400078e00ff */
[C---:B------:R-:W-:Y:S01]  /*ea00*/  FFMA R41, -R134.reuse, 1.4426950216293334961, -R41 ;  /* 0x3fb8aa3b86297823 */ /* 0x040fe20000000929 */
[----:B------:R-:W-:Y:S01]  /*ea10*/  SHF.L.U32 R23, R23, 0x17, RZ ;  /* 0x0000001717177819 */ /* 0x000fe200000006ff */
[----:B------:R-:W-:Y:S01]  /*ea20*/  BSSY B1, `(.L_x_398) ;  /* 0x000002a000017945 */ /* 0x000fe20003800000 */
[----:B------:R-:W2:Y:S01]  /*ea30*/  MUFU.EX2 R14, R45 ;  /* 0x0000002d000e7308 */ /* 0x000ea20000000800 */
[----:B------:R-:W-:Y:S01]  /*ea40*/  FFMA R41, -R134, 1.925963033500011079e-08, R41 ;  /* 0x32a5706086297823 */ /* 0x000fe20000000129 */
[----:B------:R-:W-:Y:S01]  /*ea50*/  SHF.L.U32 R15, R15, 0x17, RZ ;  /* 0x000000170f0f7819 */ /* 0x000fe200000006ff */
        /* <DEDUP_REMOVED lines=34> */
.L_x_399:
[----:B------:R-:W1:Y:S02]  /*ec80*/  MUFU.RCP R13, R34 ;  /* 0x00000022000d7308 */ /* 0x000e640000001000 */
[----:B-1----:R-:W-:-:S04]  /*ec90*/  FFMA R0, R34, R13, -1 ;  /* 0xbf80000022007423 */ /* 0x002fc8000000000d */
[----:B------:R-:W-:-:S04]  /*eca0*/  FADD.FTZ R0, -R0, -RZ ;  /* 0x800000ff00007221 */ /* 0x000fc80000010100 */
[----:B------:R-:W-:-:S07]  /*ecb0*/  FFMA R13, R13, R0, R13 ;  /* 0x000000000d0d7223 */ /* 0x000fce000000000d */
.L_x_400:
[----:B------:R-:W-:Y:S05]  /*ecc0*/  BSYNC B1 ;  /* 0x0000000000017941 */ /* 0x000fea0003800000 */
.L_x_398:
        /* <DEDUP_REMOVED lines=10> */
.L_x_402:
[----:B------:R-:W1:Y:S02]  /*ed70*/  MUFU.RCP R28, R49 ;  /* 0x00000031001c7308 */ /* 0x000e640000001000 */
[----:B-1----:R-:W-:-:S04]  /*ed80*/  FFMA R0, R49, R28, -1 ;  /* 0xbf80000031007423 */ /* 0x002fc8000000001c */
[----:B------:R-:W-:-:S04]  /*ed90*/  FADD.FTZ R3, -R0, -RZ ;  /* 0x800000ff00037221 */ /* 0x000fc80000010100 */
[----:B------:R-:W-:-:S07]  /*eda0*/  FFMA R28, R28, R3, R28 ;  /* 0x000000031c1c7223 */ /* 0x000fce000000001c */
.L_x_403:
[----:B------:R-:W-:Y:S05]  /*edb0*/  BSYNC B1 ;  /* 0x0000000000017941 */ /* 0x000fea0003800000 */
.L_x_401:
        /* <DEDUP_REMOVED lines=10> */
.L_x_405:
[----:B------:R-:W1:Y:S02]  /*ee60*/  MUFU.RCP R23, R38 ;  /* 0x0000002600177308 */ /* 0x000e640000001000 */
[----:B-1----:R-:W-:-:S04]  /*ee70*/  FFMA R0, R38, R23, -1 ;  /* 0xbf80000026007423 */ /* 0x002fc80000000017 */
[----:B------:R-:W-:-:S04]  /*ee80*/  FADD.FTZ R0, -R0, -RZ ;  /* 0x800000ff00007221 */ /* 0x000fc80000010100 */
[----:B------:R-:W-:-:S07]  /*ee90*/  FFMA R23, R23, R0, R23 ;  /* 0x0000000017177223 */ /* 0x000fce0000000017 */
.L_x_406:
[----:B------:R-:W-:Y:S05]  /*eea0*/  BSYNC B1 ;  /* 0x0000000000017941 */ /* 0x000fea0003800000 */
.L_x_404:
        /* <DEDUP_REMOVED lines=10> */
.L_x_408:
[----:B------:R-:W1:Y:S02]  /*ef50*/  MUFU.RCP R30, R31 ;  /* 0x0000001f001e7308 */ /* 0x000e640000001000 */
[----:B-1----:R-:W-:-:S04]  /*ef60*/  FFMA R0, R31, R30, -1 ;  /* 0xbf8000001f007423 */ /* 0x002fc8000000001e */
[----:B------:R-:W-:-:S04]  /*ef70*/  FADD.FTZ R3, -R0, -RZ ;  /* 0x800000ff00037221 */ /* 0x000fc80000010100 */
[----:B------:R-:W-:-:S07]  /*ef80*/  FFMA R30, R30, R3, R30 ;  /* 0x000000031e1e7223 */ /* 0x000fce000000001e */
.L_x_409:
[----:B------:R-:W-:Y:S05]  /*ef90*/  BSYNC B1 ;  /* 0x0000000000017941 */ /* 0x000fea0003800000 */
.L_x_407:
        /* <DEDUP_REMOVED lines=10> */
.L_x_411:
[----:B------:R-:W1:Y:S02]  /*f040*/  MUFU.RCP R27, R42 ;  /* 0x0000002a001b7308 */ /* 0x000e640000001000 */
[----:B-1----:R-:W-:-:S04]  /*f050*/  FFMA R0, R42, R27, -1 ;  /* 0xbf8000002a007423 */ /* 0x002fc8000000001b */
[----:B------:R-:W-:-:S04]  /*f060*/  FADD.FTZ R0, -R0, -RZ ;  /* 0x800000ff00007221 */ /* 0x000fc80000010100 */
[----:B------:R-:W-:-:S07]  /*f070*/  FFMA R27, R27, R0, R27 ;  /* 0x000000001b1b7223 */ /* 0x000fce000000001b */
.L_x_412:
[----:B------:R-:W-:Y:S05]  /*f080*/  BSYNC B1 ;  /* 0x0000000000017941 */ /* 0x000fea0003800000 */
.L_x_410:
        /* <DEDUP_REMOVED lines=10> */
.L_x_414:
[----:B------:R-:W1:Y:S02]  /*f130*/  MUFU.RCP R32, R33 ;  /* 0x0000002100207308 */ /* 0x000e640000001000 */
[----:B-1----:R-:W-:-:S04]  /*f140*/  FFMA R0, R33, R32, -1 ;  /* 0xbf80000021007423 */ /* 0x002fc80000000020 */
[----:B------:R-:W-:-:S04]  /*f150*/  FADD.FTZ R3, -R0, -RZ ;  /* 0x800000ff00037221 */ /* 0x000fc80000010100 */
[----:B------:R-:W-:-:S07]  /*f160*/  FFMA R32, R32, R3, R32 ;  /* 0x0000000320207223 */ /* 0x000fce0000000020 */
.L_x_415:
[----:B------:R-:W-:Y:S05]  /*f170*/  BSYNC B1 ;  /* 0x0000000000017941 */ /* 0x000fea0003800000 */
.L_x_413:
        /* <DEDUP_REMOVED lines=10> */
.L_x_417:
[----:B------:R-:W1:Y:S02]  /*f220*/  MUFU.RCP R29, R46 ;  /* 0x0000002e001d7308 */ /* 0x000e640000001000 */
[----:B-1----:R-:W-:-:S04]  /*f230*/  FFMA R0, R46, R29, -1 ;  /* 0xbf8000002e007423 */ /* 0x002fc8000000001d */
[----:B------:R-:W-:-:S04]  /*f240*/  FADD.FTZ R0, -R0, -RZ ;  /* 0x800000ff00007221 */ /* 0x000fc80000010100 */
[----:B------:R-:W-:-:S07]  /*f250*/  FFMA R29, R29, R0, R29 ;  /* 0x000000001d1d7223 */ /* 0x000fce000000001d */
.L_x_418:
[----:B------:R-:W-:Y:S05]  /*f260*/  BSYNC B1 ;  /* 0x0000000000017941 */ /* 0x000fea0003800000 */
.L_x_416:
        /* <DEDUP_REMOVED lines=10> */
.L_x_420:
[----:B------:R-:W1:Y:S02]  /*f310*/  MUFU.RCP R34, R39 ;  /* 0x0000002700227308 */ /* 0x000e640000001000 */
[----:B-1----:R-:W-:-:S04]  /*f320*/  FFMA R0, R39, R34, -1 ;  /* 0xbf80000027007423 */ /* 0x002fc80000000022 */
[----:B------:R-:W-:-:S04]  /*f330*/  FADD.FTZ R3, -R0, -RZ ;  /* 0x800000ff00037221 */ /* 0x000fc80000010100 */
[----:B------:R-:W-:-:S07]  /*f340*/  FFMA R34, R34, R3, R34 ;  /* 0x0000000322227223 */ /* 0x000fce0000000022 */
.L_x_421:
[----:B------:R-:W-:Y:S05]  /*f350*/  BSYNC B1 ;  /* 0x0000000000017941 */ /* 0x000fea0003800000 */
.L_x_419:
        /* <DEDUP_REMOVED lines=10> */
.L_x_423:
[----:B------:R-:W1:Y:S02]  /*f400*/  MUFU.RCP R31, R48 ;  /* 0x00000030001f7308 */ /* 0x000e640000001000 */
[----:B-1----:R-:W-:-:S04]  /*f410*/  FFMA R0, R48, R31, -1 ;  /* 0xbf80000030007423 */ /* 0x002fc8000000001f */
[----:B------:R-:W-:-:S04]  /*f420*/  FADD.FTZ R0, -R0, -RZ ;  /* 0x800000ff00007221 */ /* 0x000fc80000010100 */
[----:B------:R-:W-:-:S07]  /*f430*/  FFMA R31, R31, R0, R31 ;  /* 0x000000001f1f7223 */ /* 0x000fce000000001f */
.L_x_424:
[----:B------:R-:W-:Y:S05]  /*f440*/  BSYNC B1 ;  /* 0x0000000000017941 */ /* 0x000fea0003800000 */
.L_x_422:
        /* <DEDUP_REMOVED lines=10> */
.L_x_426:
[----:B------:R-:W1:Y:S02]  /*f4f0*/  MUFU.RCP R36, R43 ;  /* 0x0000002b00247308 */ /* 0x000e640000001000 */
[----:B-1----:R-:W-:-:S04]  /*f500*/  FFMA R0, R43, R36, -1 ;  /* 0xbf8000002b007423 */ /* 0x002fc80000000024 */
[----:B------:R-:W-:-:S04]  /*f510*/  FADD.FTZ R3, -R0, -RZ ;  /* 0x800000ff00037221 */ /* 0x000fc80000010100 */
[----:B------:R-:W-:-:S07]  /*f520*/  FFMA R36, R36, R3, R36 ;  /* 0x0000000324247223 */ /* 0x000fce0000000024 */
.L_x_427:
[----:B------:R-:W-:Y:S05]  /*f530*/  BSYNC B1 ;  /* 0x0000000000017941 */ /* 0x000fea0003800000 */
.L_x_425:
        /* <DEDUP_REMOVED lines=10> */
.L_x_429:
[----:B------:R-:W1:Y:S02]  /*f5e0*/  MUFU.RCP R33, R40 ;  /* 0x0000002800217308 */ /* 0x000e640000001000 */
[----:B-1----:R-:W-:-:S04]  /*f5f0*/  FFMA R0, R40, R33, -1 ;  /* 0xbf80000028007423 */ /* 0x002fc80000000021 */
[----:B------:R-:W-:-:S04]  /*f600*/  FADD.FTZ R0, -R0, -RZ ;  /* 0x800000ff00007221 */ /* 0x000fc80000010100 */
[----:B------:R-:W-:-:S07]  /*f610*/  FFMA R33, R33, R0, R33 ;  /* 0x0000000021217223 */ /* 0x000fce0000000021 */
.L_x_430:
[----:B------:R-:W-:Y:S05]  /*f620*/  BSYNC B1 ;  /* 0x0000000000017941 */ /* 0x000fea0003800000 */
.L_x_428:
        /* <DEDUP_REMOVED lines=10> */
.L_x_432:
[----:B------:R-:W1:Y:S02]  /*f6d0*/  MUFU.RCP R38, R47 ;  /* 0x0000002f00267308 */ /* 0x000e640000001000 */
[----:B-1----:R-:W-:-:S04]  /*f6e0*/  FFMA R0, R47, R38, -1 ;  /* 0xbf8000002f007423 */ /* 0x002fc80000000026 */
[----:B------:R-:W-:-:S04]  /*f6f0*/  FADD.FTZ R3, -R0, -RZ ;  /* 0x800000ff00037221 */ /* 0x000fc80000010100 */
[----:B------:R-:W-:-:S07]  /*f700*/  FFMA R38, R38, R3, R38 ;  /* 0x0000000326267223 */ /* 0x000fce0000000026 */
.L_x_433:
[----:B------:R-:W-:Y:S05]  /*f710*/  BSYNC B1 ;  /* 0x0000000000017941 */ /* 0x000fea0003800000 */
.L_x_431:
        /* <DEDUP_REMOVED lines=10> */
.L_x_435:
[----:B------:R-:W1:Y:S02]  /*f7c0*/  MUFU.RCP R35, R44 ;  /* 0x0000002c00237308 */ /* 0x000e640000001000 */
[----:B-1----:R-:W-:-:S04]  /*f7d0*/  FFMA R0, R44, R35, -1 ;  /* 0xbf8000002c007423 */ /* 0x002fc80000000023 */
[----:B------:R-:W-:-:S04]  /*f7e0*/  FADD.FTZ R0, -R0, -RZ ;  /* 0x800000ff00007221 */ /* 0x000fc80000010100 */
[----:B------:R-:W-:-:S07]  /*f7f0*/  FFMA R35, R35, R0, R35 ;  /* 0x0000000023237223 */ /* 0x000fce0000000023 */
.L_x_436:
[----:B------:R-:W-:Y:S05]  /*f800*/  BSYNC B1 ;  /* 0x0000000000017941 */ /* 0x000fea0003800000 */
.L_x_434:
        /* <DEDUP_REMOVED lines=10> */
.L_x_438:
[----:B------:R-:W1:Y:S02]  /*f8b0*/  MUFU.RCP R40, R51 ;  /* 0x0000003300287308 */ /* 0x000e640000001000 */
[----:B-1----:R-:W-:-:S04]  /*f8c0*/  FFMA R0, R51, R40, -1 ;  /* 0xbf80000033007423 */ /* 0x002fc80000000028 */
[----:B------:R-:W-:-:S04]  /*f8d0*/  FADD.FTZ R3, -R0, -RZ ;  /* 0x800000ff00037221 */ /* 0x000fc80000010100 */
[----:B------:R-:W-:-:S07]  /*f8e0*/  FFMA R40, R40, R3, R40 ;  /* 0x0000000328287223 */ /* 0x000fce0000000028 */
.L_x_439:
[----:B------:R-:W-:Y:S05]  /*f8f0*/  BSYNC B1 ;  /* 0x0000000000017941 */ /* 0x000fea0003800000 */
.L_x_437:
        /* <DEDUP_REMOVED lines=10> */
.L_x_441:
[----:B------:R-:W1:Y:S02]  /*f9a0*/  MUFU.RCP R37, R52 ;  /* 0x0000003400257308 */ /* 0x000e640000001000 */
[----:B-1----:R-:W-:-:S04]  /*f9b0*/  FFMA R0, R52, R37, -1 ;  /* 0xbf80000034007423 */ /* 0x002fc80000000025 */
[----:B------:R-:W-:-:S04]  /*f9c0*/  FADD.FTZ R0, -R0, -RZ ;  /* 0x800000ff00007221 */ /* 0x000fc80000010100 */
[----:B------:R-:W-:-:S07]  /*f9d0*/  FFMA R37, R37, R0, R37 ;  /* 0x0000000025257223 */ /* 0x000fce0000000025 */
.L_x_442:
[----:B------:R-:W-:Y:S05]  /*f9e0*/  BSYNC B1 ;  /* 0x0000000000017941 */ /* 0x000fea0003800000 */
.L_x_440:
        /* <DEDUP_REMOVED lines=8> */
.L_x_443:
[----:B------:R-:W1:Y:S02]  /*fa70*/  MUFU.RCP R0, R55 ;  /* 0x0000003700007308 */ /* 0x000e640000001000 */
[----:B-1----:R-:W-:-:S04]  /*fa80*/  FFMA R3, R55, R0, -1 ;  /* 0xbf80000037037423 */ /* 0x002fc80000000000 */
[----:B------:R-:W-:-:S04]  /*fa90*/  FADD.FTZ R3, -R3, -RZ ;  /* 0x800000ff03037221 */ /* 0x000fc80000010100 */
[----:B------:R-:W-:-:S07]  /*faa0*/  FFMA R0, R0, R3, R0 ;  /* 0x0000000300007223 */ /* 0x000fce0000000000 */
.L_x_444:
        /* <DEDUP_REMOVED lines=29> */
.L_x_446:
[----:B------:R-:W-:Y:S05]  /*fc80*/  BSYNC B0 ;  /* 0x0000000000007941 */ /* 0x000fea0003800000 */
.L_x_445:
[----:B------:R-:W-:Y:S06]  /*fc90*/  BAR.SYNC.DEFER_BLOCKING 0x1, 0x100 ;  /* 0x0044000000007b1d */ /* 0x000fec0000010000 */
[----:B------:R-:W-:Y:S04]  /*fca0*/  BSSY B0, `(.L_x_447) ;  /* 0x0000009000007945 */ /* 0x000fe80003800000 */
[----:B------:R-:W-:Y:S05]  /*fcb0*/  @P0 BRA `(.L_x_448) ;  /* 0x00000000001c0947 */ /* 0x000fea0003800000 */
[----:B------:R-:W-:-:S13]  /*fcc0*/  ISETP.NE.AND P2, PT, R159, 0x3, PT ;  /* 0x000000039f00780c */ /* 0x000fda0003f45270 */
[----:B------:R-:W-:Y:S05]  /*fcd0*/  @!P2 BRA `(.L_x_449) ;  /* 0x000000000004a947 */ /* 0x000fea0003800000 */
[----:B------:R-:W-:Y:S01]  /*fce0*/  BPT.TRAP 0x1 ;  /* 0x000000040000795c */ /* 0x000fe20000300000 */
.L_x_449:
[----:B------:R-:W-:-:S04]  /*fcf0*/  ULEA UR4, UR5, UR45, 0x3 ;  /* 0x0000002d05047291 */ /* 0x000fc8000f8e183f */
[----:B------:R-:W-:-:S04]  /*fd00*/  UIADD3 UR4, UR4, 0x60, URZ ;  /* 0x0000006004047890 */ /* 0x000fc8000fffe03f */
[----:B------:R-:W-:-:S09]  /*fd10*/  UPRMT UR4, UR50, 0x654, UR4 ;  /* 0x0000065432047896 */ /* 0x000fd20008000004 */
[----:B------:R-:W-:Y:S03]  /*fd20*/  SYNCS.ARRIVE.TRANS64.RED.A1T0 RZ, [UR4], RZ ;  /* 0x000000ffffff79a7 */ /* 0x000fe60008100404 */
.L_x_448:
[----:B------:R-:W-:Y:S05]  /*fd30*/  BSYNC B0 ;  /* 0x0000000000007941 */ /* 0x000fea0003800000 */
.L_x_447:
        /* <DEDUP_REMOVED lines=8> */
.L_x_452:
[----:B------:R-:W-:Y:S01]  /*fdc0*/  SHF.L.U32 R24, R24, 0x1f, RZ ;  /* 0x0000001f18187819 */ /* 0x000fe200000006ff */
[----:B------:R-:W-:Y:S01]  /*fdd0*/  BSSY B1, `(.L_x_453) ;  /* 0x0000006000017945 */ /* 0x000fe20003800000 */
[C---:B------:R-:W-:Y:S02]  /*fde0*/  LEA R3, R12.reuse, UR45, 0x3 ;  /* 0x0000002d0c037c11 */ /* 0x040fe4000f8e18ff */
[----:B------:R-:W-:Y:S02]  /*fdf0*/  @!P1 LEA R12, R12, R21, 0xd ;  /* 0x000000150c0c9211 */ /* 0x000fe400078e68ff */
[----:B------:R-:W2:Y:S02]  /*fe00*/  SYNCS.PHASECHK.TRANS64.TRYWAIT P2, [R3+URZ+0x40], R24 ;  /* 0x00004018030075a7 */ /* 0x000ea4000804017f */
[----:B------:R-:W-:Y:S01]  /*fe10*/  @!P1 LEA R0, R155, R12, 0x1 ;  /* 0x0000000c9b009211 */ /* 0x000fe200078e08ff */
[----:B--2---:R-:W-:Y:S06]  /*fe20*/  @!P2 BRA `(.L_x_454) ;  /* 0x0000005400e0a947 */ /* 0x004fec0003800000 */
.L_x_614:
[----:B------:R-:W-:Y:S05]  /*fe30*/  BSYNC B1 ;  /* 0x0000000000017941 */ /* 0x000fea0003800000 */
.L_x_453:
[----:B------:R-:W-:Y:S05]  /*fe40*/  @!P1 WARPSYNC.ALL ;  /* 0x0000000000009948 */ /* 0x000fea0003800000 */
[----:B------:R3:W4:Y:S04]  /*fe50*/  @!P1 LDSM.16.M88.4 R8, [R12] ;  /* 0x000000000c08983b */ /* 0x0007280000000200 */
[----:B------:R3:W1:Y:S02]  /*fe60*/  @!P1 LDSM.16.M88.4 R4, [R0] ;  /* 0x000000000004983b */ /* 0x0006640000000200 */
.L_x_451:
[----:B------:R-:W-:Y:S05]  /*fe70*/  BSYNC B0 ;  /* 0x0000000000007941 */ /* 0x000fea0003800000 */
.L_x_450:
[--C-:B---34-:R-:W-:Y:S02]  /*fe80*/  HADD2.F32 R0, -RZ, R8.reuse.H0_H0 ;  /* 0x20000008ff007230 */ /* 0x118fe40000004100 */
[C---:B------:R-:W-:Y:S01]  /*fe90*/  FMUL R136, R156.reuse, R136 ;  /* 0x000000889c887220 */ /* 0x040fe20000400000 */
[----:B------:R-:W-:Y:S01]  /*fea0*/  MOV R41, 0x3bbb989d ;  /* 0x3bbb989d00297802 */ /* 0x000fe20000000f00 */
[----:B------:R-:W-:Y:S02]  /*feb0*/  HADD2.F32 R8, -RZ, R8.H1_H1 ;  /* 0x30000008ff087230 */ /* 0x000fe40000004100 */
[----:B------:R-:W-:Y:S01]  /*fec0*/  FMUL R137, R156, R137 ;  /* 0x000000899c897220 */ /* 0x000fe20000400000 */
[----:B------:R-:W-:Y:S01]  /*fed0*/  FFMA R0, R157, R0, R136 ;  /* 0x000000009d007223 */ /* 0x000fe20000000088 */
[--C-:B------:R-:W-:Y:S01]  /*fee0*/  HADD2.F32 R12, -RZ, R9.reuse.H0_H0 ;  /* 0x20000009ff0c7230 */ /* 0x100fe20000004100 */
[----:B------:R-:W-:Y:S01]  /*fef0*/  MOV R50, 0x437c0000 ;  /* 0x437c000000327802 */ /* 0x000fe20000000f00 */
[----:B------:R-:W-:-:S02]  /*ff00*/  HADD2.F32 R14, -RZ, R9.H1_H1 ;  /* 0x30000009ff0e7230 */ /* 0x000fc40000004100 */
[----:B--2---:R-:W-:Y:S01]  /*ff10*/  FMUL R3, R156, R138 ;  /* 0x0000008a9c037220 */ /* 0x004fe20000400000 */
[----:B------:R-:W-:Y:S01]  /*ff20*/  FFMA.SAT R9, -R0, R41, 0.5 ;  /* 0x3f00000000097423 */ /* 0x000fe20000002129 */
[C---:B------:R-:W-:Y:S01]  /*ff30*/  FFMA R8, R157.reuse, R8, R137 ;  /* 0x000000089d087223 */ /* 0x040fe20000000089 */
[--C-:B------:R-:W-:Y:S02]  /*ff40*/  HADD2.F32 R28, -RZ, R11.reuse.H0_H0 ;  /* 0x2000000bff1c7230 */ /* 0x100fe40000004100 */
[----:B------:R-:W-:Y:S01]  /*ff50*/  FFMA R3, R157, R12, R3 ;  /* 0x0000000c9d037223 */ /* 0x000fe20000000003 */
[----:B------:R-:W-:Y:S01]  /*ff60*/  FFMA.RM R9, R9, R50, 12582913 ;  /* 0x4b40000109097423 */ /* 0x000fe20000004032 */
[----:B------:R-:W-:Y:S01]  /*ff70*/  FMUL R12, R156, R139 ;  /* 0x0000008b9c0c7220 */ /* 0x000fe20000400000 */
[-C--:B------:R-:W-:Y:S01]  /*ff80*/  FFMA.SAT R13, -R8, R41.reuse, 0.5 ;  /* 0x3f000000080d7423 */ /* 0x080fe20000002129 */
[----:B------:R-:W-:Y:S02]  /*ff90*/  HADD2.F32 R30, -RZ, R11.H1_H1 ;  /* 0x3000000bff1e7230 */ /* 0x000fe40000004100 */
[----:B------:R-:W-:Y:S01]  /*ffa0*/  FADD R11, R9, -12583039 ;  /* 0xcb40007f090b7421 */ /* 0x000fe20000000000 */
[----:B------:R-:W-:Y:S01]  /*ffb0*/  FFMA.SAT R15, -R3, R41, 0.5 ;  /* 0x3f000000030f7423 */ /* 0x000fe20000002129 */
[----:B------:R-:W-:Y:S01]  /*ffc0*/  FFMA R12, R157, R14, R12 ;  /* 0x0000000e9d0c7223 */ /* 0x000fe2000000000c */
[----:B------:R-:W-:Y:S01]  /*ffd0*/  FFMA.RM R13, R13, R50, 12582913 ;  /* 0x4b4000010d0d7423 */ /* 0x000fe20000004032 */
[----:B------:R-:W-:-:S02]  /*ffe0*/  HADD2.F32 R24, -RZ, R10.H0_H0 ;  /* 0x2000000aff187230 */ /* 0x000fc40000004100 */
[----:B------:R-:W-:Y:S01]  /*fff0*/  FFMA R11, -R0, 1.4426950216293334961, -R11 ;  /* 0x3fb8aa3b000b7823 */ /* 0x000fe2000000090b */
[----:B------:R-:W-:Y:S02]  /*10000*/  HADD2.F32 R10, -RZ, R10.H1_H1 ;  /* 0x3000000aff0a7230 */ /* 0x000fe40000004100 */
[----:B------:R-:W-:Y:S01]  /*10010*/  FFMA.RM R21, R15, R50, 12582913 ;  /* 0x4b4000010f157423 */ /* 0x000fe20000004032 */
[----:B------:R-:W-:Y:S01]  /*10020*/  FFMA.SAT R14, -R12, R41, 0.5 ;  /* 0x3f0000000c0e7423 */ /* 0x000fe20000002129 */
[C---:B-1----:R-:W-:Y:S01]  /*10030*/  FMUL R32, R156.reuse, R141 ;  /* 0x0000008d9c207220 */ /* 0x042fe20000400000 */
[----:B------:R-:W-:Y:S01]  /*10040*/  FADD R15, R13, -12583039 ;  /* 0xcb40007f0d0f7421 */ /* 0x000fe20000000000 */
[----:B------:R-:W-:Y:S01]  /*10050*/  FMUL R140, R156, R140 ;  /* 0x0000008c9c8c7220 */ /* 0x000fe20000400000 */
[----:B------:R-:W-:Y:S01]  /*10060*/  FFMA R11, -R0, 1.925963033500011079e-08, R11 ;  /* 0x32a57060000b7823 */ /* 0x000fe2000000010b */
[----:B------:R-:W-:Y:S01]  /*10070*/  FFMA.RM R23, R14, R50, 12582913 ;  /* 0x4b4000010e177423 */ /* 0x000fe20000004032 */
[----:B------:R-:W-:Y:S01]  /*10080*/  FADD R0, R21, -12583039 ;  /* 0xcb40007f15007421 */ /* 0x000fe20000000000 */
[----:B------:R-:W-:Y:S01]  /*10090*/  FFMA R15, -R8, 1.4426950216293334961, -R15 ;  /* 0x3fb8aa3b080f7823 */ /* 0x000fe2000000090f */
[C---:B------:R-:W-:Y:S01]  /*100a0*/  FFMA R10, R157.reuse, R10, R32 ;  /* 0x0000000a9d0a7223 */ /* 0x040fe20000000020 */
[----:B------:R-:W-:Y:S01]  /*100b0*/  FFMA R24, R157, R24, R140 ;  /* 0x000000189d187223 */ /* 0x000fe2000000008c */
[----:B------:R1:W2:Y:S01]  /*100c0*/  MUFU.EX2 R44, R11 ;  /* 0x0000000b002c7308 */ /* 0x0002a20000000800 */
[----:B------:R-:W-:Y:S01]  /*100d0*/  FMUL R34, R156, R143 ;  /* 0x0000008f9c227220 */ /* 0x000fe20000400000 */
[C---:B------:R-:W-:Y:S01]  /*100e0*/  FFMA R0, -R3.reuse, 1.4426950216293334961, -R0 ;  /* 0x3fb8aa3b03007823 */ /* 0x040fe20000000900 */
[----:B------:R-:W-:Y:S01]  /*100f0*/  FFMA R15, -R8, 1.925963033500011079e-08, R15 ;  /* 0x32a57060080f7823 */ /* 0x000fe2000000010f */
[-C--:B------:R-:W-:Y:S01]  /*10100*/  FFMA.SAT R14, -R10, R41.reuse, 0.5 ;  /* 0x3f0000000a0e7423 */ /* 0x080fe20000002129 */
[----:B------:R-:W-:Y:S01]  /*10110*/  FFMA.SAT R8, -R24, R41, 0.5 ;  /* 0x3f00000018087423 */ /* 0x000fe20000002129 */
[----:B------:R-:W-:Y:S01]  /*10120*/  FMUL R142, R156, R142 ;  /* 0x0000008e9c8e7220 */ /* 0x000fe20000400000 */
[----:B------:R-:W-:Y:S01]  /*10130*/  FFMA R3, -R3, 1.925963033500011079e-08, R0 ;  /* 0x32a5706003037823 */ /* 0x000fe20000000100 */
[----:B------:R-:W-:Y:S01]  /*10140*/  FFMA.RM R29, R14, R50, 12582913 ;  /* 0x4b4000010e1d7423 */ /* 0x000fe20000004032 */
[----:B-1----:R-:W-:Y:S01]  /*10150*/  FADD R11, R23, -12583039 ;  /* 0xcb40007f170b7421 */ /* 0x002fe20000000000 */
[----:B------:R-:W-:Y:S01]  /*10160*/  FFMA R30, R157, R30, R34 ;  /* 0x0000001e9d1e7223 */ /* 0x000fe20000000022 */
[----:B------:R-:W-:-:S02]  /*10170*/  HADD2.F32 R0, -RZ, R4.H0_H0 ;  /* 0x20000004ff007230 */ /* 0x000fc40000004100 */
[----:B------:R-:W-:Y:S01]  /*10180*/  FFMA.RM R25, R8, R50, 12582913 ;  /* 0x4b40000108197423 */ /* 0x000fe20000004032 */
[----:B------:R-:W-:Y:S01]  /*10190*/  FFMA R11, -R12, 1.4426950216293334961, -R11 ;  /* 0x3fb8aa3b0c0b7823 */ /* 0x000fe2000000090b */
[----:B------:R-:W-:Y:S01]  /*101a0*/  FMUL R144, R156, R144 ;  /* 0x000000909c907220 */ /* 0x000fe20000400000 */
[----:B------:R-:W-:Y:S01]  /*101b0*/  FFMA R28, R157, R28, R142 ;  /* 0x0000001c9d1c7223 */ /* 0x000fe2000000008e */
[----:B------:R-:W-:Y:S01]  /*101c0*/  FADD R31, R29, -12583039 ;  /* 0xcb40007f1d1f7421 */ /* 0x000fe20000000000 */
[----:B------:R-:W-:Y:S01]  /*101d0*/  FFMA R11, -R12, 1.925963033500011079e-08, R11 ;  /* 0x32a570600c0b7823 */ /* 0x000fe2000000010b */
[--C-:B------:R-:W-:Y:S02]  /*101e0*/  HADD2.F32 R8, -RZ, R5.reuse.H1_H1 ;  /* 0x30000005ff087230 */ /* 0x100fe40000004100 */
[----:B------:R-:W-:Y:S01]  /*101f0*/  FFMA.SAT R14, -R30, R41, 0.5 ;  /* 0x3f0000001e0e7423 */ /* 0x000fe20000002129 */
[----:B------:R-:W-:Y:S01]  /*10200*/  FMUL R38, R156, R147 ;  /* 0x000000939c267220 */ /* 0x000fe20000400000 */
[----:B------:R1:W-:Y:S01]  /*10210*/  MUFU.EX2 R46, R3 ;  /* 0x00000003002e7308 */ /* 0x0003e20000000800 */
[----:B------:R-:W-:Y:S01]  /*10220*/  FADD R27, R25, -12583039 ;  /* 0xcb40007f191b7421 */ /* 0x000fe20000000000 */
[----:B------:R-:W-:Y:S01]  /*10230*/  FFMA R144, R157, R0, R144 ;  /* 0x000000009d907223 */ /* 0x000fe20000000090 */
[----:B------:R-:W-:Y:S01]  /*10240*/  FFMA R31, -R10, 1.4426950216293334961, -R31 ;  /* 0x3fb8aa3b0a1f7823 */ /* 0x000fe2000000091f */
[----:B------:R-:W-:-:S02]  /*10250*/  HADD2.F32 R0, -RZ, R5.H0_H0 ;  /* 0x20000005ff007230 */ /* 0x000fc40000004100 */
[----:B------:R-:W-:Y:S01]  /*10260*/  FMUL R146, R156, R146 ;  /* 0x000000929c927220 */ /* 0x000fe20000400000 */
[----:B------:R-:W-:Y:S01]  /*10270*/  FFMA R27, -R24, 1.4426950216293334961, -R27 ;  /* 0x3fb8aa3b181b7823 */ /* 0x000fe2000000091b */
[----:B------:R-:W-:Y:S01]  /*10280*/  FFMA R8, R157, R8, R38 ;  /* 0x000000089d087223 */ /* 0x000fe20000000026 */
[----:B------:R3:W-:Y:S01]  /*10290*/  MUFU.EX2 R34, R11 ;  /* 0x0000000b00227308 */ /* 0x0007e20000000800 */
[----:B-1----:R-:W-:Y:S01]  /*102a0*/  FFMA.SAT R3, -R28, R41, 0.5 ;  /* 0x3f0000001c037423 */ /* 0x002fe20000002129 */
[----:B------:R-:W-:Y:S02]  /*102b0*/  HADD2.F32 R4, -RZ, R4.H1_H1 ;  /* 0x30000004ff047230 */ /* 0x000fe40000004100 */
[----:B------:R-:W-:Y:S01]  /*102c0*/  FMUL R36, R156, R145 ;  /* 0x000000919c247220 */ /* 0x000fe20000400000 */
[--C-:B------:R-:W-:Y:S02]  /*102d0*/  HADD2.F32 R12, -RZ, R7.reuse.H0_H0 ;  /* 0x20000007ff0c7230 */ /* 0x100fe40000004100 */
[-C--:B------:R-:W-:Y:S01]  /*102e0*/  FFMA.RM R3, R3, R50.reuse, 12582913 ;  /* 0x4b40000103037423 */ /* 0x080fe20000004032 */
[----:B------:R-:W-:Y:S01]  /*102f0*/  FFMA R31, -R10, 1.925963033500011079e-08, R31 ;  /* 0x32a570600a1f7823 */ /* 0x000fe2000000011f */
[----:B------:R-:W-:Y:S01]  /*10300*/  FFMA R27, -R24, 1.925963033500011079e-08, R27 ;  /* 0x32a57060181b7823 */ /* 0x000fe2000000011b */
[----:B------:R1:W4:Y:S01]  /*10310*/  MUFU.EX2 R32, R15 ;  /* 0x0000000f00207308 */ /* 0x0003220000000800 */
[----:B---3--:R-:W-:Y:S01]  /*10320*/  FFMA.RM R11, R14, R50, 12582913 ;  /* 0x4b4000010e0b7423 */ /* 0x008fe20000004032 */
[----:B------:R-:W-:-:S02]  /*10330*/  HADD2.F32 R14, -RZ, R7.H1_H1 ;  /* 0x30000007ff0e7230 */ /* 0x000fc40000004100 */
[----:B------:R-:W-:Y:S01]  /*10340*/  FFMA R0, R157, R0, R146 ;  /* 0x000000009d007223 */ /* 0x000fe20000000092 */
[-C--:B------:R-:W-:Y:S01]  /*10350*/  FFMA.SAT R35, -R8, R41.reuse, 0.5 ;  /* 0x3f00000008237423 */ /* 0x080fe20000002129 */
[----:B------:R-:W-:Y:S01]  /*10360*/  FADD R7, R11, -12583039 ;  /* 0xcb40007f0b077421 */ /* 0x000fe20000000000 */
[----:B------:R-:W-:Y:S01]  /*10370*/  FADD R5, R3, -12583039 ;  /* 0xcb40007f03057421 */ /* 0x000fe20000000000 */
[----:B------:R-:W-:Y:S01]  /*10380*/  FFMA R4, R157, R4, R36 ;  /* 0x000000049d047223 */ /* 0x000fe20000000024 */
[----:B------:R3:W-:Y:S01]  /*10390*/  MUFU.EX2 R48, R31 ;  /* 0x0000001f00307308 */ /* 0x0007e20000000800 */
[-C--:B-1----:R-:W-:Y:S01]  /*103a0*/  FFMA.SAT R15, -R144, R41.reuse, 0.5 ;  /* 0x3f000000900f7423 */ /* 0x082fe20000002129 */
[----:B------:R-:W-:Y:S01]  /*103b0*/  FFMA R7, -R30, 1.4426950216293334961, -R7 ;  /* 0x3fb8aa3b1e077823 */ /* 0x000fe20000000907 */
[-C--:B------:R-:W-:Y:S01]  /*103c0*/  FFMA.RM R35, R35, R50.reuse, 12582913 ;  /* 0x4b40000123237423 */ /* 0x080fe20000004032 */
[----:B------:R-:W-:Y:S01]  /*103d0*/  FFMA R5, -R28, 1.4426950216293334961, -R5 ;  /* 0x3fb8aa3b1c057823 */ /* 0x000fe20000000905 */
[----:B------:R-:W-:Y:S01]  /*103e0*/  FFMA.RM R15, R15, R50, 12582913 ;  /* 0x4b4000010f0f7423 */ /* 0x000fe20000004032 */
[-C--:B------:R-:W-:Y:S01]  /*103f0*/  FFMA.SAT R33, -R4, R41.reuse, 0.5 ;  /* 0x3f00000004217423 */ /* 0x080fe20000002129 */
[--C-:B------:R-:W-:Y:S01]  /*10400*/  HADD2.F32 R10, -RZ, R6.reuse.H0_H0 ;  /* 0x20000006ff0a7230 */ /* 0x100fe20000004100 */
[----:B------:R1:W-:Y:S01]  /*10410*/  MUFU.EX2 R24, R27 ;  /* 0x0000001b00187308 */ /* 0x0003e20000000800 */
[----:B---3--:R-:W-:Y:S01]  /*10420*/  FFMA.SAT R31, -R0, R41, 0.5 ;  /* 0x3f000000001f7423 */ /* 0x008fe20000002129 */
[----:B------:R-:W-:Y:S01]  /*10430*/  FFMA R7, -R30, 1.925963033500011079e-08, R7 ;  /* 0x32a570601e077823 */ /* 0x000fe20000000107 */
[----:B------:R-:W-:-:S02]  /*10440*/  HADD2.F32 R6, -RZ, R6.H1_H1 ;  /* 0x30000006ff067230 */ /* 0x000fc40000004100 */
[----:B------:R-:W-:Y:S01]  /*10450*/  FADD R37, R35, -12583039 ;  /* 0xcb40007f23257421 */ /* 0x000fe20000000000 */
[----:B------:R-:W-:Y:S01]  /*10460*/  FFMA.RM R31, R31, R50, 12582913 ;  /* 0x4b4000011f1f7423 */ /* 0x000fe20000004032 */
[C---:B------:R-:W-:Y:S01]  /*10470*/  FMUL R40, R156.reuse, R149 ;  /* 0x000000959c287220 */ /* 0x040fe20000400000 */
[----:B------:R-:W-:Y:S01]  /*10480*/  FMUL R150, R156, R150 ;  /* 0x000000969c967220 */ /* 0x000fe20000400000 */
[----:B------:R-:W-:Y:S01]  /*10490*/  FFMA R5, -R28, 1.925963033500011079e-08, R5 ;  /* 0x32a570601c057823 */ /* 0x000fe20000000105 */
[----:B-1----:R-:W-:Y:S01]  /*104a0*/  FADD R27, R15, -12583039 ;  /* 0xcb40007f0f1b7421 */ /* 0x002fe20000000000 */
[C---:B------:R-:W-:Y:S01]  /*104b0*/  FMUL R148, R156.reuse, R148 ;  /* 0x000000949c947220 */ /* 0x040fe20000400000 */
[----:B------:R-:W-:Y:S01]  /*104c0*/  FFMA.RM R33, R33, R50, 12582913 ;  /* 0x4b40000121217423 */ /* 0x000fe20000004032 */
[----:B------:R-:W-:Y:S01]  /*104d0*/  FMUL R42, R156, R151 ;  /* 0x000000979c2a7220 */ /* 0x000fe20000400000 */
[----:B------:R-:W-:Y:S01]  /*104e0*/  FFMA R27, -R144, 1.4426950216293334961, -R27 ;  /* 0x3fb8aa3b901b7823 */ /* 0x000fe2000000091b */
[----:B------:R1:W-:Y:S01]  /*104f0*/  MUFU.EX2 R30, R7 ;  /* 0x00000007001e7308 */ /* 0x0003e20000000800 */
[----:B------:R-:W-:Y:S01]  /*10500*/  FFMA R37, -R8, 1.4426950216293334961, -R37 ;  /* 0x3fb8aa3b08257823 */ /* 0x000fe20000000925 */
[C---:B------:R-:W-:Y:S01]  /*10510*/  FFMA R6, R157.reuse, R6, R40 ;  /* 0x000000069d067223 */ /* 0x040fe20000000028 */
[----:B------:R-:W-:Y:S01]  /*10520*/  FFMA R27, -R144, 1.925963033500011079e-08, R27 ;  /* 0x32a57060901b7823 */ /* 0x000fe2000000011b */
[C---:B------:R-:W-:Y:S01]  /*10530*/  FFMA R12, R157.reuse, R12, R150 ;  /* 0x0000000c9d0c7223 */ /* 0x040fe20000000096 */
[C---:B------:R-:W-:Y:S01]  /*10540*/  FFMA R10, R157.reuse, R10, R148 ;  /* 0x0000000a9d0a7223 */ /* 0x040fe20000000094 */
[----:B------:R-:W-:Y:S01]  /*10550*/  FFMA R14, R157, R14, R42 ;  /* 0x0000000e9d0e7223 */ /* 0x000fe2000000002a */
[----:B------:R-:W-:Y:S01]  /*10560*/  FFMA R37, -R8, 1.925963033500011079e-08, R37 ;  /* 0x32a5706008257823 */ /* 0x000fe20000000125 */
[----:B------:R3:W5:Y:S01]  /*10570*/  MUFU.EX2 R28, R5 ;  /* 0x00000005001c7308 */ /* 0x0007620000000800 */
[----:B-1----:R-:W-:Y:S01]  /*10580*/  FADD R7, R31, -12583039 ;  /* 0xcb40007f1f077421 */ /* 0x002fe20000000000 */
[-C--:B------:R-:W-:Y:S01]  /*10590*/  FFMA.SAT R8, -R6, R41.reuse, 0.5 ;  /* 0x3f00000006087423 */ /* 0x080fe20000002129 */
[----:B------:R-:W-:Y:S01]  /*105a0*/  FFMA.SAT R39, -R12, R41, 0.5 ;  /* 0x3f0000000c277423 */ /* 0x000fe20000002129 */
[----:B------:R-:W-:Y:S01]  /*105b0*/  SHF.L.U32 R9, R9, 0x17, RZ ;  /* 0x0000001709097819 */ /* 0x000fe200000006ff */
[----:B------:R-:W-:Y:S01]  /*105c0*/  FFMA R7, -R0, 1.4426950216293334961, -R7 ;  /* 0x3fb8aa3b00077823 */ /* 0x000fe20000000907 */
[-C--:B------:R-:W-:Y:S01]  /*105d0*/  FFMA.RM R38, R8, R50.reuse, 12582913 ;  /* 0x4b40000108267423 */ /* 0x080fe20000004032 */
[----:B------:R-:W-:Y:S01]  /*105e0*/  FFMA.RM R40, R39, R50, 12582913 ;  /* 0x4b40000127287423 */ /* 0x000fe20000004032 */
[----:B------:R1:W5:Y:S01]  /*105f0*/  MUFU.EX2 R36, R27 ;  /* 0x0000001b00247308 */ /* 0x0003620000000800 */
[----:B---3--:R-:W-:Y:S01]  /*10600*/  FADD R5, R33, -12583039 ;  /* 0xcb40007f21057421 */ /* 0x008fe20000000000 */
[----:B------:R-:W-:Y:S01]  /*10610*/  FFMA R7, -R0, 1.925963033500011079e-08, R7 ;  /* 0x32a5706000077823 */ /* 0x000fe20000000107 */
[----:B------:R-:W-:Y:S01]  /*10620*/  FADD R39, R38, -12583039 ;  /* 0xcb40007f26277421 */ /* 0x000fe20000000000 */
[----:B------:R-:W-:-:S02]  /*10630*/  IMAD.SHL.U32 R13, R13, 0x800000, RZ ;  /* 0x008000000d0d7824 */ /* 0x000fc400078e00ff */
[----:B------:R-:W-:Y:S01]  /*10640*/  FFMA R5, -R4, 1.4426950216293334961, -R5 ;  /* 0x3fb8aa3b04057823 */ /* 0x000fe20000000905 */
[----:B------:R-:W-:Y:S01]  /*10650*/  SHF.L.U32 R3, R3, 0x17, RZ ;  /* 0x0000001703037819 */ /* 0x000fe200000006ff */
[----:B--2---:R-:W-:Y:S01]  /*10660*/  FFMA R9, R9, R44, 1 ;  /* 0x3f80000009097423 */ /* 0x004fe2000000002c */
[----:B------:R2:W-:Y:S01]  /*10670*/  MUFU.EX2 R0, R7 ;  /* 0x0000000700007308 */ /* 0x0005e20000000800 */
[-C--:B-1----:R-:W-:Y:S01]  /*10680*/  FFMA.SAT R27, -R10, R41.reuse, 0.5 ;  /* 0x3f0000000a1b7423 */ /* 0x082fe20000002129 */
[----:B------:R-:W-:Y:S01]  /*10690*/  FFMA.SAT R41, -R14, R41, 0.5 ;  /* 0x3f0000000e297423 */ /* 0x000fe20000002129 */
[----:B------:R-:W-:Y:S01]  /*106a0*/  FFMA R5, -R4, 1.925963033500011079e-08, R5 ;  /* 0x32a5706004057823 */ /* 0x000fe20000000105 */
[----:B------:R-:W-:Y:S01]  /*106b0*/  FFMA R39, -R6, 1.4426950216293334961, -R39 ;  /* 0x3fb8aa3b06277823 */ /* 0x000fe20000000927 */
[-C--:B------:R-:W-:Y:S01]  /*106c0*/  FFMA.RM R27, R27, R50.reuse, 12582913 ;  /* 0x4b4000011b1b7423 */ /* 0x080fe20000004032 */
[----:B------:R-:W-:Y:S01]  /*106d0*/  FFMA.RM R41, R41, R50, 12582913 ;  /* 0x4b40000129297423 */ /* 0x000fe20000004032 */
[----:B----4-:R-:W-:Y:S01]  /*106e0*/  FFMA R32, R13, R32, 1 ;  /* 0x3f8000000d207423 */ /* 0x010fe20000000020 */
[----:B------:R1:W3:Y:S01]  /*106f0*/  MUFU.EX2 R4, R5 ;  /* 0x0000000500047308 */ /* 0x0002e20000000800 */
[----:B--2---:R-:W-:Y:S01]  /*10700*/  FADD R7, R40, -12583039 ;  /* 0xcb40007f28077421 */ /* 0x004fe20000000000 */
[----:B------:R-:W-:Y:S01]  /*10710*/  FADD R43, R41, -12583039 ;  /* 0xcb40007f292b7421 */ /* 0x000fe20000000000 */
[----:B-----5:R-:W-:Y:S01]  /*10720*/  FFMA R13, R3, R28, 1 ;  /* 0x3f800000030d7423 */ /* 0x020fe2000000001c */
[----:B------:R-:W-:Y:S01]  /*10730*/  FFMA R39, -R6, 1.925963033500011079e-08, R39 ;  /* 0x32a5706006277823 */ /* 0x000fe20000000127 */
[----:B------:R-:W-:Y:S01]  /*10740*/  FFMA R7, -R12, 1.4426950216293334961, -R7 ;  /* 0x3fb8aa3b0c077823 */ /* 0x000fe20000000907 */
[----:B------:R-:W-:Y:S01]  /*10750*/  FFMA R43, -R14, 1.4426950216293334961, -R43 ;  /* 0x3fb8aa3b0e2b7823 */ /* 0x000fe2000000092b */
[----:B------:R-:W-:Y:S01]  /*10760*/  IADD3 R3, R9, 0x1800000, RZ ;  /* 0x0180000009037810 */ /* 0x000fe20007ffe0ff */
[----:B------:R-:W2:Y:S01]  /*10770*/  MUFU.EX2 R8, R37 ;  /* 0x0000002500087308 */ /* 0x000ea20000000800 */
[----:B-1----:R-:W-:Y:S01]  /*10780*/  FADD R5, R27, -12583039 ;  /* 0xcb40007f1b057421 */ /* 0x002fe20000000000 */
[----:B------:R-:W-:Y:S01]  /*10790*/  FFMA R7, -R12, 1.925963033500011079e-08, R7 ;  /* 0x32a570600c077823 */ /* 0x000fe20000000107 */
[----:B------:R-:W-:Y:S01]  /*107a0*/  FFMA R43, -R14, 1.925963033500011079e-08, R43 ;  /* 0x32a570600e2b7823 */ /* 0x000fe2000000012b */
[----:B------:R-:W-:Y:S01]  /*107b0*/  LOP3.LUT R3, R3, 0x7f800000, RZ, 0xc0, !PT ;  /* 0x7f80000003037812 */ /* 0x000fe200078ec0ff */
[----:B------:R-:W-:Y:S01]  /*107c0*/  FFMA R5, -R10, 1.4426950216293334961, -R5 ;  /* 0x3fb8aa3b0a057823 */ /* 0x000fe20000000905 */
[----:B------:R-:W-:Y:S01]  /*107d0*/  SHF.L.U32 R23, R23, 0x17, RZ ;  /* 0x0000001717177819 */ /* 0x000fe200000006ff */
[----:B------:R-:W-:Y:S01]  /*107e0*/  IMAD.SHL.U32 R38, R38, 0x800000, RZ ;  /* 0x0080000026267824 */ /* 0x000fe200078e00ff */
[----:B------:R-:W-:Y:S01]  /*107f0*/  MUFU.EX2 R39, R39 ;  /* 0x0000002700277308 */ /* 0x000fe20000000800 */
[----:B------:R-:W-:Y:S01]  /*10800*/  FFMA R5, -R10, 1.925963033500011079e-08, R5 ;  /* 0x32a570600a057823 */ /* 0x000fe20000000105 */
[----:B------:R-:W-:Y:S01]  /*10810*/  ISETP.GT.U32.AND P1, PT, R3, 0x1ffffff, PT ;  /* 0x01ffffff0300780c */ /* 0x000fe20003f24070 */
[----:B------:R-:W-:Y:S01]  /*10820*/  BSSY B1, `(.L_x_455) ;  /* 0x0000026000017945 */ /* 0x000fe20003800000 */
[----:B------:R-:W-:Y:S01]  /*10830*/  SHF.L.U32 R25, R25, 0x17, RZ ;  /* 0x0000001719197819 */ /* 0x000fe200000006ff */
[----:B------:R-:W-:Y:S01]  /*10840*/  FFMA R34, R23, R34, 1 ;  /* 0x3f80000017227423 */ /* 0x000fe20000000022 */
[----:B------:R-:W-:-:S02]  /*10850*/  SHF.L.U32 R15, R15, 0x17, RZ ;  /* 0x000000170f0f7819 */ /* 0x000fc400000006ff */
[----:B------:R-:W1:Y:S01]  /*10860*/  MUFU.EX2 R6, R5 ;  /* 0x0000000500067308 */ /* 0x000e620000000800 */
[----:B------:R-:W-:Y:S01]  /*10870*/  SHF.L.U32 R21, R21, 0x17, RZ ;  /* 0x0000001715157819 */ /* 0x000fe200000006ff */
[----:B------:R-:W-:Y:S01]  /*10880*/  FFMA R25, R25, R24, 1 ;  /* 0x3f80000019197423 */ /* 0x000fe20000000018 */
[----:B------:R-:W-:Y:S01]  /*10890*/  SHF.L.U32 R29, R29, 0x17, RZ ;  /* 0x000000171d1d7819 */ /* 0x000fe200000006ff */
[----:B------:R-:W-:Y:S01]  /*108a0*/  FFMA R23, R15, R36, 1 ;  /* 0x3f8000000f177423 */ /* 0x000fe20000000024 */
[----:B------:R-:W-:Y:S01]  /*108b0*/  SHF.L.U32 R11, R11, 0x17, RZ ;  /* 0x000000170b0b7819 */ /* 0x000fe200000006ff */
[----:B------:R-:W-:Y:S01]  /*108c0*/  FFMA R21, R21, R46, 1 ;  /* 0x3f80000015157423 */ /* 0x000fe2000000002e */
[----:B------:R-:W-:Y:S01]  /*108d0*/  SHF.L.U32 R33, R33, 0x17, RZ ;  /* 0x0000001721217819 */ /* 0x000fe200000006ff */
[----:B------:R-:W4:Y:S01]  /*108e0*/  MUFU.EX2 R7, R7 ;  /* 0x0000000700077308 */ /* 0x000f220000000800 */
[----:B------:R-:W-:Y:S01]  /*108f0*/  SHF.L.U32 R31, R31, 0x17, RZ ;  /* 0x000000171f1f7819 */ /* 0x000fe200000006ff */
[----:B------:R-:W-:Y:S01]  /*10900*/  FFMA R48, R29, R48, 1 ;  /* 0x3f8000001d307423 */ /* 0x000fe20000000030 */
[----:B------:R-:W-:Y:S01]  /*10910*/  SHF.L.U32 R35, R35, 0x17, RZ ;  /* 0x0000001723237819 */ /* 0x000fe200000006ff */
[----:B------:R-:W-:Y:S01]  /*10920*/  FFMA R30, R11, R30, 1 ;  /* 0x3f8000000b1e7423 */ /* 0x000fe2000000001e */
[----:B------:R-:W-:Y:S01]  /*10930*/  SHF.L.U32 R27, R27, 0x17, RZ ;  /* 0x000000171b1b7819 */ /* 0x000fe200000006ff */
[----:B---3--:R-:W-:Y:S01]  /*10940*/  FFMA R24, R33, R4, 1 ;  /* 0x3f80000021187423 */ /* 0x008fe20000000004 */
[----:B------:R-:W-:Y:S01]  /*10950*/  SHF.L.U32 R40, R40, 0x17, RZ ;  /* 0x0000001728287819 */ /* 0x000fe200000006ff */
[----:B------:R-:W3:Y:S01]  /*10960*/  MUFU.EX2 R10, R43 ;  /* 0x0000002b000a7308 */ /* 0x000ee20000000800 */
[----:B------:R-:W-:Y:S01]  /*10970*/  SHF.L.U32 R41, R41, 0x17, RZ ;  /* 0x0000001729297819 */ /* 0x000fe200000006ff */
[----:B------:R-:W-:Y:S01]  /*10980*/  FFMA R28, R31, R0, 1 ;  /* 0x3f8000001f1c7423 */ /* 0x000fe20000000000 */
[----:B--2---:R-:W-:Y:S01]  /*10990*/  FFMA R35, R35, R8, 1 ;  /* 0x3f80000023237423 */ /* 0x004fe20000000008 */
[----:B-1----:R-:W-:Y:S01]  /*109a0*/  FFMA R36, R27, R6, 1 ;  /* 0x3f8000001b247423 */ /* 0x002fe20000000006 */
[----:B------:R-:W-:Y:S01]  /*109b0*/  FFMA R39, R38, R39, 1 ;  /* 0x3f80000026277423 */ /* 0x000fe20000000027 */
[----:B----4-:R-:W-:Y:S01]  /*109c0*/  FFMA R40, R40, R7, 1 ;  /* 0x3f80000028287423 */ /* 0x010fe20000000007 */
[----:B---3--:R-:W-:Y:S01]  /*109d0*/  FFMA R41, R41, R10, 1 ;  /* 0x3f80000029297423 */ /* 0x008fe2000000000a */
[----:B------:R-:W-:Y:S06]  /*109e0*/  @P1 BRA `(.L_x_456) ;  /* 0x0000000000141947 */ /* 0x000fec0003800000 */
[----:B------:R-:W-:Y:S02]  /*109f0*/  MOV R0, R9 ;  /* 0x0000000900007202 */ /* 0x000fe40000000f00 */
[----:B------:R-:W-:-:S07]  /*10a00*/  MOV R14, 0x10a20 ;  /* 0x00010a20000e7802 */ /* 0x000fce0000000f00 */
[----:B------:R-:W-:Y:S05]  /*10a10*/  CALL.REL.NOINC `($__internal_0_$__cuda_sm20_rcp_rn_f32_slowpath) ;  /* 0x00000050009c7944 */ /* 0x000fea0003c00000 */
[----:B------:R-:W-:Y:S01]  /*10a20*/  MOV R4, R0 ;  /* 0x0000000000047202 */ /* 0x000fe20000000f00 */
[----:B------:R-:W-:Y:S06]  /*10a30*/  BRA `(.L_x_457) ;  /* 0x0000000000107947 */ /* 0x000fec0003800000 */
.L_x_456:
[----:B------:R-:W1:Y:S02]  /*10a40*/  MUFU.RCP R4, R9 ;  /* 0x0000000900047308 */ /* 0x000e640000001000 */
[----:B-1----:R-:W-:-:S04]  /*10a50*/  FFMA R0, R9, R4, -1 ;  /* 0xbf80000009007423 */ /* 0x002fc80000000004 */
[----:B------:R-:W-:-:S04]  /*10a60*/  FADD.FTZ R3, -R0, -RZ ;  /* 0x800000ff00037221 */ /* 0x000fc80000010100 */
[----:B------:R-:W-:-:S07]  /*10a70*/  FFMA R4, R4, R3, R4 ;  /* 0x0000000304047223 */ /* 0x000fce0000000004 */
.L_x_457:
[----:B------:R-:W-:Y:S05]  /*10a80*/  BSYNC B1 ;  /* 0x0000000000017941 */ /* 0x000fea0003800000 */
.L_x_455:
        /* <DEDUP_REMOVED lines=10> */
.L_x_459:
[----:B------:R-:W1:Y:S02]  /*10b30*/  MUFU.RCP R5, R32 ;  /* 0x0000002000057308 */ /* 0x000e640000001000 */
[----:B-1----:R-:W-:-:S04]  /*10b40*/  FFMA R0, R32, R5, -1 ;  /* 0xbf80000020007423 */ /* 0x002fc80000000005 */
[----:B------:R-:W-:-:S04]  /*10b50*/  FADD.FTZ R0, -R0, -RZ ;  /* 0x800000ff00007221 */ /* 0x000fc80000010100 */
[----:B------:R-:W-:-:S07]  /*10b60*/  FFMA R5, R5, R0, R5 ;  /* 0x0000000005057223 */ /* 0x000fce0000000005 */
.L_x_460:
[----:B------:R-:W-:Y:S05]  /*10b70*/  BSYNC B1 ;  /* 0x0000000000017941 */ /* 0x000fea0003800000 */
.L_x_458:
        /* <DEDUP_REMOVED lines=10> */
.L_x_462:
[----:B------:R-:W1:Y:S02]  /*10c20*/  MUFU.RCP R6, R21 ;  /* 0x0000001500067308 */ /* 0x000e640000001000 */
[----:B-1----:R-:W-:-:S04]  /*10c30*/  FFMA R0, R21, R6, -1 ;  /* 0xbf80000015007423 */ /* 0x002fc80000000006 */
[----:B------:R-:W-:-:S04]  /*10c40*/  FADD.FTZ R3, -R0, -RZ ;  /* 0x800000ff00037221 */ /* 0x000fc80000010100 */
[----:B------:R-:W-:-:S07]  /*10c50*/  FFMA R6, R6, R3, R6 ;  /* 0x0000000306067223 */ /* 0x000fce0000000006 */
.L_x_463:
[----:B------:R-:W-:Y:S05]  /*10c60*/  BSYNC B1 ;  /* 0x0000000000017941 */ /* 0x000fea0003800000 */
.L_x_461:
        /* <DEDUP_REMOVED lines=10> */
.L_x_465:
[----:B------:R-:W1:Y:S02]  /*10d10*/  MUFU.RCP R7, R34 ;  /* 0x0000002200077308 */ /* 0x000e640000001000 */
[----:B-1----:R-:W-:-:S04]  /*10d20*/  FFMA R0, R34, R7, -1 ;  /* 0xbf80000022007423 */ /* 0x002fc80000000007 */
[----:B------:R-:W-:-:S04]  /*10d30*/  FADD.FTZ R0, -R0, -RZ ;  /* 0x800000ff00007221 */ /* 0x000fc80000010100 */
[----:B------:R-:W-:-:S07]  /*10d40*/  FFMA R7, R7, R0, R7 ;  /* 0x0000000007077223 */ /* 0x000fce0000000007 */
.L_x_466:
[----:B------:R-:W-:Y:S05]  /*10d50*/  BSYNC B1 ;  /* 0x0000000000017941 */ /* 0x000fea0003800000 */
.L_x_464:
        /* <DEDUP_REMOVED lines=10> */
.L_x_468:
[----:B------:R-:W1:Y:S02]  /*10e00*/  MUFU.RCP R8, R25 ;  /* 0x0000001900087308 */ /* 0x000e640000001000 */
[----:B-1----:R-:W-:-:S04]  /*10e10*/  FFMA R0, R25, R8, -1 ;  /* 0xbf80000019007423 */ /* 0x002fc80000000008 */
[----:B------:R-:W-:-:S04]  /*10e20*/  FADD.FTZ R3, -R0, -RZ ;  /* 0x800000ff00037221 */ /* 0x000fc80000010100 */
[----:B------:R-:W-:-:S07]  /*10e30*/  FFMA R8, R8, R3, R8 ;  /* 0x0000000308087223 */ /* 0x000fce0000000008 */
.L_x_469:
[----:B------:R-:W-:Y:S05]  /*10e40*/  BSYNC B1 ;  /* 0x0000000000017941 */ /* 0x000fea0003800000 */
.L_x_467:
        /* <DEDUP_REMOVED lines=10> */
.L_x_471:
[----:B------:R-:W1:Y:S02]  /*10ef0*/  MUFU.RCP R9, R48 ;  /* 0x0000003000097308 */ /* 0x000e640000001000 */
[----:B-1----:R-:W-:-:S04]  /*10f00*/  FFMA R0, R48, R9, -1 ;  /* 0xbf80000030007423 */ /* 0x002fc80000000009 */
[----:B------:R-:W-:-:S04]  /*10f10*/  FADD.FTZ R0, -R0, -RZ ;  /* 0x800000ff00007221 */ /* 0x000fc80000010100 */
[----:B------:R-:W-:-:S07]  /*10f20*/  FFMA R9, R9, R0, R9 ;  /* 0x0000000009097223 */ /* 0x000fce0000000009 */
.L_x_472:
[----:B------:R-:W-:Y:S05]  /*10f30*/  BSYNC B1 ;  /* 0x0000000000017941 */ /* 0x000fea0003800000 */
.L_x_470:
        /* <DEDUP_REMOVED lines=10> */
.L_x_474:
[----:B------:R-:W1:Y:S02]  /*10fe0*/  MUFU.RCP R10, R13 ;  /* 0x0000000d000a7308 */ /* 0x000e640000001000 */
[----:B-1----:R-:W-:-:S04]  /*10ff0*/  FFMA R0, R13, R10, -1 ;  /* 0xbf8000000d007423 */ /* 0x002fc8000000000a */
[----:B------:R-:W-:-:S04]  /*11000*/  FADD.FTZ R3, -R0, -RZ ;  /* 0x800000ff00037221 */ /* 0x000fc80000010100 */
[----:B------:R-:W-:-:S07]  /*11010*/  FFMA R10, R10, R3, R10 ;  /* 0x000000030a0a7223 */ /* 0x000fce000000000a */
.L_x_475:
[----:B------:R-:W-:Y:S05]  /*11020*/  BSYNC B1 ;  /* 0x0000000000017941 */ /* 0x000fea0003800000 */
.L_x_473:
        /* <DEDUP_REMOVED lines=10> */
.L_x_477:
[----:B------:R-:W1:Y:S02]  /*110d0*/  MUFU.RCP R11, R30 ;  /* 0x0000001e000b7308 */ /* 0x000e640000001000 */
[----:B-1----:R-:W-:-:S04]  /*110e0*/  FFMA R0, R30, R11, -1 ;  /* 0xbf8000001e007423 */ /* 0x002fc8000000000b */
[----:B------:R-:W-:-:S04]  /*110f0*/  FADD.FTZ R0, -R0, -RZ ;  /* 0x800000ff00007221 */ /* 0x000fc80000010100 */
[----:B------:R-:W-:-:S07]  /*11100*/  FFMA R11, R11, R0, R11 ;  /* 0x000000000b0b7223 */ /* 0x000fce000000000b */
.L_x_478:
[----:B------:R-:W-:Y:S05]  /*11110*/  BSYNC B1 ;  /* 0x0000000000017941 */ /* 0x000fea0003800000 */
.L_x_476:
        /* <DEDUP_REMOVED lines=10> */
.L_x_480:
[----:B------:R-:W1:Y:S02]  /*111c0*/  MUFU.RCP R12, R23 ;  /* 0x00000017000c7308 */ /* 0x000e640000001000 */
[----:B-1----:R-:W-:-:S04]  /*111d0*/  FFMA R0, R23, R12, -1 ;  /* 0xbf80000017007423 */ /* 0x002fc8000000000c */
[----:B------:R-:W-:-:S04]  /*111e0*/  FADD.FTZ R3, -R0, -RZ ;  /* 0x800000ff00037221 */ /* 0x000fc80000010100 */
[----:B------:R-:W-:-:S07]  /*111f0*/  FFMA R12, R12, R3, R12 ;  /* 0x000000030c0c7223 */ /* 0x000fce000000000c */
.L_x_481:
[----:B------:R-:W-:Y:S05]  /*11200*/  BSYNC B1 ;  /* 0x0000000000017941 */ /* 0x000fea0003800000 */
.L_x_479:
        /* <DEDUP_REMOVED lines=10> */
.L_x_483:
[----:B------:R-:W1:Y:S02]  /*112b0*/  MUFU.RCP R13, R24 ;  /* 0x00000018000d7308 */ /* 0x000e640000001000 */
[----:B-1----:R-:W-:-:S04]  /*112c0*/  FFMA R0, R24, R13, -1 ;  /* 0xbf80000018007423 */ /* 0x002fc8000000000d */
[----:B------:R-:W-:-:S04]  /*112d0*/  FADD.FTZ R0, -R0, -RZ ;  /* 0x800000ff00007221 */ /* 0x000fc80000010100 */
[----:B------:R-:W-:-:S07]  /*112e0*/  FFMA R13, R13, R0, R13 ;  /* 0x000000000d0d7223 */ /* 0x000fce000000000d */
.L_x_484:
[----:B------:R-:W-:Y:S05]  /*112f0*/  BSYNC B1 ;  /* 0x0000000000017941 */ /* 0x000fea0003800000 */
.L_x_482:
        /* <DEDUP_REMOVED lines=10> */
.L_x_486:
[----:B------:R-:W1:Y:S02]  /*113a0*/  MUFU.RCP R21, R28 ;  /* 0x0000001c00157308 */ /* 0x000e640000001000 */
[----:B-1----:R-:W-:-:S04]  /*113b0*/  FFMA R0, R28, R21, -1 ;  /* 0xbf8000001c007423 */ /* 0x002fc80000000015 */
[----:B------:R-:W-:-:S04]  /*113c0*/  FADD.FTZ R0, -R0, -RZ ;  /* 0x800000ff00007221 */ /* 0x000fc80000010100 */
[----:B------:R-:W-:-:S07]  /*113d0*/  FFMA R21, R21, R0, R21 ;  /* 0x0000000015157223 */ /* 0x000fce0000000015 */
.L_x_487:
[----:B------:R-:W-:Y:S05]  /*113e0*/  BSYNC B1 ;  /* 0x0000000000017941 */ /* 0x000fea0003800000 */
.L_x_485:
        /* <DEDUP_REMOVED lines=10> */
.L_x_489:
[----:B------:R-:W1:Y:S02]  /*11490*/  MUFU.RCP R24, R35 ;  /* 0x0000002300187308 */ /* 0x000e640000001000 */
[----:B-1----:R-:W-:-:S04]  /*114a0*/  FFMA R0, R35, R24, -1 ;  /* 0xbf80000023007423 */ /* 0x002fc80000000018 */
[----:B------:R-:W-:-:S04]  /*114b0*/  FADD.FTZ R3, -R0, -RZ ;  /* 0x800000ff00037221 */ /* 0x000fc80000010100 */
[----:B------:R-:W-:-:S07]  /*114c0*/  FFMA R24, R24, R3, R24 ;  /* 0x0000000318187223 */ /* 0x000fce0000000018 */
.L_x_490:
[----:B------:R-:W-:Y:S05]  /*114d0*/  BSYNC B1 ;  /* 0x0000000000017941 */ /* 0x000fea0003800000 */
.L_x_488:
        /* <DEDUP_REMOVED lines=10> */
.L_x_492:
[----:B------:R-:W1:Y:S02]  /*11580*/  MUFU.RCP R23, R36 ;  /* 0x0000002400177308 */ /* 0x000e640000001000 */
[----:B-1----:R-:W-:-:S04]  /*11590*/  FFMA R0, R36, R23, -1 ;  /* 0xbf80000024007423 */ /* 0x002fc80000000017 */
[----:B------:R-:W-:-:S04]  /*115a0*/  FADD.FTZ R0, -R0, -RZ ;  /* 0x800000ff00007221 */ /* 0x000fc80000010100 */
[----:B------:R-:W-:-:S07]  /*115b0*/  FFMA R23, R23, R0, R23 ;  /* 0x0000000017177223 */ /* 0x000fce0000000017 */
.L_x_493:
[----:B------:R-:W-:Y:S05]  /*115c0*/  BSYNC B1 ;  /* 0x0000000000017941 */ /* 0x000fea0003800000 */
.L_x_491:
        /* <DEDUP_REMOVED lines=10> */
.L_x_495:
[----:B------:R-:W1:Y:S02]  /*11670*/  MUFU.RCP R28, R39 ;  /* 0x00000027001c7308 */ /* 0x000e640000001000 */
[----:B-1----:R-:W-:-:S04]  /*11680*/  FFMA R0, R39, R28, -1 ;  /* 0xbf80000027007423 */ /* 0x002fc8000000001c */
[----:B------:R-:W-:-:S04]  /*11690*/  FADD.FTZ R3, -R0, -RZ ;  /* 0x800000ff00037221 */ /* 0x000fc80000010100 */
[----:B------:R-:W-:-:S07]  /*116a0*/  FFMA R28, R28, R3, R28 ;  /* 0x000000031c1c7223 */ /* 0x000fce000000001c */
.L_x_496:
[----:B------:R-:W-:Y:S05]  /*116b0*/  BSYNC B1 ;  /* 0x0000000000017941 */ /* 0x000fea0003800000 */
.L_x_494:
        /* <DEDUP_REMOVED lines=10> */
.L_x_498:
[----:B------:R-:W1:Y:S02]  /*11760*/  MUFU.RCP R25, R40 ;  /* 0x0000002800197308 */ /* 0x000e640000001000 */
[----:B-1----:R-:W-:-:S04]  /*11770*/  FFMA R0, R40, R25, -1 ;  /* 0xbf80000028007423 */ /* 0x002fc80000000019 */
[----:B------:R-:W-:-:S04]  /*11780*/  FADD.FTZ R0, -R0, -RZ ;  /* 0x800000ff00007221 */ /* 0x000fc80000010100 */
[----:B------:R-:W-:-:S07]  /*11790*/  FFMA R25, R25, R0, R25 ;  /* 0x0000000019197223 */ /* 0x000fce0000000019 */
.L_x_499:
[----:B------:R-:W-:Y:S05]  /*117a0*/  BSYNC B1 ;  /* 0x0000000000017941 */ /* 0x000fea0003800000 */
.L_x_497:
        /* <DEDUP_REMOVED lines=8> */
.L_x_500:
[----:B------:R-:W1:Y:S02]  /*11830*/  MUFU.RCP R0, R41 ;  /* 0x0000002900007308 */ /* 0x000e640000001000 */
[----:B-1----:R-:W-:-:S04]  /*11840*/  FFMA R3, R41, R0, -1 ;  /* 0xbf80000029037423 */ /* 0x002fc80000000000 */
[----:B------:R-:W-:-:S04]  /*11850*/  FADD.FTZ R3, -R3, -RZ ;  /* 0x800000ff03037221 */ /* 0x000fc80000010100 */
[----:B------:R-:W-:-:S07]  /*11860*/  FFMA R0, R0, R3, R0 ;  /* 0x0000000300007223 */ /* 0x000fce0000000000 */
.L_x_501:
        /* <DEDUP_REMOVED lines=29> */
.L_x_503:
[----:B------:R-:W-:Y:S05]  /*11a40*/  BSYNC B0 ;  /* 0x0000000000007941 */ /* 0x000fea0003800000 */
.L_x_502:
[----:B------:R-:W-:Y:S06]  /*11a50*/  BAR.SYNC.DEFER_BLOCKING 0x1, 0x100 ;  /* 0x0044000000007b1d */ /* 0x000fec0000010000 */
[----:B------:R-:W-:Y:S04]  /*11a60*/  BSSY B0, `(.L_x_504) ;  /* 0x0000009000007945 */ /* 0x000fe80003800000 */
[----:B------:R-:W-:Y:S05]  /*11a70*/  @P0 BRA `(.L_x_505) ;  /* 0x00000000001c0947 */ /* 0x000fea0003800000 */
[----:B------:R-:W-:-:S13]  /*11a80*/  ISETP.NE.AND P0, PT, R159, 0x3, PT ;  /* 0x000000039f00780c */ /* 0x000fda0003f05270 */
[----:B------:R-:W-:Y:S05]  /*11a90*/  @!P0 BRA `(.L_x_506) ;  /* 0x0000000000048947 */ /* 0x000fea0003800000 */
[----:B------:R-:W-:Y:S01]  /*11aa0*/  BPT.TRAP 0x1 ;  /* 0x000000040000795c */ /* 0x000fe20000300000 */
.L_x_506:
[----:B------:R-:W-:-:S04]  /*11ab0*/  ULEA UR4, UR36, UR45, 0x3 ;  /* 0x0000002d24047291 */ /* 0x000fc8000f8e183f */
[----:B------:R-:W-:-:S04]  /*11ac0*/  UIADD3 UR4, UR4, 0x60, URZ ;  /* 0x0000006004047890 */ /* 0x000fc8000fffe03f */
[----:B------:R-:W-:-:S09]  /*11ad0*/  UPRMT UR4, UR50, 0x654, UR4 ;  /* 0x0000065432047896 */ /* 0x000fd20008000004 */
[----:B------:R-:W-:Y:S03]  /*11ae0*/  SYNCS.ARRIVE.TRANS64.RED.A1T0 RZ, [UR4], RZ ;  /* 0x000000ffffff79a7 */ /* 0x000fe60008100404 */
.L_x_505:
[----:B------:R-:W-:Y:S05]  /*11af0*/  BSYNC B0 ;  /* 0x0000000000007941 */ /* 0x000fea0003800000 */
.L_x_504:
[----:B------:R-:W-:Y:S01]  /*11b00*/  IADD3 R2, P0, R2, UR46, RZ ;  /* 0x0000002e02027c10 */ /* 0x000fe2000ff1e0ff */
[----:B------:R-:W-:Y:S01]  /*11b10*/  ULDC.64 UR4, c[0x0][0x8f8] ;  /* 0x00023e0000047ab9 */ /* 0x000fe20000000a00 */
[----:B------:R-:W-:Y:S01]  /*11b20*/  UIADD3 UR36, UR36, 0x1, URZ ;  /* 0x0000000124247890 */ /* 0x000fe2000fffe03f */
[----:B------:R-:W-:Y:S01]  /*11b30*/  PRMT R0, RZ, 0x7610, R0 ;  /* 0x00007610ff007816 */ /* 0x000fe20000000000 */
[----:B------:R-:W-:Y:S01]  /*11b40*/  UMOV UR55, 0xffffffff ;  /* 0xffffffff00377882 */ /* 0x000fe20000000000 */
[----:B------:R-:W-:Y:S01]  /*11b50*/  IADD3.X R16, R16, UR38, RZ, P0, !PT ;  /* 0x0000002610107c10 */ /* 0x000fe200087fe4ff */
[----:B------:R-:W-:Y:S01]  /*11b60*/  UISETP.NE.AND UP0, UPT, UR36, 0x4, UPT ;  /* 0x000000042400788c */ /* 0x000fe2000bf05270 */
[----:B------:R-:W-:Y:S02]  /*11b70*/  ISETP.GE.U32.AND P0, PT, R2, UR4, PT ;  /* 0x0000000402007c0c */ /* 0x000fe4000bf06070 */
[----:B------:R-:W-:Y:S01]  /*11b80*/  MOV R23, 0xffffffff ;  /* 0xffffffff00177802 */ /* 0x000fe20000000f00 */
[----:B------:R-:W-:Y:S01]  /*11b90*/  USEL UR36, UR36, URZ, UP0 ;  /* 0x0000003f24247287 */ /* 0x000fe20008000000 */
[----:B------:R-:W-:-:S02]  /*11ba0*/  ISETP.GE.U32.AND.EX P0, PT, R16, UR5, PT, P0 ;  /* 0x0000000510007c0c */ /* 0x000fc4000bf06100 */
[----:B------:R-:W-:-:S11]  /*11bb0*/  MOV R158, 0xffffffff ;  /* 0xffffffff009e7802 */ /* 0x000fd60000000f00 */
[----:B------:R-:W-:Y:S05]  /*11bc0*/  @P0 BRA `(.L_x_507) ;  /* 0x00000004006c0947 */ /* 0x000fea0003800000 */
[----:B-1----:R-:W1:Y:S01]  /*11bd0*/  S2R R12, SR_CTAID.X ;  /* 0x00000000000c7919 */ /* 0x002e620000002500 */
[----:B------:R-:W2:Y:S01]  /*11be0*/  LDC.64 R10, c[0x0][0x8d0] ;  /* 0x00023400ff0a7b82 */ /* 0x000ea20000000a00 */
[----:B------:R-:W-:Y:S01]  /*11bf0*/  ULDC UR4, c[0x0][0x150] ;  /* 0x0000540000047ab9 */ /* 0x000fe20000000800 */
[----:B------:R-:W-:Y:S01]  /*11c00*/  MOV R8, R2 ;  /* 0x0000000200087202 */ /* 0x000fe20000000f00 */
[----:B------:R-:W3:Y:S01]  /*11c10*/  S2R R24, SR_CTAID.Y ;  /* 0x0000000000187919 */ /* 0x000ee20000002600 */
[----:B------:R-:W-:-:S04]  /*11c20*/  IMAD.MOV.U32 R9, RZ, RZ, R16 ;  /* 0x000000ffff097224 */ /* 0x000fc800078e0010 */
[----:B------:R-:W4:Y:S08]  /*11c30*/  LDC R25, c[0x0][0x144] ;  /* 0x00005100ff197b82 */ /* 0x000f300000000800 */
[----:B------:R-:W3:Y:S08]  /*11c40*/  LDC R0, c[0x0][0x8d8] ;  /* 0x00023600ff007b82 */ /* 0x000ef00000000800 */
[----:B------:R-:W3:Y:S01]  /*11c50*/  LDC.64 R14, c[0x0][0x8c8] ;  /* 0x00023200ff0e7b82 */ /* 0x000ee20000000a00 */
[----:B--2---:R-:W-:-:S04]  /*11c60*/  ISETP.NE.U32.AND P0, PT, R10, RZ, PT ;  /* 0x000000ff0a00720c */ /* 0x004fc80003f05070 */
[----:B------:R-:W-:Y:S02]  /*11c70*/  ISETP.NE.AND.EX P0, PT, R11, RZ, PT, P0 ;  /* 0x000000ff0b00720c */ /* 0x000fe40003f05300 */
[----:B-1----:R-:W-:-:S05]  /*11c80*/  I2FP.F32.U32 R3, R12 ;  /* 0x0000000c00037245 */ /* 0x002fca0000201000 */
[----:B------:R-:W-:-:S04]  /*11c90*/  FMUL R3, R3, UR4 ;  /* 0x0000000403037c20 */ /* 0x000fc80008400000 */
[----:B------:R1:W2:Y:S02]  /*11ca0*/  F2I.U32.TRUNC.NTZ R23, R3 ;  /* 0x0000000300177305 */ /* 0x0002a4000020f000 */
[----:B----4-:R-:W-:Y:S05]  /*11cb0*/  @!P0 BRA `(.L_x_508) ;  /* 0x0000000000288947 */ /* 0x010fea0003800000 */
[----:B-1----:R-:W1:Y:S02]  /*11cc0*/  LDC R3, c[0x0][0x8dc] ;  /* 0x00023700ff037b82 */ /* 0x002e640000000800 */
[----:B-1----:R-:W-:-:S04]  /*11cd0*/  IADD3 R3, P0, R2, R3, RZ ;  /* 0x0000000302037210 */ /* 0x002fc80007f1e0ff */
        /* <DEDUP_REMOVED lines=8> */
.L_x_508:
[-CC-:B---3--:R-:W-:Y:S01]  /*11d60*/  SHF.R.U64 R31, R8, R0.reuse, R9.reuse ;  /* 0x00000000081f7219 */ /* 0x188fe20000001209 */
[----:B------:R-:W3:Y:S01]  /*11d70*/  LDC.64 R20, c[0x0][0x8e8] ;  /* 0x00023a00ff147b82 */ /* 0x000ee20000000a00 */
[----:B------:R-:W-:Y:S01]  /*11d80*/  SHF.R.U32.HI R0, RZ, R0, R9 ;  /* 0x00000000ff007219 */ /* 0x000fe20000011609 */
[----:B------:R-:W-:Y:S01]  /*11d90*/  ULDC UR4, c[0x0][0x154] ;  /* 0x0000550000047ab9 */ /* 0x000fe20000000800 */
[----:B------:R-:W-:Y:S02]  /*11da0*/  IADD3 R7, P0, RZ, -R31, RZ ;  /* 0x8000001fff077210 */ /* 0x000fe40007f1e0ff */
[----:B--2---:R-:W-:Y:S02]  /*11db0*/  IADD3 R23, -R23, RZ, RZ ;  /* 0x000000ff17177210 */ /* 0x004fe40007ffe1ff */
[----:B-1----:R-:W-:Y:S01]  /*11dc0*/  IADD3.X R3, RZ, ~R0, RZ, P0, !PT ;  /* 0x80000000ff037210 */ /* 0x002fe200007fe4ff */
[----:B------:R-:W1:Y:S02]  /*11dd0*/  LDC R6, c[0x0][0x8c0] ;  /* 0x00023000ff067b82 */ /* 0x000e640000000800 */
[----:B------:R-:W-:-:S02]  /*11de0*/  IMAD R26, R25, R23, R12 ;  /* 0x00000017191a7224 */ /* 0x000fc400078e020c */
[----:B------:R-:W-:Y:S01]  /*11df0*/  IMAD R0, R3, R14, RZ ;  /* 0x0000000e03007224 */ /* 0x000fe200078e02ff */
[----:B------:R-:W-:-:S03]  /*11e00*/  MOV R3, R16 ;  /* 0x0000001000037202 */ /* 0x000fc60000000f00 */
[----:B------:R-:W2:Y:S01]  /*11e10*/  LDC R8, c[0x0][0x8b0] ;  /* 0x00022c00ff087b82 */ /* 0x000ea20000000800 */
[----:B------:R-:W-:-:S04]  /*11e20*/  IMAD.WIDE.U32 R4, R7, R14, R2 ;  /* 0x0000000e07047225 */ /* 0x000fc800078e0002 */
[----:B------:R-:W-:Y:S01]  /*11e30*/  IMAD R3, R7, R15, R0 ;  /* 0x0000000f07037224 */ /* 0x000fe200078e0200 */
[----:B------:R-:W-:Y:S02]  /*11e40*/  I2FP.F32.U32 R0, R24 ;  /* 0x0000001800007245 */ /* 0x000fe40000201000 */
[----:B------:R-:W4:Y:S01]  /*11e50*/  LDC R28, c[0x0][0x900] ;  /* 0x00024000ff1c7b82 */ /* 0x000f220000000800 */
[----:B---3--:R-:W-:Y:S02]  /*11e60*/  ISETP.NE.U32.AND P0, PT, R20, RZ, PT ;  /* 0x000000ff1400720c */ /* 0x008fe40003f05070 */
[----:B------:R-:W-:Y:S01]  /*11e70*/  IADD3 R3, R5, R3, RZ ;  /* 0x0000000305037210 */ /* 0x000fe20007ffe0ff */
[----:B------:R-:W-:Y:S01]  /*11e80*/  FMUL R0, R0, UR4 ;  /* 0x0000000400007c20 */ /* 0x000fe20008400000 */
[----:B------:R-:W-:Y:S02]  /*11e90*/  ISETP.NE.AND.EX P0, PT, R21, RZ, PT, P0 ;  /* 0x000000ff1500720c */ /* 0x000fe40003f05300 */
[----:B------:R-:W-:Y:S01]  /*11ea0*/  MOV R5, 0xffffffff ;  /* 0xffffffff00057802 */ /* 0x000fe20000000f00 */
[----:B------:R-:W3:Y:S01]  /*11eb0*/  LDC R15, c[0x0][0x148] ;  /* 0x00005200ff0f7b82 */ /* 0x000ee20000000800 */
[-CC-:B-1----:R-:W-:Y:S01]  /*11ec0*/  SHF.R.U64 R12, R4, R6.reuse, R3.reuse ;  /* 0x00000006040c7219 */ /* 0x182fe20000001203 */
[----:B------:R1:W1:Y:S01]  /*11ed0*/  F2I.U32.TRUNC.NTZ R13, R0 ;  /* 0x00000000000d7305 */ /* 0x000262000020f000 */
[----:B------:R-:W-:-:S02]  /*11ee0*/  SHF.R.U32.HI R3, RZ, R6, R3 ;  /* 0x00000006ff037219 */ /* 0x000fc40000011603 */
[----:B------:R-:W-:-:S03]  /*11ef0*/  MOV R7, 0x1 ;  /* 0x0000000100077802 */ /* 0x000fc60000000f00 */
[----:B------:R-:W1:Y:S01]  /*11f00*/  LDC R25, c[0x0][0x8a8] ;  /* 0x00022a00ff197b82 */ /* 0x000e620000000800 */
[-CC-:B--2---:R-:W-:Y:S02]  /*11f10*/  SHF.R.U64 R10, R12, R8.reuse, R3.reuse ;  /* 0x000000080c0a7219 */ /* 0x184fe40000001203 */
[----:B------:R-:W-:-:S05]  /*11f20*/  SHF.R.U32.HI R3, RZ, R8, R3 ;  /* 0x00000008ff037219 */ /* 0x000fca0000011603 */
[----:B------:R-:W2:Y:S01]  /*11f30*/  LDC R27, c[0x0][0x8f0] ;  /* 0x00023c00ff1b7b82 */ /* 0x000ea20000000800 */
[-C--:B----4-:R-:W-:Y:S02]  /*11f40*/  SHF.L.U32 R4, R5, R28.reuse, RZ ;  /* 0x0000001c05047219 */ /* 0x090fe400000006ff */
[-CC-:B------:R-:W-:Y:S02]  /*11f50*/  SHF.R.U64 R14, R10, R28.reuse, R3.reuse ;  /* 0x0000001c0a0e7219 */ /* 0x180fe40000001203 */
[----:B------:R-:W-:Y:S02]  /*11f60*/  SHF.R.U32.HI R5, RZ, R28, R3 ;  /* 0x0000001cff057219 */ /* 0x000fe40000011603 */
[----:B------:R-:W-:Y:S01]  /*11f70*/  LOP3.LUT R23, RZ, R4, RZ, 0x33, !PT ;  /* 0x00000004ff177212 */ /* 0x000fe200078e33ff */
[----:B------:R-:W4:Y:S01]  /*11f80*/  LDC R29, c[0x0][0x8e0] ;  /* 0x00023800ff1d7b82 */ /* 0x000f220000000800 */
[----:B------:R-:W-:Y:S02]  /*11f90*/  SHF.L.U32 R28, R7, R28, RZ ;  /* 0x0000001c071c7219 */ /* 0x000fe400000006ff */
[----:B------:R-:W-:-:S05]  /*11fa0*/  MOV R4, R14 ;  /* 0x0000000e00047202 */ /* 0x000fca0000000f00 */
        /* <DEDUP_REMOVED lines=8> */
[----:B------:R-:W-:-:S03]  /*12030*/  IADD3.X R9, RZ, RZ, RZ, P0, !PT ;  /* 0x000000ffff097210 */ /* 0x000fc600007fe4ff */
[----:B------:R-:W-:Y:S01]  /*12040*/  IMAD.MOV.U32 R8, RZ, RZ, R7 ;  /* 0x000000ffff087224 */ /* 0x000fe200078e0007 */
[----:B------:R-:W-:-:S05]  /*12050*/  IADD3 RZ, P0, R5, R6, RZ ;  /* 0x0000000605ff7210 */ /* 0x000fca0007f1e0ff */
[----:B------:R-:W-:-:S08]  /*12060*/  IMAD.WIDE.U32.X R4, R11, R21, R8, P0 ;  /* 0x000000150b047225 */ /* 0x000fd000000e0408 */
.L_x_509:
[----:B------:R-:W-:Y:S02]  /*12070*/  ISETP.NE.AND P0, PT, R22, 0x1, PT ;  /* 0x000000011600780c */ /* 0x000fe40003f05270 */
[----:B-12---:R-:W-:Y:S02]  /*12080*/  SHF.R.U64 R0, R4, R27, R5 ;  /* 0x0000001b04007219 */ /* 0x006fe40000001205 */
[----:B------:R-:W-:Y:S02]  /*12090*/  LOP3.LUT R23, R10, R23, RZ, 0xc0, !PT ;  /* 0x000000170a177212 */ /* 0x000fe400078ec0ff */
[----:B------:R-:W-:Y:S02]  /*120a0*/  IADD3 R13, -R13, RZ, RZ ;  /* 0x000000ff0d0d7210 */ /* 0x000fe40007ffe1ff */
[----:B------:R-:W-:Y:S01]  /*120b0*/  IADD3 R5, R25, -0x1, RZ ;  /* 0xffffffff19057810 */ /* 0x000fe20007ffe0ff */
[----:B------:R-:W-:Y:S01]  /*120c0*/  IMAD R23, R28, R0, R23 ;  /* 0x000000001c177224 */ /* 0x000fe200078e0217 */
[----:B------:R-:W-:-:S02]  /*120d0*/  IADD3 R3, -R0, RZ, RZ ;  /* 0x000000ff00037210 */ /* 0x000fc40007ffe1ff */
[----:B------:R-:W-:Y:S01]  /*120e0*/  LOP3.LUT R5, R12, R5, RZ, 0xc0, !PT ;  /* 0x000000050c057212 */ /* 0x000fe200078ec0ff */
[----:B---3--:R-:W-:Y:S01]  /*120f0*/  @P0 IMAD R26, R15, R13, R24 ;  /* 0x0000000d0f1a0224 */ /* 0x008fe200078e0218 */
[----:B------:R-:W-:Y:S01]  /*12100*/  R2UR UR55, R31 ;  /* 0x000000001f3772ca */ /* 0x000fe200000e0000 */
[----:B----4-:R-:W-:Y:S01]  /*12110*/  IMAD R0, R3, R29, R14 ;  /* 0x0000001d03007224 */ /* 0x010fe200078e020e */
[----:B------:R-:W-:Y:S01]  /*12120*/  MOV R3, 0x1 ;  /* 0x0000000100037802 */ /* 0x000fe20000000f00 */
[----:B------:R-:W-:Y:S02]  /*12130*/  IMAD R23, R23, R30, R26 ;  /* 0x0000001e17177224 */ /* 0x000fe400078e021a */
[----:B------:R-:W-:-:S05]  /*12140*/  IMAD R0, R0, R25, R5 ;  /* 0x0000001900007224 */ /* 0x000fca00078e0205 */
[----:B------:R-:W-:Y:S02]  /*12150*/  SEL R158, R0, R23, !P0 ;  /* 0x00000017009e7207 */ /* 0x000fe40004000000 */
[----:B------:R-:W-:Y:S02]  /*12160*/  SEL R23, R23, R0, !P0 ;  /* 0x0000000017177207 */ /* 0x000fe40004000000 */
[----:B------:R-:W-:-:S07]  /*12170*/  PRMT R0, R3, 0x7610, R0 ;  /* 0x0000761003007816 */ /* 0x000fce0000000000 */
.L_x_507:
[----:B------:R-:W-:Y:S01]  /*12180*/  UIADD3 UR43, UR44, UR43, URZ ;  /* 0x0000002b2c2b7290 */ /* 0x000fe2000fffe03f */
[----:B------:R-:W-:Y:S01]  /*12190*/  LOP3.LUT P0, RZ, R0, 0xff, RZ, 0xc0, !PT ;  /* 0x000000ff00ff7812 */ /* 0x000fe2000780c0ff */
[----:B------:R-:W-:Y:S02]  /*121a0*/  UIADD3 UR39, UR39, 0x8, URZ ;  /* 0x0000000827277890 */ /* 0x000fe4000fffe03f */
[----:B------:R-:W-:Y:S02]  /*121b0*/  USHF.R.U32.HI UR4, URZ, 0x2, UR43 ;  /* 0x000000023f047899 */ /* 0x000fe4000801162b */
[----:B------:R-:W-:Y:S02]  /*121c0*/  UISETP.GT.U32.AND UP0, UPT, UR43, 0x3, UPT ;  /* 0x000000032b00788c */ /* 0x000fe4000bf04070 */
[----:B------:R-:W-:Y:S02]  /*121d0*/  ULOP3.LUT UR4, UR4, 0x1, URZ, 0xc0, !UPT ;  /* 0x0000000104047892 */ /* 0x000fe4000f8ec03f */
[----:B------:R-:W-:-:S02]  /*121e0*/  UISETP.LT.U32.AND UP1, UPT, UR44, 0x4, UP0 ;  /* 0x000000042c00788c */ /* 0x000fc40008721070 */
[----:B------:R-:W-:Y:S02]  /*121f0*/  UISETP.NE.U32.AND UP2, UPT, UR4, 0x1, UPT ;  /* 0x000000010400788c */ /* 0x000fe4000bf45070 */
[----:B------:R-:W-:Y:S02]  /*12200*/  USEL UR5, URZ, 0x1, !UP1 ;  /* 0x000000013f057887 */ /* 0x000fe4000c800000 */
[----:B------:R-:W-:Y:S02]  /*12210*/  UISETP.GT.U32.AND UP0, UPT, UR44, 0x3, !UP2 ;  /* 0x000000032c00788c */ /* 0x000fe4000d704070 */
[----:B------:R-:W-:Y:S02]  /*12220*/  ULOP3.LUT UR43, UR43, 0x3, URZ, 0xc0, !UPT ;  /* 0x000000032b2b7892 */ /* 0x000fe4000f8ec03f */
[----:B------:R-:W-:-:S04]  /*12230*/  USEL UR4, URZ, 0x1, !UP0 ;  /* 0x000000013f047887 */ /* 0x000fc8000c000000 */
[----:B------:R-:W-:Y:S01]  /*12240*/  ULOP3.LUT UR42, UR4, UR42, UR5, 0x96, !UPT ;  /* 0x0000002a042a7292 */ /* 0x000fe2000f8e9605 */
[----:B------:R-:W-:Y:S11]  /*12250*/  @P0 BRA `(.L_x_510) ;  /* 0xfffffef400280947 */ /* 0x000ff6000383ffff */
[----:B------:R-:W-:-:S13]  /*12260*/  PLOP3.LUT P0, PT, PT, PT, PT, 0x8, 0x0 ;  /* 0x000000000000781c */ /* 0x000fda0003f0e170 */
.L_x_22:
[----:B------:R-:W-:Y:S05]  /*12270*/  @P0 BRA `(.L_x_14) ;  /* 0x0000003000080947 */ /* 0x000fea0003800000 */
[----:B------:R-:W-:Y:S01]  /*12280*/  ULDC.64 UR6, c[0x0][0x588] ;  /* 0x0001620000067ab9 */ /* 0x000fe20000000a00 */
[----:B------:R-:W-:Y:S01]  /*12290*/  ULDC.64 UR4, c[0x0][0x590] ;  /* 0x0001640000047ab9 */ /* 0x000fe20000000a00 */
[----:B------:R-:W-:Y:S01]  /*122a0*/  ISETP.NE.U32.AND P0, PT, RZ, UR6, PT ;  /* 0x00000006ff007c0c */ /* 0x000fe2000bf05070 */
[----:B------:R-:W-:-:S04]  /*122b0*/  DEPBAR.LE SB0, 0x0 ;  /* 0x000080000000791a */ /* 0x000fc80000000000 */
[----:B------:R-:W-:Y:S01]  /*122c0*/  ISETP.NE.U32.AND P1, PT, RZ, UR4, PT ;  /* 0x00000004ff007c0c */ /* 0x000fe2000bf25070 */
[----:B------:R-:W-:Y:S01]  /*122d0*/  BSSY B0, `(.L_x_511) ;  /* 0x0000015000007945 */ /* 0x000fe20003800000 */
[----:B------:R-:W-:Y:S02]  /*122e0*/  ISETP.NE.AND.EX P0, PT, RZ, UR7, PT, P0 ;  /* 0x00000007ff007c0c */ /* 0x000fe4000bf05300 */
[----:B------:R-:W-:-:S13]  /*122f0*/  ISETP.NE.AND.EX P1, PT, RZ, UR5, PT, P1 ;  /* 0x00000005ff007c0c */ /* 0x000fda000bf25310 */
[----:B------:R-:W-:Y:S05]  /*12300*/  @P0 BRA P1, `(.L_x_512) ;  /* 0x0000000000440947 */ /* 0x000fea0000800000 */
[----:B------:R-:W-:-:S04]  /*12310*/  ISETP.NE.U32.AND P0, PT, RZ, UR4, PT ;  /* 0x00000004ff007c0c */ /* 0x000fc8000bf05070 */
[----:B------:R-:W-:-:S13]  /*12320*/  ISETP.NE.AND.EX P0, PT, RZ, UR5, PT, P0 ;  /* 0x00000005ff007c0c */ /* 0x000fda000bf05300 */
[----:B------:R-:W-:Y:S05]  /*12330*/  @!P0 BRA `(.L_x_513) ;  /* 0x00000000002c8947 */ /* 0x000fea0003800000 */
[----:B------:R-:W-:-:S13]  /*12340*/  LOP3.LUT P0, RZ, R154, 0xff, RZ, 0xc0, !PT ;  /* 0x000000ff9aff7812 */ /* 0x000fda000780c0ff */
[----:B------:R-:W-:Y:S05]  /*12350*/  @!P0 BRA `(.L_x_514) ;  /* 0x0000000000108947 */ /* 0x000fea0003800000 */
[----:B-----5:R-:W-:-:S13]  /*12360*/  FSETP.NEU.AND P0, PT, R157, RZ, PT ;  /* 0x000000ff9d00720b */ /* 0x020fda0003f0d000 */
[----:B------:R-:W-:Y:S05]  /*12370*/  @!P0 BREAK B0 ;  /* 0x0000000000008942 */ /* 0x000fea0003800000 */
[----:B------:R-:W-:Y:S05]  /*12380*/  @P0 BRA `(.L_x_512) ;  /* 0x0000000000240947 */ /* 0x000fea0003800000 */
[----:B------:R-:W-:Y:S05]  /*12390*/  BRA `(.L_x_14) ;  /* 0x0000002c00c07947 */ /* 0x000fea0003800000 */
.L_x_514:
[----:B------:R-:W-:-:S04]  /*123a0*/  ISETP.NE.U32.AND P0, PT, RZ, UR6, PT ;  /* 0x00000006ff007c0c */ /* 0x000fc8000bf05070 */
[----:B------:R-:W-:-:S13]  /*123b0*/  ISETP.NE.AND.EX P0, PT, RZ, UR7, PT, P0 ;  /* 0x00000007ff007c0c */ /* 0x000fda000bf05300 */
[----:B------:R-:W-:Y:S05]  /*123c0*/  @!P0 BREAK B0 ;  /* 0x0000000000008942 */ /* 0x000fea0003800000 */
[----:B------:R-:W-:Y:S05]  /*123d0*/  @P0 BRA `(.L_x_512) ;  /* 0x0000000000100947 */ /* 0x000fea0003800000 */
[----:B------:R-:W-:Y:S05]  /*123e0*/  BRA `(.L_x_14) ;  /* 0x0000002c00ac7947 */ /* 0x000fea0003800000 */
.L_x_513:
[----:B-----5:R-:W-:-:S13]  /*123f0*/  FSETP.NEU.AND P0, PT, R157, RZ, PT ;  /* 0x000000ff9d00720b */ /* 0x020fda0003f0d000 */
[----:B------:R-:W-:Y:S05]  /*12400*/  @!P0 BREAK B0 ;  /* 0x0000000000008942 */ /* 0x000fea0003800000 */
[----:B------:R-:W-:Y:S05]  /*12410*/  @!P0 BRA `(.L_x_14) ;  /* 0x0000002c00a08947 */ /* 0x000fea0003800000 */
.L_x_512:
[----:B-1----:R-:W-:Y:S05]  /*12420*/  BSYNC B0 ;  /* 0x0000000000007941 */ /* 0x002fea0003800000 */
.L_x_511:
[----:B------:R-:W-:-:S04]  /*12430*/  LOP3.LUT R19, R19, 0x1, RZ, 0xfc, !PT ;  /* 0x0000000113137812 */ /* 0x000fc800078efcff */
[----:B------:R-:W-:-:S13]  /*12440*/  ISETP.NE.AND P0, PT, R19, 0x3, PT ;  /* 0x000000031300780c */ /* 0x000fda0003f05270 */
[----:B------:R-:W-:Y:S05]  /*12450*/  @!P0 BRA `(.L_x_515) ;  /* 0x0000000000048947 */ /* 0x000fea0003800000 */
[----:B------:R-:W-:Y:S01]  /*12460*/  BPT.TRAP 0x1 ;  /* 0x000000040000795c */ /* 0x000fe20000300000 */
.L_x_515:
[----:B------:R-:W1:Y:S01]  /*12470*/  S2UR UR5, SR_CgaCtaId ;  /* 0x00000000000579c3 */ /* 0x000e620000008800 */
[----:B------:R-:W-:Y:S02]  /*12480*/  UMOV UR4, 0x400 ;  /* 0x0000040000047882 */ /* 0x000fe40000000000 */
[----:B-1----:R-:W-:-:S04]  /*12490*/  ULEA UR4, UR5, UR4, 0x18 ;  /* 0x0000000405047291 */ /* 0x002fc8000f8ec03f */
[----:B------:R-:W-:-:S04]  /*124a0*/  ULEA UR4, UR36, UR4, 0x3 ;  /* 0x0000000424047291 */ /* 0x000fc8000f8e183f */
[----:B------:R-:W-:-:S04]  /*124b0*/  UIADD3 UR4, UR4, 0x60, URZ ;  /* 0x0000006004047890 */ /* 0x000fc8000fffe03f */
[----:B------:R-:W-:-:S09]  /*124c0*/  UPRMT UR4, UR5, 0x654, UR4 ;  /* 0x0000065405047896 */ /* 0x000fd20008000004 */
[----:B------:R-:W-:Y:S01]  /*124d0*/  SYNCS.ARRIVE.TRANS64.RED.A1T0 RZ, [UR4], RZ ;  /* 0x000000ffffff79a7 */ /* 0x000fe20008100404 */
[----:B------:R-:W-:Y:S05]  /*124e0*/  BRA `(.L_x_14) ;  /* 0x0000002c006c7947 */ /* 0x000fea0003800000 */
.L_x_13:
[----:B------:R-:W-:Y:S01]  /*124f0*/  ULDC.64 UR4, c[0x0][0x8f8] ;  /* 0x00023e0000047ab9 */ /* 0x000fe20000000a00 */
[----:B------:R-:W-:Y:S02]  /*12500*/  PRMT R10, RZ, 0x7610, R10 ;  /* 0x00007610ff0a7816 */ /* 0x000fe4000000000a */
[----:B------:R-:W-:Y:S02]  /*12510*/  ISETP.GE.U32.AND P1, PT, R2, UR4, PT ;  /* 0x0000000402007c0c */ /* 0x000fe4000bf26070 */
[----:B------:R-:W-:Y:S02]  /*12520*/  MOV R20, 0xffffffff ;  /* 0xffffffff00147802 */ /* 0x000fe40000000f00 */
[----:B------:R-:W-:Y:S02]  /*12530*/  ISETP.GE.U32.AND.EX P1, PT, R16, UR5, PT, P1 ;  /* 0x0000000510007c0c */ /* 0x000fe4000bf26110 */
[----:B------:R-:W-:Y:S02]  /*12540*/  MOV R3, 0xffffffff ;  /* 0xffffffff00037802 */ /* 0x000fe40000000f00 */
[----:B------:R-:W-:-:S09]  /*12550*/  MOV R13, 0xffffffff ;  /* 0xffffffff000d7802 */ /* 0x000fd20000000f00 */
        /* <DEDUP_REMOVED lines=19> */
.L_x_517:
[-CC-:B------:R-:W-:Y:S01]  /*12690*/  SHF.R.U64 R23, R14, R26.reuse, R15.reuse ;  /* 0x0000001a0e177219 */ /* 0x180fe2000000120f */
[----:B------:R-:W2:Y:S01]  /*126a0*/  LDC.64 R34, c[0x0][0x8e8] ;  /* 0x00023a00ff227b82 */ /* 0x000ea20000000a00 */
[----:B------:R-:W-:Y:S02]  /*126b0*/  SHF.R.U32.HI R3, RZ, R26, R15 ;  /* 0x0000001aff037219 */ /* 0x000fe4000001160f */
[----:B------:R-:W-:Y:S02]  /*126c0*/  IADD3 R13, P1, RZ, -R23, RZ ;  /* 0x80000017ff0d7210 */ /* 0x000fe40007f3e0ff */
[----:B------:R-:W-:-:S03]  /*126d0*/  MOV R31, 0x1 ;  /* 0x00000001001f7802 */ /* 0x000fc60000000f00 */
[----:B------:R-:W3:Y:S01]  /*126e0*/  LDC R14, c[0x0][0x8c0] ;  /* 0x00023000ff0e7b82 */ /* 0x000ee20000000800 */
[----:B------:R-:W-:-:S04]  /*126f0*/  IMAD.X R3, RZ, RZ, ~R3, P1 ;  /* 0x000000ffff037224 */ /* 0x000fc800008e0e03 */
[----:B------:R-:W-:Y:S01]  /*12700*/  IMAD R12, R3, R28, RZ ;  /* 0x0000001c030c7224 */ /* 0x000fe200078e02ff */
[----:B------:R-:W-:Y:S02]  /*12710*/  MOV R3, R16 ;  /* 0x0000001000037202 */ /* 0x000fe40000000f00 */
[----:B------:R-:W4:Y:S01]  /*12720*/  LDC R30, c[0x0][0x8b0] ;  /* 0x00022c00ff1e7b82 */ /* 0x000f220000000800 */
[----:B------:R-:W-:-:S04]  /*12730*/  IMAD.WIDE.U32 R10, R13, R28, R2 ;  /* 0x0000001c0d0a7225 */ /* 0x000fc800078e0002 */
[----:B------:R-:W-:-:S03]  /*12740*/  IMAD R3, R13, R29, R12 ;  /* 0x0000001d0d037224 */ /* 0x000fc600078e020c */
[----:B------:R-:W5:Y:S01]  /*12750*/  LDC R32, c[0x0][0x900] ;  /* 0x00024000ff207b82 */ /* 0x000f620000000800 */
[----:B--2---:R-:W-:Y:S02]  /*12760*/  ISETP.NE.U32.AND P1, PT, R34, RZ, PT ;  /* 0x000000ff2200720c */ /* 0x004fe40003f25070 */
[----:B------:R-:W-:Y:S02]  /*12770*/  IADD3 R3, R11, R3, RZ ;  /* 0x000000030b037210 */ /* 0x000fe40007ffe0ff */
[----:B------:R-:W-:-:S03]  /*12780*/  ISETP.NE.AND.EX P1, PT, R35, RZ, PT, P1 ;  /* 0x000000ff2300720c */ /* 0x000fc60003f25310 */
[----:B------:R-:W2:Y:S01]  /*12790*/  LDC R25, c[0x0][0x8a8] ;  /* 0x00022a00ff197b82 */ /* 0x000ea20000000800 */
[-CC-:B---3--:R-:W-:Y:S02]  /*127a0*/  SHF.R.U64 R20, R10, R14.reuse, R3.reuse ;  /* 0x0000000e0a147219 */ /* 0x188fe40000001203 */
[----:B------:R-:W-:Y:S02]  /*127b0*/  SHF.R.U32.HI R3, RZ, R14, R3 ;  /* 0x0000000eff037219 */ /* 0x000fe40000011603 */
[----:B------:R-:W-:-:S03]  /*127c0*/  MOV R11, 0xffffffff ;  /* 0xffffffff000b7802 */ /* 0x000fc60000000f00 */
[----:B------:R-:W3:Y:S01]  /*127d0*/  LDC R27, c[0x0][0x8f0] ;  /* 0x00023c00ff1b7b82 */ /* 0x000ee20000000800 */
[-CC-:B----4-:R-:W-:Y:S02]  /*127e0*/  SHF.R.U64 R26, R20, R30.reuse, R3.reuse ;  /* 0x0000001e141a7219 */ /* 0x190fe40000001203 */
[----:B------:R-:W-:-:S05]  /*127f0*/  SHF.R.U32.HI R3, RZ, R30, R3 ;  /* 0x0000001eff037219 */ /* 0x000fca0000011603 */
[----:B------:R-:W4:Y:S01]  /*12800*/  LDC R29, c[0x0][0x8e0] ;  /* 0x00023800ff1d7b82 */ /* 0x000f220000000800 */
[-C--:B-----5:R-:W-:Y:S02]  /*12810*/  SHF.L.U32 R10, R11, R32.reuse, RZ ;  /* 0x000000200b0a7219 */ /* 0x0a0fe400000006ff */
[--C-:B------:R-:W-:Y:S02]  /*12820*/  SHF.R.U64 R28, R26, R32, R3.reuse ;  /* 0x000000201a1c7219 */ /* 0x100fe40000001203 */
[----:B------:R-:W-:Y:S02]  /*12830*/  LOP3.LUT R33, RZ, R10, RZ, 0x33, !PT ;  /* 0x0000000aff217212 */ /* 0x000fe400078e33ff */
[----:B------:R-:W-:Y:S01]  /*12840*/  SHF.R.U32.HI R11, RZ, R32, R3 ;  /* 0x00000020ff0b7219 */ /* 0x000fe20000011603 */
[----:B------:R-:W1:Y:S01]  /*12850*/  LDC R36, c[0x0][0x8b8] ;  /* 0x00022e00ff247b82 */ /* 0x000e620000000800 */
[----:B------:R-:W-:Y:S01]  /*12860*/  MOV R10, R28 ;  /* 0x0000001c000a7202 */ /* 0x000fe20000000f00 */
[----:B------:R-:W-:Y:S06]  /*12870*/  @!P1 BRA `(.L_x_518) ;  /* 0x0000000000289947 */ /* 0x000fec0003800000 */
        /* <DEDUP_REMOVED lines=10> */
.L_x_518:
[----:B------:R-:W-:Y:S02]  /*12920*/  ISETP.NE.AND P1, PT, R22, 0x1, PT ;  /* 0x000000011600780c */ /* 0x000fe40003f25270 */
[----:B---3--:R-:W-:Y:S02]  /*12930*/  SHF.R.U64 R10, R10, R27, R11 ;  /* 0x0000001b0a0a7219 */ /* 0x008fe4000000120b */
[----:B------:R-:W-:Y:S02]  /*12940*/  SHF.L.U32 R7, R31, R32, RZ ;  /* 0x000000201f077219 */ /* 0x000fe400000006ff */
[----:B------:R-:W-:Y:S02]  /*12950*/  LOP3.LUT R3, R26, R33, RZ, 0xc0, !PT ;  /* 0x000000211a037212 */ /* 0x000fe400078ec0ff */
[----:B--2---:R-:W-:Y:S02]  /*12960*/  IADD3 R13, R25, -0x1, RZ ;  /* 0xffffffff190d7810 */ /* 0x004fe40007ffe0ff */
[----:B------:R-:W-:Y:S01]  /*12970*/  IADD3 R11, -R10, RZ, RZ ;  /* 0x000000ff0a0b7210 */ /* 0x000fe20007ffe1ff */
[----:B------:R-:W-:Y:S01]  /*12980*/  IMAD R7, R7, R10, R3 ;  /* 0x0000000a07077224 */ /* 0x000fe200078e0203 */
[----:B------:R-:W-:Y:S01]  /*12990*/  LOP3.LUT R20, R20, R13, RZ, 0xc0, !PT ;  /* 0x0000000d14147212 */ /* 0x000fe200078ec0ff */
[----:B------:R-:W-:Y:S01]  /*129a0*/  @P1 IMAD R8, R9, R24, R6 ;  /* 0x0000001809081224 */ /* 0x000fe200078e0206 */
[----:B------:R-:W-:Y:S01]  /*129b0*/  MOV R10, 0x1 ;  /* 0x00000001000a7802 */ /* 0x000fe20000000f00 */
[----:B----4-:R-:W-:Y:S01]  /*129c0*/  IMAD R3, R11, R29, R28 ;  /* 0x0000001d0b037224 */ /* 0x010fe200078e021c */
[----:B------:R-:W-:Y:S01]  /*129d0*/  MOV R13, R23 ;  /* 0x00000017000d7202 */ /* 0x000fe20000000f00 */
[----:B-1----:R-:W-:-:S02]  /*129e0*/  IMAD R8, R7, R36, R8 ;  /* 0x0000002407087224 */ /* 0x002fc400078e0208 */
[----:B------:R-:W-:-:S05]  /*129f0*/  IMAD R7, R3, R25, R20 ;  /* 0x0000001903077224 */ /* 0x000fca00078e0214 */
[----:B------:R-:W-:Y:S02]  /*12a00*/  SEL R3, R7, R8, !P1 ;  /* 0x0000000807037207 */ /* 0x000fe40004800000 */
[----:B------:R-:W-:-:S07]  /*12a10*/  SEL R20, R8, R7, !P1 ;  /* 0x0000000708147207 */ /* 0x000fce0004800000 */
.L_x_516:
[----:B------:R-:W-:-:S08]  /*12a20*/  NOP ;  /* 0x0000000000007918 */ /* 0x000fd00000000000 */
[----:B------:R-:W2:-:S00]  /*12a30*/  USETMAXREG.DEALLOC.CTAPOOL 0x28 ;  /* 0x00000028000079c8 */ /* 0x000e8000080e0500 */
[----:B--2---:R-:W-:-:S13]  /*12a40*/  ISETP.NE.AND P1, PT, R0, 0x1, PT ;  /* 0x000000010000780c */ /* 0x004fda0003f25270 */
[----:B------:R-:W-:Y:S05]  /*12a50*/  @!P1 BRA `(.L_x_14) ;  /* 0x0000002800109947 */ /* 0x000fea0003800000 */
[----:B------:R-:W-:Y:S05]  /*12a60*/  @!P4 BRA `(.L_x_519) ;  /* 0x000000180020c947 */ /* 0x000fea0003800000 */
[----:B------:R-:W-:-:S13]  /*12a70*/  ISETP.NE.OR P0, PT, R0, 0x2, P0 ;  /* 0x000000020000780c */ /* 0x000fda0000705670 */
[----:B------:R-:W-:Y:S05]  /*12a80*/  @P0 BRA `(.L_x_14) ;  /* 0x0000002800040947 */ /* 0x000fea0003800000 */
[----:B------:R-:W-:-:S13]  /*12a90*/  LOP3.LUT P1, RZ, R10, 0xff, RZ, 0xc0, !PT ;  /* 0x000000ff0aff7812 */ /* 0x000fda000782c0ff */
[----:B------:R-:W-:Y:S05]  /*12aa0*/  @!P1 BRA `(.L_x_520) ;  /* 0x0000000000189947 */ /* 0x000fea0003800000 */
[----:B------:R-:W-:Y:S01]  /*12ab0*/  UMOV UR4, 0x400 ;  /* 0x0000040000047882 */ /* 0x000fe20000000000 */
[----:B------:R-:W-:Y:S01]  /*12ac0*/  IMAD.MOV.U32 R0, RZ, RZ, RZ ;  /* 0x000000ffff007224 */ /* 0x000fe200078e00ff */
[----:B-1----:R-:W-:-:S04]  /*12ad0*/  ULEA UR4, UR37, UR4, 0x18 ;  /* 0x0000000425047291 */ /* 0x002fc8000f8ec03f */
[----:B------:R-:W-:-:S05]  /*12ae0*/  SHF.L.U32 R0, R0, 0x1f, RZ ;  /* 0x0000001f00007819 */ /* 0x000fca00000006ff */
[----:B------:R-:W1:Y:S02]  /*12af0*/  SYNCS.PHASECHK.TRANS64.TRYWAIT P0, [UR4+0x88], R0 ;  /* 0x00008800ff0075a7 */ /* 0x000e640008000144 */
[----:B-1----:R-:W-:Y:S05]  /*12b00*/  @!P0 BRA `(.L_x_521) ;  /* 0x0000002800bc8947 */ /* 0x002fea0003800000 */
.L_x_520:
[----:B------:R-:W-:Y:S01]  /*12b10*/  PRMT R10, RZ, 0x7610, R10 ;  /* 0x00007610ff0a7816 */ /* 0x000fe2000000000a */
[----:B------:R-:W-:Y:S06]  /*12b20*/  @P3 BRA `(.L_x_522) ;  /* 0x0000000000243947 */ /* 0x000fec0003800000 */
[----:B------:R-:W-:Y:S02]  /*12b30*/  ULDC.64 UR4, c[0x0][0x588] ;  /* 0x0001620000047ab9 */ /* 0x000fe40000000a00 */
[----:B------:R-:W-:-:S04]  /*12b40*/  ISETP.NE.U32.AND P0, PT, RZ, UR4, PT ;  /* 0x00000004ff007c0c */ /* 0x000fc8000bf05070 */
[----:B------:R-:W-:-:S13]  /*12b50*/  ISETP.NE.AND.EX P0, PT, RZ, UR5, PT, P0 ;  /* 0x00000005ff007c0c */ /* 0x000fda000bf05300 */
[----:B------:R-:W-:Y:S05]  /*12b60*/  @!P0 BRA `(.L_x_523) ;  /* 0x00000000000c8947 */ /* 0x000fea0003800000 */
[----:B------:R2:W5:Y:S01]  /*12b70*/  LDG.E R12, desc[UR48][R4.64] ;  /* 0x00000030040c7981 */ /* 0x000562000c1e1900 */
[----:B------:R-:W-:Y:S01]  /*12b80*/  MOV R10, 0x1 ;  /* 0x00000001000a7802 */ /* 0x000fe20000000f00 */
[----:B------:R-:W-:Y:S06]  /*12b90*/  BRA `(.L_x_522) ;  /* 0x0000000000087947 */ /* 0x000fec0003800000 */
.L_x_523:
[----:B------:R-:W3:Y:S01]  /*12ba0*/  LDC R12, c[0x0][0x580] ;  /* 0x00016000ff0c7b82 */ /* 0x000ee20000000800 */
[----:B------:R-:W-:-:S07]  /*12bb0*/  MOV R10, 0x1 ;  /* 0x00000001000a7802 */ /* 0x000fce0000000f00 */
.L_x_522:
[----:B------:R-:W-:Y:S05]  /*12bc0*/  @!P1 BRA `(.L_x_524) ;  /* 0x0000001400509947 */ /* 0x000fea0003800000 */
[----:B-1----:R-:W1:Y:S01]  /*12bd0*/  LDC R0, c[0x0][0x900] ;  /* 0x00024000ff007b82 */ /* 0x002e620000000800 */
[----:B--2---:R-:W-:Y:S01]  /*12be0*/  MOV R5, 0xffffffff ;  /* 0xffffffff00057802 */ /* 0x004fe20000000f00 */
[----:B------:R-:W-:Y:S01]  /*12bf0*/  ULDC.64 UR22, c[0x0][0x198] ;  /* 0x0000660000167ab9 */ /* 0x000fe20000000a00 */
[----:B------:R-:W-:Y:S01]  /*12c00*/  MOV R7, 0x1 ;  /* 0x0000000100077802 */ /* 0x000fe20000000f00 */
[----:B------:R-:W-:Y:S01]  /*12c10*/  ULDC.64 UR4, c[0x0][0x588] ;  /* 0x0001620000047ab9 */ /* 0x000fe20000000a00 */
[----:B------:R-:W-:Y:S01]  /*12c20*/  LOP3.LUT R11, R19, 0x2, RZ, 0xfc, !PT ;  /* 0x00000002130b7812 */ /* 0x000fe200078efcff */
[----:B------:R-:W-:Y:S01]  /*12c30*/  ULDC.64 UR6, c[0x0][0x590] ;  /* 0x0001640000067ab9 */ /* 0x000fe20000000a00 */
[----:B------:R-:W-:Y:S01]  /*12c40*/  ULDC.64 UR14, c[0x0][0x8f8] ;  /* 0x00023e00000e7ab9 */ /* 0x000fe20000000a00 */
[----:B------:R-:W2:Y:S01]  /*12c50*/  LDC R8, c[0x0][0x8a8] ;  /* 0x00022a00ff087b82 */ /* 0x000ea20000000800 */
[-C--:B-1----:R-:W-:Y:S02]  /*12c60*/  SHF.L.U32 R5, R5, R0.reuse, RZ ;  /* 0x0000000005057219 */ /* 0x082fe400000006ff */
[----:B------:R-:W-:-:S02]  /*12c70*/  SHF.L.U32 R0, R7, R0, RZ ;  /* 0x0000000007007219 */ /* 0x000fc400000006ff */
[----:B------:R-:W-:Y:S02]  /*12c80*/  LOP3.LUT R9, RZ, R5, RZ, 0x33, !PT ;  /* 0x00000005ff097212 */ /* 0x000fe400078e33ff */
[----:B--2---:R-:W-:-:S07]  /*12c90*/  IADD3 R8, R8, -0x1, RZ ;  /* 0xffffffff08087810 */ /* 0x004fce0007ffe0ff */
.L_x_580:
[----:B------:R-:W-:Y:S02]  /*12ca0*/  ISETP.NE.U32.AND P0, PT, RZ, UR6, PT ;  /* 0x00000006ff007c0c */ /* 0x000fe4000bf05070 */
[----:B------:R-:W-:Y:S02]  /*12cb0*/  R2UR UR43, R20 ;  /* 0x00000000142b72ca */ /* 0x000fe400000e0000 */
[----:B------:R-:W-:Y:S02]  /*12cc0*/  R2UR UR42, R3 ;  /* 0x00000000032a72ca */ /* 0x000fe400000e0000 */
[----:B------:R-:W-:-:S09]  /*12cd0*/  ISETP.NE.AND.EX P0, PT, RZ, UR7, PT, P0 ;  /* 0x00000007ff007c0c */ /* 0x000fd2000bf05300 */
[----:B------:R-:W-:Y:S02]  /*12ce0*/  USHF.L.U32 UR43, UR43, 0x7, URZ ;  /* 0x000000072b2b7899 */ /* 0x000fe4000800063f */
[----:B------:R-:W-:Y:S02]  /*12cf0*/  USHF.L.U32 UR42, UR42, 0x8, URZ ;  /* 0x000000082a2a7899 */ /* 0x000fe4000800063f */
[----:B------:R-:W-:Y:S10]  /*12d00*/  @!P0 BRA `(.L_x_525) ;  /* 0x00000000002c8947 */ /* 0x000ff40003800000 */
[----:B------:R-:W-:-:S04]  /*12d10*/  ISETP.NE.U32.AND P1, PT, RZ, UR4, PT ;  /* 0x00000004ff007c0c */ /* 0x000fc8000bf25070 */
[----:B------:R-:W-:-:S13]  /*12d20*/  ISETP.NE.AND.EX P1, PT, RZ, UR5, PT, P1 ;  /* 0x00000005ff007c0c */ /* 0x000fda000bf25310 */
[----:B------:R-:W-:Y:S05]  /*12d30*/  @!P1 BRA `(.L_x_526) ;  /* 0x0000000000189947 */ /* 0x000fea0003800000 */
[----:B------:R-:W1:Y:S01]  /*12d40*/  LDC.64 R4, c[0x0][0x588] ;  /* 0x00016200ff047b82 */ /* 0x000e620000000a00 */
[----:B------:R-:W-:-:S04]  /*12d50*/  IMAD R3, R13, UR6, RZ ;  /* 0x000000060d037c24 */ /* 0x000fc8000f8e02ff */
[----:B-1----:R-:W-:-:S05]  /*12d60*/  IMAD.WIDE R4, R3, 0x4, R4 ;  /* 0x0000000403047825 */ /* 0x002fca00078e0204 */
[----:B---3-5:R1:W5:Y:S01]  /*12d70*/  LDG.E R12, desc[UR48][R4.64] ;  /* 0x00000030040c7981 */ /* 0x028362000c1e1900 */
[----:B------:R-:W-:Y:S01]  /*12d80*/  MOV R10, 0x1 ;  /* 0x00000001000a7802 */ /* 0x000fe20000000f00 */
[----:B------:R-:W-:Y:S06]  /*12d90*/  BRA `(.L_x_525) ;  /* 0x0000000000087947 */ /* 0x000fec0003800000 */
.L_x_526:
[----:B---3-5:R-:W2:Y:S01]  /*12da0*/  LDC R12, c[0x0][0x580] ;  /* 0x00016000ff0c7b82 */ /* 0x028ea20000000800 */
[----:B------:R-:W-:-:S07]  /*12db0*/  MOV R10, 0x1 ;  /* 0x00000001000a7802 */ /* 0x000fce0000000f00 */
.L_x_525:
[----:B------:R-:W-:Y:S05]  /*12dc0*/  @!P0 BRA `(.L_x_527) ;  /* 0x00000000001c8947 */ /* 0x000fea0003800000 */
[----:B------:R-:W-:-:S13]  /*12dd0*/  LOP3.LUT P2, RZ, R10, 0xff, RZ, 0xc0, !PT ;  /* 0x000000ff0aff7812 */ /* 0x000fda000784c0ff */
[----:B-1----:R-:W1:Y:S02]  /*12de0*/  @!P2 LDC.64 R4, c[0x0][0x588] ;  /* 0x00016200ff04ab82 */ /* 0x002e640000000a00 */
[----:B-1----:R-:W-:-:S04]  /*12df0*/  @!P2 ISETP.NE.U32.AND P0, PT, R4, RZ, PT ;  /* 0x000000ff0400a20c */ /* 0x002fc80003f05070 */
[----:B------:R-:W-:Y:S02]  /*12e00*/  @!P2 ISETP.NE.AND.EX P1, PT, R5, RZ, PT, P0 ;  /* 0x000000ff0500a20c */ /* 0x000fe40003f25300 */
[----:B--23-5:R-:W-:Y:S02]  /*12e10*/  @P2 FSETP.EQ.AND P0, PT, R12, RZ, PT ;  /* 0x000000ff0c00220b */ /* 0x02cfe40003f02000 */
[----:B------:R-:W-:Y:S01]  /*12e20*/  @!P2 PLOP3.LUT P0, PT, P1, PT, PT, 0x8, 0x0 ;  /* 0x000000000000a81c */ /* 0x000fe20000f0e170 */
[----:B------:R-:W-:-:S12]  /*12e30*/  BRA `(.L_x_528) ;  /* 0x0000000000047947 */ /* 0x000fd80003800000 */
.L_x_527:
[----:B--23-5:R-:W-:-:S13]  /*12e40*/  FSETP.EQ.AND P0, PT, R12, RZ, PT ;  /* 0x000000ff0c00720b */ /* 0x02cfda0003f02000 */
.L_x_528:
[----:B------:R-:W-:Y:S02]  /*12e50*/  ISETP.NE.AND P2, PT, R11, 0x3, PT ;  /* 0x000000030b00780c */ /* 0x000fe40003f45270 */
[----:B------:R-:W-:-:S04]  /*12e60*/  ELECT P1, URZ, PT ;  /* 0x00000000003f782f */ /* 0x000fc80003820000 */
[----:B------:R-:W-:-:S07]  /*12e70*/  PLOP3.LUT P0, PT, P1, P0, PT, 0x20, 0x0 ;  /* 0x000000000000781c */ /* 0x000fce0000f00470 */
[----:B------:R-:W-:Y:S06]  /*12e80*/  @!P2 BRA `(.L_x_529) ;  /* 0x000000000004a947 */ /* 0x000fec0003800000 */
[----:B------:R-:W-:Y:S01]  /*12e90*/  BPT.TRAP 0x1 ;  /* 0x000000040000795c */ /* 0x000fe20000300000 */
.L_x_529:
[----:B------:R-:W2:Y:S01]  /*12ea0*/  S2UR UR37, SR_CgaCtaId ;  /* 0x00000000002579c3 */ /* 0x000ea20000008800 */
[----:B------:R-:W-:Y:S01]  /*12eb0*/  UMOV UR13, 0x400 ;  /* 0x00000400000d7882 */ /* 0x000fe20000000000 */
[----:B------:R-:W-:-:S04]  /*12ec0*/  MOV R3, 0x1 ;  /* 0x0000000100037802 */ /* 0x000fc80000000f00 */
[----:B------:R-:W-:Y:S01]  /*12ed0*/  SHF.L.U32 R3, R3, 0x1f, RZ ;  /* 0x0000001f03037819 */ /* 0x000fe200000006ff */
[----:B--2---:R-:W-:-:S09]  /*12ee0*/  ULEA UR13, UR37, UR13, 0x18 ;  /* 0x0000000d250d7291 */ /* 0x004fd2000f8ec03f */
[----:B------:R-:W2:Y:S02]  /*12ef0*/  SYNCS.PHASECHK.TRANS64.TRYWAIT P1, [UR13+0x60], R3 ;  /* 0x00006003ff0075a7 */ /* 0x000ea4000802014d */
[----:B--2---:R-:W-:Y:S05]  /*12f00*/  @!P1 BRA `(.L_x_530) ;  /* 0x0000002400d49947 */ /* 0x004fea0003800000 */
.L_x_615:
[----:B------:R-:W-:Y:S04]  /*12f10*/  BSSY B0, `(.L_x_531) ;  /* 0x000000e000007945 */ /* 0x000fe80003800000 */
[----:B------:R-:W-:Y:S05]  /*12f20*/  @!P0 BRA `(.L_x_532) ;  /* 0x0000000000308947 */ /* 0x000fea0003800000 */
[----:B------:R-:W-:Y:S01]  /*12f30*/  R2UR UR44, R13 ;  /* 0x000000000d2c72ca */ /* 0x000fe200000e0000 */
[----:B------:R-:W-:Y:S02]  /*12f40*/  UIADD3 UR8, UP0, UR22, 0x3f0, URZ ;  /* 0x000003f016087890 */ /* 0x000fe4000ff1e03f */
[----:B------:R-:W-:Y:S02]  /*12f50*/  UIADD3 UR40, UR13, 0x200, URZ ;  /* 0x000002000d287890 */ /* 0x000fe4000fffe03f */
[----:B------:R-:W-:Y:S02]  /*12f60*/  UIADD3 UR41, UR13, 0x40, URZ ;  /* 0x000000400d297890 */ /* 0x000fe4000fffe03f */
[----:B------:R-:W-:Y:S01]  /*12f70*/  UIADD3.X UR9, URZ, UR23, URZ, UP0, !UPT ;  /* 0x000000173f097290 */ /* 0x000fe200087fe43f */
[----:B------:R-:W-:Y:S01]  /*12f80*/  UMOV UR10, 0x0 ;  /* 0x00000000000a7882 */ /* 0x000fe20000000000 */
[----:B------:R-:W-:-:S07]  /*12f90*/  UMOV UR11, 0x10000000 ;  /* 0x10000000000b7882 */ /* 0x000fce0000000000 */
[----:B------:R2:W-:Y:S02]  /*12fa0*/  UTMALDG.3D [UR40], [UR8], desc[UR10] ;  /* 0x00000a28080075b4 */ /* 0x0005e40008011000 */
[----:B--2---:R-:W-:Y:S05]  /*12fb0*/  @!P2 BRA `(.L_x_533) ;  /* 0x000000000004a947 */ /* 0x004fea0003800000 */
[----:B------:R-:W-:Y:S01]  /*12fc0*/  BPT.TRAP 0x1 ;  /* 0x000000040000795c */ /* 0x000fe20000300000 */
.L_x_533:
[----:B-1----:R-:W1:Y:S02]  /*12fd0*/  LDC R4, c[0x0][0x800] ;  /* 0x00020000ff047b82 */ /* 0x002e640000000800 */
[----:B-1----:R2:W-:Y:S02]  /*12fe0*/  SYNCS.ARRIVE.TRANS64.RED.A0TR RZ, [UR13+0x40], R4 ;  /* 0x00004004ffff79a7 */ /* 0x0025e4000830040d */
.L_x_532:
[----:B------:R-:W-:Y:S05]  /*12ff0*/  BSYNC B0 ;  /* 0x0000000000007941 */ /* 0x000fea0003800000 */
.L_x_531:
[----:B------:R-:W-:Y:S05]  /*13000*/  @!P2 BRA `(.L_x_534) ;  /* 0x000000000004a947 */ /* 0x000fea0003800000 */
[----:B------:R-:W-:Y:S01]  /*13010*/  BPT.TRAP 0x1 ;  /* 0x000000040000795c */ /* 0x000fe20000300000 */
.L_x_534:
[----:B------:R-:W-:-:S04]  /*13020*/  UIADD3 UR33, UR13, 0x40, URZ ;  /* 0x000000400d217890 */ /* 0x000fc8000fffe03f */
[----:B------:R-:W-:-:S09]  /*13030*/  UPRMT UR16, UR37, 0x654, UR33 ;  /* 0x0000065425107896 */ /* 0x000fd20008000021 */
[----:B------:R-:W-:Y:S01]  /*13040*/  SYNCS.ARRIVE.TRANS64.RED.A1T0 RZ, [UR16], RZ ;  /* 0x000000ffffff79a7 */ /* 0x000fe20008100410 */
[----:B------:R-:W-:Y:S05]  /*13050*/  @!P2 BRA `(.L_x_535) ;  /* 0x000000000004a947 */ /* 0x000fea0003800000 */
[----:B------:R-:W-:Y:S01]  /*13060*/  BPT.TRAP 0x1 ;  /* 0x000000040000795c */ /* 0x000fe20000300000 */
.L_x_535:
[----:B------:R-:W3:Y:S02]  /*13070*/  SYNCS.PHASECHK.TRANS64.TRYWAIT P1, [UR13+0x68], R3 ;  /* 0x00006803ff0075a7 */ /* 0x000ee4000802014d */
[----:B---3--:R-:W-:Y:S05]  /*13080*/  @!P1 BRA `(.L_x_536) ;  /* 0x00000024008c9947 */ /* 0x008fea0003800000 */
.L_x_616:
[----:B------:R-:W-:Y:S04]  /*13090*/  BSSY B0, `(.L_x_537) ;  /* 0x0000010000007945 */ /* 0x000fe80003800000 */
[----:B------:R-:W-:Y:S05]  /*130a0*/  @!P0 BRA `(.L_x_538) ;  /* 0x0000000000388947 */ /* 0x000fea0003800000 */
[----:B------:R-:W-:Y:S01]  /*130b0*/  UIADD3 UR18, UP0, UR22, 0x3f0, URZ ;  /* 0x000003f016127890 */ /* 0x000fe2000ff1e03f */
[----:B------:R-:W-:Y:S01]  /*130c0*/  R2UR UR12, R13 ;  /* 0x000000000d0c72ca */ /* 0x000fe200000e0000 */
[----:B------:R-:W-:Y:S02]  /*130d0*/  UIADD3 UR10, UR42, 0x20, URZ ;  /* 0x000000202a0a7890 */ /* 0x000fe4000fffe03f */
[----:B------:R-:W-:Y:S02]  /*130e0*/  UIADD3 UR8, UR13, 0x2200, URZ ;  /* 0x000022000d087890 */ /* 0x000fe4000fffe03f */
[----:B------:R-:W-:Y:S02]  /*130f0*/  UIADD3 UR9, UR13, 0x48, URZ ;  /* 0x000000480d097890 */ /* 0x000fe4000fffe03f */
[----:B------:R-:W-:Y:S01]  /*13100*/  UIADD3.X UR19, URZ, UR23, URZ, UP0, !UPT ;  /* 0x000000173f137290 */ /* 0x000fe200087fe43f */
[----:B------:R-:W-:Y:S01]  /*13110*/  UMOV UR20, 0x0 ;  /* 0x0000000000147882 */ /* 0x000fe20000000000 */
[----:B------:R-:W-:Y:S01]  /*13120*/  UMOV UR21, 0x10000000 ;  /* 0x1000000000157882 */ /* 0x000fe20000000000 */
[----:B------:R-:W-:-:S06]  /*13130*/  UMOV UR11, UR43 ;  /* 0x0000002b000b7c82 */ /* 0x000fcc0008000000 */
[----:B------:R3:W-:Y:S02]  /*13140*/  UTMALDG.3D [UR8], [UR18], desc[UR20] ;  /* 0x00001408120075b4 */ /* 0x0007e40008011000 */
[----:B---3--:R-:W-:Y:S05]  /*13150*/  @!P2 BRA `(.L_x_539) ;  /* 0x000000000004a947 */ /* 0x008fea0003800000 */
[----:B------:R-:W-:Y:S01]  /*13160*/  BPT.TRAP 0x1 ;  /* 0x000000040000795c */ /* 0x000fe20000300000 */
.L_x_539:
[----:B-12---:R-:W1:Y:S02]  /*13170*/  LDC R4, c[0x0][0x800] ;  /* 0x00020000ff047b82 */ /* 0x006e640000000800 */
[----:B-1----:R3:W-:Y:S02]  /*13180*/  SYNCS.ARRIVE.TRANS64.RED.A0TR RZ, [UR13+0x48], R4 ;  /* 0x00004804ffff79a7 */ /* 0x0027e4000830040d */
.L_x_538:
[----:B------:R-:W-:Y:S05]  /*13190*/  BSYNC B0 ;  /* 0x0000000000007941 */ /* 0x000fea0003800000 */
.L_x_537:
[----:B------:R-:W-:Y:S05]  /*131a0*/  @!P2 BRA `(.L_x_540) ;  /* 0x000000000004a947 */ /* 0x000fea0003800000 */
[----:B------:R-:W-:Y:S01]  /*131b0*/  BPT.TRAP 0x1 ;  /* 0x000000040000795c */ /* 0x000fe20000300000 */
.L_x_540:
[----:B------:R-:W-:-:S04]  /*131c0*/  UIADD3 UR25, UR13, 0x48, URZ ;  /* 0x000000480d197890 */ /* 0x000fc8000fffe03f */
[----:B------:R-:W-:-:S09]  /*131d0*/  UPRMT UR18, UR37, 0x654, UR25 ;  /* 0x0000065425127896 */ /* 0x000fd20008000019 */
[----:B------:R-:W-:Y:S01]  /*131e0*/  SYNCS.ARRIVE.TRANS64.RED.A1T0 RZ, [UR18], RZ ;  /* 0x000000ffffff79a7 */ /* 0x000fe20008100412 */
[----:B------:R-:W-:Y:S05]  /*131f0*/  @!P2 BRA `(.L_x_541) ;  /* 0x000000000004a947 */ /* 0x000fea0003800000 */
[----:B------:R-:W-:Y:S01]  /*13200*/  BPT.TRAP 0x1 ;  /* 0x000000040000795c */ /* 0x000fe20000300000 */
.L_x_541:
[----:B------:R-:W4:Y:S02]  /*13210*/  SYNCS.PHASECHK.TRANS64.TRYWAIT P1, [UR13+0x70], R3 ;  /* 0x00007003ff0075a7 */ /* 0x000f24000802014d */
[----:B----4-:R-:W-:Y:S05]  /*13220*/  @!P1 BRA `(.L_x_542) ;  /* 0x00000024003c9947 */ /* 0x010fea0003800000 */
.L_x_617:
        /* <DEDUP_REMOVED lines=12> */
[----:B----4-:R-:W-:Y:S05]  /*132f0*/  @!P2 BRA `(.L_x_545) ;  /* 0x000000000004a947 */ /* 0x010fea0003800000 */
[----:B------:R-:W-:Y:S01]  /*13300*/  BPT.TRAP 0x1 ;  /* 0x000000040000795c */ /* 0x000fe20000300000 */
.L_x_545:
[----:B-123--:R-:W1:Y:S02]  /*13310*/  LDC R4, c[0x0][0x800] ;  /* 0x00020000ff047b82 */ /* 0x00ee640000000800 */
[----:B-1----:R4:W-:Y:S02]  /*13320*/  SYNCS.ARRIVE.TRANS64.RED.A0TR RZ, [UR13+0x50], R4 ;  /* 0x00005004ffff79a7 */ /* 0x0029e4000830040d */
.L_x_544:
[----:B------:R-:W-:Y:S05]  /*13330*/  BSYNC B0 ;  /* 0x0000000000007941 */ /* 0x000fea0003800000 */
.L_x_543:
[----:B------:R-:W-:Y:S05]  /*13340*/  @!P2 BRA `(.L_x_546) ;  /* 0x000000000004a947 */ /* 0x000fea0003800000 */
[----:B------:R-:W-:Y:S01]  /*13350*/  BPT.TRAP 0x1 ;  /* 0x000000040000795c */ /* 0x000fe20000300000 */
.L_x_546:
[----:B------:R-:W-:-:S04]  /*13360*/  UIADD3 UR17, UR13, 0x50, URZ ;  /* 0x000000500d117890 */ /* 0x000fc8000fffe03f */
[----:B------:R-:W-:-:S09]  /*13370*/  UPRMT UR21, UR37, 0x654, UR17 ;  /* 0x0000065425157896 */ /* 0x000fd20008000011 */
[----:B------:R-:W-:Y:S01]  /*13380*/  SYNCS.ARRIVE.TRANS64.RED.A1T0 RZ, [UR21], RZ ;  /* 0x000000ffffff79a7 */ /* 0x000fe20008100415 */
[----:B------:R-:W-:Y:S05]  /*13390*/  @!P2 BRA `(.L_x_547) ;  /* 0x000000000004a947 */ /* 0x000fea0003800000 */
[----:B------:R-:W-:Y:S01]  /*133a0*/  BPT.TRAP 0x1 ;  /* 0x000000040000795c */ /* 0x000fe20000300000 */
.L_x_547:
[----:B------:R-:W5:Y:S02]  /*133b0*/  SYNCS.PHASECHK.TRANS64.TRYWAIT P1, [UR13+0x78], R3 ;  /* 0x00007803ff0075a7 */ /* 0x000f64000802014d */
[----:B-----5:R-:W-:Y:S05]  /*133c0*/  @!P1 BRA `(.L_x_548) ;  /* 0x0000002000ec9947 */ /* 0x020fea0003800000 */
.L_x_618:
        /* <DEDUP_REMOVED lines=12> */
[----:B-1----:R-:W-:Y:S05]  /*13490*/  @!P2 BRA `(.L_x_551) ;  /* 0x000000000004a947 */ /* 0x002fea0003800000 */
[----:B------:R-:W-:Y:S01]  /*134a0*/  BPT.TRAP 0x1 ;  /* 0x000000040000795c */ /* 0x000fe20000300000 */
.L_x_551:
[----:B------:R-:W1:Y:S02]  /*134b0*/  LDC R3, c[0x0][0x800] ;  /* 0x00020000ff037b82 */ /* 0x000e640000000800 */
[----:B-1----:R1:W-:Y:S02]  /*134c0*/  SYNCS.ARRIVE.TRANS64.RED.A0TR RZ, [UR13+0x58], R3 ;  /* 0x00005803ffff79a7 */ /* 0x0023e4000830040d */
.L_x_550:
[----:B------:R-:W-:Y:S05]  /*134d0*/  BSYNC B0 ;  /* 0x0000000000007941 */ /* 0x000fea0003800000 */
.L_x_549:
[----:B------:R-:W-:Y:S05]  /*134e0*/  @!P2 BRA `(.L_x_552) ;  /* 0x000000000004a947 */ /* 0x000fea0003800000 */
[----:B------:R-:W-:Y:S01]  /*134f0*/  BPT.TRAP 0x1 ;  /* 0x000000040000795c */ /* 0x000fe20000300000 */
.L_x_552:
[----:B------:R-:W-:-:S04]  /*13500*/  UIADD3 UR9, UR13, 0x58, URZ ;  /* 0x000000580d097890 */ /* 0x000fc8000fffe03f */
[----:B------:R-:W-:-:S09]  /*13510*/  UPRMT UR29, UR37, 0x654, UR9 ;  /* 0x00000654251d7896 */ /* 0x000fd20008000009 */
[----:B------:R-:W-:Y:S01]  /*13520*/  SYNCS.ARRIVE.TRANS64.RED.A1T0 RZ, [UR29], RZ ;  /* 0x000000ffffff79a7 */ /* 0x000fe2000810041d */
[----:B------:R-:W-:Y:S05]  /*13530*/  @!P2 BRA `(.L_x_553) ;  /* 0x000000000004a947 */ /* 0x000fea0003800000 */
[----:B------:R-:W-:Y:S01]  /*13540*/  BPT.TRAP 0x1 ;  /* 0x000000040000795c */ /* 0x000fe20000300000 */
.L_x_553:
[----:B-1----:R-:W-:-:S04]  /*13550*/  SHF.L.U32 R3, RZ, 0x1f, RZ ;  /* 0x0000001fff037819 */ /* 0x002fc800000006ff */
[----:B------:R-:W1:Y:S02]  /*13560*/  SYNCS.PHASECHK.TRANS64.TRYWAIT P1, [UR13+0x60], R3 ;  /* 0x00006003ff0075a7 */ /* 0x000e64000802014d */
[----:B-1----:R-:W-:Y:S05]  /*13570*/  @!P1 BRA `(.L_x_554) ;  /* 0x0000002000989947 */ /* 0x002fea0003800000 */
.L_x_619:
        /* <DEDUP_REMOVED lines=13> */
.L_x_557:
[----:B--234-:R-:W1:Y:S02]  /*13650*/  LDC R4, c[0x0][0x800] ;  /* 0x00020000ff047b82 */ /* 0x01ce640000000800 */
[----:B-1----:R1:W-:Y:S02]  /*13660*/  SYNCS.ARRIVE.TRANS64.RED.A0TR RZ, [UR13+0x40], R4 ;  /* 0x00004004ffff79a7 */ /* 0x0023e4000830040d */
.L_x_556:
[----:B------:R-:W-:Y:S05]  /*13670*/  BSYNC B0 ;  /* 0x0000000000007941 */ /* 0x000fea0003800000 */
.L_x_555:
[----:B------:R-:W-:Y:S05]  /*13680*/  @!P2 BRA `(.L_x_558) ;  /* 0x000000000004a947 */ /* 0x000fea0003800000 */
[----:B------:R-:W-:Y:S01]  /*13690*/  BPT.TRAP 0x1 ;  /* 0x000000040000795c */ /* 0x000fe20000300000 */
.L_x_558:
[----:B------:R-:W-:Y:S01]  /*136a0*/  SYNCS.ARRIVE.TRANS64.RED.A1T0 RZ, [UR16], RZ ;  /* 0x000000ffffff79a7 */ /* 0x000fe20008100410 */
[----:B------:R-:W-:Y:S05]  /*136b0*/  @!P2 BRA `(.L_x_559) ;  /* 0x000000000004a947 */ /* 0x000fea0003800000 */
[----:B------:R-:W-:Y:S01]  /*136c0*/  BPT.TRAP 0x1 ;  /* 0x000000040000795c */ /* 0x000fe20000300000 */
.L_x_559:
[----:B------:R-:W5:Y:S02]  /*136d0*/  SYNCS.PHASECHK.TRANS64.TRYWAIT P1, [UR13+0x68], R3 ;  /* 0x00006803ff0075a7 */ /* 0x000f64000802014d */
[----:B-----5:R-:W-:Y:S05]  /*136e0*/  @!P1 BRA `(.L_x_560) ;  /* 0x0000002000549947 */ /* 0x020fea0003800000 */
.L_x_620:
        /* <DEDUP_REMOVED lines=13> */
.L_x_563:
[----:B--234-:R-:W1:Y:S02]  /*137c0*/  LDC R4, c[0x0][0x800] ;  /* 0x00020000ff047b82 */ /* 0x01ce640000000800 */
[----:B-1----:R1:W-:Y:S02]  /*137d0*/  SYNCS.ARRIVE.TRANS64.RED.A0TR RZ, [UR13+0x48], R4 ;  /* 0x00004804ffff79a7 */ /* 0x0023e4000830040d */
.L_x_562:
[----:B------:R-:W-:Y:S05]  /*137e0*/  BSYNC B0 ;  /* 0x0000000000007941 */ /* 0x000fea0003800000 */
.L_x_561:
[----:B------:R-:W-:Y:S05]  /*137f0*/  @!P2 BRA `(.L_x_564) ;  /* 0x000000000004a947 */ /* 0x000fea0003800000 */
[----:B------:R-:W-:Y:S01]  /*13800*/  BPT.TRAP 0x1 ;  /* 0x000000040000795c */ /* 0x000fe20000300000 */
.L_x_564:
[----:B------:R-:W-:Y:S01]  /*13810*/  SYNCS.ARRIVE.TRANS64.RED.A1T0 RZ, [UR18], RZ ;  /* 0x000000ffffff79a7 */ /* 0x000fe20008100412 */
[----:B------:R-:W-:Y:S05]  /*13820*/  @!P2 BRA `(.L_x_565) ;  /* 0x000000000004a947 */ /* 0x000fea0003800000 */
[----:B------:R-:W-:Y:S01]  /*13830*/  BPT.TRAP 0x1 ;  /* 0x000000040000795c */ /* 0x000fe20000300000 */
.L_x_565:
[----:B------:R-:W5:Y:S02]  /*13840*/  SYNCS.PHASECHK.TRANS64.TRYWAIT P1, [UR13+0x70], R3 ;  /* 0x00007003ff0075a7 */ /* 0x000f64000802014d */
[----:B-----5:R-:W-:Y:S05]  /*13850*/  @!P1 BRA `(.L_x_566) ;  /* 0x0000002000109947 */ /* 0x020fea0003800000 */
.L_x_621:
        /* <DEDUP_REMOVED lines=13> */
.L_x_569:
[----:B--234-:R-:W1:Y:S02]  /*13930*/  LDC R4, c[0x0][0x800] ;  /* 0x00020000ff047b82 */ /* 0x01ce640000000800 */
[----:B-1----:R1:W-:Y:S02]  /*13940*/  SYNCS.ARRIVE.TRANS64.RED.A0TR RZ, [UR13+0x50], R4 ;  /* 0x00005004ffff79a7 */ /* 0x0023e4000830040d */
.L_x_568:
[----:B------:R-:W-:Y:S05]  /*13950*/  BSYNC B0 ;  /* 0x0000000000007941 */ /* 0x000fea0003800000 */
.L_x_567:
[----:B------:R-:W-:Y:S05]  /*13960*/  @!P2 BRA `(.L_x_570) ;  /* 0x000000000004a947 */ /* 0x000fea0003800000 */
[----:B------:R-:W-:Y:S01]  /*13970*/  BPT.TRAP 0x1 ;  /* 0x000000040000795c */ /* 0x000fe20000300000 */
.L_x_570:
[----:B------:R-:W-:Y:S01]  /*13980*/  SYNCS.ARRIVE.TRANS64.RED.A1T0 RZ, [UR21], RZ ;  /* 0x000000ffffff79a7 */ /* 0x000fe20008100415 */
[----:B------:R-:W-:Y:S05]  /*13990*/  @!P2 BRA `(.L_x_571) ;  /* 0x000000000004a947 */ /* 0x000fea0003800000 */
[----:B------:R-:W-:Y:S01]  /*139a0*/  BPT.TRAP 0x1 ;  /* 0x000000040000795c */ /* 0x000fe20000300000 */
.L_x_571:
[----:B------:R-:W5:Y:S02]  /*139b0*/  SYNCS.PHASECHK.TRANS64.TRYWAIT P1, [UR13+0x78], R3 ;  /* 0x00007803ff0075a7 */ /* 0x000f64000802014d */
[----:B-----5:R-:W-:Y:S05]  /*139c0*/  @!P1 BRA `(.L_x_572) ;  /* 0x0000001c00cc9947 */ /* 0x020fea0003800000 */
.L_x_622:
        /* <DEDUP_REMOVED lines=13> */
.L_x_575:
[----:B------:R-:W1:Y:S02]  /*13aa0*/  LDC R3, c[0x0][0x800] ;  /* 0x00020000ff037b82 */ /* 0x000e640000000800 */
[----:B-1----:R1:W-:Y:S02]  /*13ab0*/  SYNCS.ARRIVE.TRANS64.RED.A0TR RZ, [UR13+0x58], R3 ;  /* 0x00005803ffff79a7 */ /* 0x0023e4000830040d */
.L_x_574:
[----:B------:R-:W-:Y:S05]  /*13ac0*/  BSYNC B0 ;  /* 0x0000000000007941 */ /* 0x000fea0003800000 */
.L_x_573:
[----:B------:R-:W-:Y:S05]  /*13ad0*/  @!P2 BRA `(.L_x_576) ;  /* 0x000000000004a947 */ /* 0x000fea0003800000 */
[----:B------:R-:W-:Y:S01]  /*13ae0*/  BPT.TRAP 0x1 ;  /* 0x000000040000795c */ /* 0x000fe20000300000 */
.L_x_576:
[----:B------:R-:W-:Y:S01]  /*13af0*/  IADD3 R2, P0, R2, UR46, RZ ;  /* 0x0000002e02027c10 */ /* 0x000fe2000ff1e0ff */
[----:B------:R-:W-:Y:S01]  /*13b00*/  SYNCS.ARRIVE.TRANS64.RED.A1T0 RZ, [UR29], RZ ;  /* 0x000000ffffff79a7 */ /* 0x000fe2000810041d */
[----:B-1234-:R-:W-:Y:S02]  /*13b10*/  PRMT R4, RZ, 0x7610, R4 ;  /* 0x00007610ff047816 */ /* 0x01efe40000000004 */
[----:B------:R-:W-:Y:S02]  /*13b20*/  IADD3.X R16, R16, UR38, RZ, P0, !PT ;  /* 0x0000002610107c10 */ /* 0x000fe400087fe4ff */
[----:B------:R-:W-:Y:S02]  /*13b30*/  ISETP.GE.U32.AND P0, PT, R2, UR14, PT ;  /* 0x0000000e02007c0c */ /* 0x000fe4000bf06070 */
[----:B------:R-:W-:Y:S02]  /*13b40*/  MOV R20, 0xffffffff ;  /* 0xffffffff00147802 */ /* 0x000fe40000000f00 */
[----:B------:R-:W-:-:S02]  /*13b50*/  ISETP.GE.U32.AND.EX P0, PT, R16, UR15, PT, P0 ;  /* 0x0000000f10007c0c */ /* 0x000fc4000bf06100 */
[----:B------:R-:W-:Y:S02]  /*13b60*/  MOV R3, 0xffffffff ;  /* 0xffffffff00037802 */ /* 0x000fe40000000f00 */
[----:B------:R-:W-:-:S09]  /*13b70*/  MOV R13, 0xffffffff ;  /* 0xffffffff000d7802 */ /* 0x000fd20000000f00 */
[----:B------:R-:W-:Y:S05]  /*13b80*/  @P0 BRA `(.L_x_577) ;  /* 0x0000000400580947 */ /* 0x000fea0003800000 */
[----:B------:R-:W1:Y:S01]  /*13b90*/  S2R R17, SR_CTAID.X ;  /* 0x0000000000117919 */ /* 0x000e620000002500 */
[----:B------:R-:W2:Y:S01]  /*13ba0*/  LDC.64 R14, c[0x0][0x8d0] ;  /* 0x00023400ff0e7b82 */ /* 0x000ea20000000a00 */
[----:B------:R-:W-:Y:S01]  /*13bb0*/  ULDC UR8, c[0x0][0x150] ;  /* 0x0000540000087ab9 */ /* 0x000fe20000000800 */
[----:B------:R-:W-:Y:S01]  /*13bc0*/  MOV R7, R2 ;  /* 0x0000000200077202 */ /* 0x000fe20000000f00 */
[----:B------:R-:W3:Y:S01]  /*13bd0*/  S2R R3, SR_CTAID.Y ;  /* 0x0000000000037919 */ /* 0x000ee20000002600 */
[----:B------:R-:W-:-:S04]  /*13be0*/  IMAD.MOV.U32 R21, RZ, RZ, R16 ;  /* 0x000000ffff157224 */ /* 0x000fc800078e0010 */
[----:B------:R-:W4:Y:S08]  /*13bf0*/  LDC R20, c[0x0][0x144] ;  /* 0x00005100ff147b82 */ /* 0x000f300000000800 */
[----:B------:R-:W4:Y:S01]  /*13c00*/  LDC R18, c[0x0][0x8d8] ;  /* 0x00023600ff127b82 */ /* 0x000f220000000800 */
[----:B--2---:R-:W-:-:S04]  /*13c10*/  ISETP.NE.U32.AND P0, PT, R14, RZ, PT ;  /* 0x000000ff0e00720c */ /* 0x004fc80003f05070 */
[----:B------:R-:W-:Y:S02]  /*13c20*/  ISETP.NE.AND.EX P0, PT, R15, RZ, PT, P0 ;  /* 0x000000ff0f00720c */ /* 0x000fe40003f05300 */
[----:B-1----:R-:W-:Y:S02]  /*13c30*/  I2FP.F32.U32 R4, R17 ;  /* 0x0000001100047245 */ /* 0x002fe40000201000 */
[----:B---3--:R-:W-:-:S03]  /*13c40*/  I2FP.F32.U32 R23, R3 ;  /* 0x0000000300177245 */ /* 0x008fc60000201000 */
[----:B------:R-:W-:-:S04]  /*13c50*/  FMUL R4, R4, UR8 ;  /* 0x0000000804047c20 */ /* 0x000fc80008400000 */
[----:B------:R1:W2:Y:S02]  /*13c60*/  F2I.U32.TRUNC.NTZ R13, R4 ;  /* 0x00000004000d7305 */ /* 0x0002a4000020f000 */
[----:B----4-:R-:W-:Y:S05]  /*13c70*/  @!P0 BRA `(.L_x_578) ;  /* 0x0000000000308947 */ /* 0x010fea0003800000 */
[----:B------:R-:W3:Y:S02]  /*13c80*/  LDC R5, c[0x0][0x8dc] ;  /* 0x00023700ff057b82 */ /* 0x000ee40000000800 */
[----:B---3--:R-:W-:-:S04]  /*13c90*/  IADD3 R5, P0, R2, R5, RZ ;  /* 0x0000000502057210 */ /* 0x008fc80007f1e0ff */
[----:B------:R-:W-:-:S05]  /*13ca0*/  IADD3.X R21, RZ, R16, RZ, P0, !PT ;  /* 0x00000010ff157210 */ /* 0x000fca00007fe4ff */
[----:B------:R-:W-:-:S04]  /*13cb0*/  IMAD.WIDE.U32 R6, R21, R14, RZ ;  /* 0x0000000e15067225 */ /* 0x000fc800078e00ff */
[----:B------:R-:W-:-:S04]  /*13cc0*/  IMAD.WIDE.U32 R6, P0, R5, R15, R6 ;  /* 0x0000000f05067225 */ /* 0x000fc80007800006 */
[----:B-1----:R-:W-:Y:S01]  /*13cd0*/  IMAD.WIDE.U32 R4, R5, R14, RZ ;  /* 0x0000000e05047225 */ /* 0x002fe200078e00ff */
[----:B------:R-:W-:-:S04]  /*13ce0*/  MOV R4, R7 ;  /* 0x0000000700047202 */ /* 0x000fc80000000f00 */
[----:B------:R-:W-:Y:S02]  /*13cf0*/  IADD3 RZ, P1, R5, R6, RZ ;  /* 0x0000000605ff7210 */ /* 0x000fe40007f3e0ff */
[----:B------:R-:W-:-:S03]  /*13d00*/  IADD3.X R5, RZ, RZ, RZ, P0, !PT ;  /* 0x000000ffff057210 */ /* 0x000fc600007fe4ff */
[----:B------:R-:W-:-:S03]  /*13d10*/  IMAD.WIDE.U32.X R4, R21, R15, R4, P1 ;  /* 0x0000000f15047225 */ /* 0x000fc600008e0404 */
[----:B------:R-:W-:Y:S02]  /*13d20*/  MOV R7, R4 ;  /* 0x0000000400077202 */ /* 0x000fe40000000f00 */
[----:B------:R-:W-:-:S07]  /*13d30*/  MOV R21, R5 ;  /* 0x0000000500157202 */ /* 0x000fce0000000f00 */
.L_x_578:
[----:B------:R-:W-:Y:S01]  /*13d40*/  ULDC UR8, c[0x0][0x154] ;  /* 0x0000550000087ab9 */ /* 0x000fe20000000800 */
[----:B------:R-:W3:Y:S01]  /*13d50*/  LDC R14, c[0x0][0x148] ;  /* 0x00005200ff0e7b82 */ /* 0x000ee20000000800 */
[----:B------:R-:W-:Y:S01]  /*13d60*/  FMUL R23, R23, UR8 ;  /* 0x0000000817177c20 */ /* 0x000fe20008400000 */
[----:B------:R-:W-:Y:S02]  /*13d70*/  ISETP.NE.AND P2, PT, R22, 0x1, PT ;  /* 0x000000011600780c */ /* 0x000fe40003f45270 */
[----:B--2---:R-:W-:Y:S02]  /*13d80*/  IADD3 R6, -R13, RZ, RZ ;  /* 0x000000ff0d067210 */ /* 0x004fe40007ffe1ff */
[----:B------:R-:W-:Y:S01]  /*13d90*/  SHF.R.U64 R13, R7, R18, R21 ;  /* 0x00000012070d7219 */ /* 0x000fe20000001215 */
[----:B------:R-:W2:Y:S01]  /*13da0*/  F2I.U32.TRUNC.NTZ R23, R23 ;  /* 0x0000001700177305 */ /* 0x000ea2000020f000 */
[----:B-1----:R-:W1:Y:S01]  /*13db0*/  LDC.64 R4, c[0x0][0x8c8] ;  /* 0x00023200ff047b82 */ /* 0x002e620000000a00 */
[----:B------:R-:W-:Y:S01]  /*13dc0*/  IMAD R17, R20, R6, R17 ;  /* 0x0000000614117224 */ /* 0x000fe200078e0211 */
[----:B------:R-:W-:-:S02]  /*13dd0*/  SHF.R.U32.HI R18, RZ, R18, R21 ;  /* 0x00000012ff127219 */ /* 0x000fc40000011615 */
[----:B------:R-:W-:-:S04]  /*13de0*/  IADD3 R21, P0, RZ, -R13, RZ ;  /* 0x8000000dff157210 */ /* 0x000fc80007f1e0ff */
[----:B------:R-:W4:Y:S01]  /*13df0*/  LDC R20, c[0x0][0x8c0] ;  /* 0x00023000ff147b82 */ /* 0x000f220000000800 */
[----:B------:R-:W-:Y:S02]  /*13e00*/  IADD3.X R7, RZ, ~R18, RZ, P0, !PT ;  /* 0x80000012ff077210 */ /* 0x000fe400007fe4ff */
[----:B--2---:R-:W-:-:S05]  /*13e10*/  IADD3 R15, -R23, RZ, RZ ;  /* 0x000000ff170f7210 */ /* 0x004fca0007ffe1ff */
[----:B------:R-:W2:Y:S01]  /*13e20*/  LDC R23, c[0x0][0x8b0] ;  /* 0x00022c00ff177b82 */ /* 0x000ea20000000800 */
[----:B---3--:R-:W-:Y:S01]  /*13e30*/  @P2 IMAD R17, R14, R15, R3 ;  /* 0x0000000f0e112224 */ /* 0x008fe200078e0203 */
[----:B------:R-:W-:-:S06]  /*13e40*/  MOV R3, R16 ;  /* 0x0000001000037202 */ /* 0x000fcc0000000f00 */
[----:B------:R-:W3:Y:S01]  /*13e50*/  LDC.64 R14, c[0x0][0x8e8] ;  /* 0x00023a00ff0e7b82 */ /* 0x000ee20000000a00 */
[----:B-1----:R-:W-:-:S04]  /*13e60*/  IMAD R6, R7, R4, RZ ;  /* 0x0000000407067224 */ /* 0x002fc800078e02ff */
[C---:B------:R-:W-:Y:S02]  /*13e70*/  IMAD R7, R21.reuse, R5, R6 ;  /* 0x0000000515077224 */ /* 0x040fe400078e0206 */
[----:B------:R-:W-:Y:S01]  /*13e80*/  IMAD.WIDE.U32 R4, R21, R4, R2 ;  /* 0x0000000415047225 */ /* 0x000fe200078e0002 */
[----:B------:R-:W1:Y:S04]  /*13e90*/  LDC R6, c[0x0][0x900] ;  /* 0x00024000ff067b82 */ /* 0x000e680000000800 */
[----:B------:R-:W-:-:S04]  /*13ea0*/  IADD3 R3, R5, R7, RZ ;  /* 0x0000000705037210 */ /* 0x000fc80007ffe0ff */
[-CC-:B----4-:R-:W-:Y:S01]  /*13eb0*/  SHF.R.U64 R21, R4, R20.reuse, R3.reuse ;  /* 0x0000001404157219 */ /* 0x190fe20000001203 */
[----:B------:R-:W4:Y:S01]  /*13ec0*/  LDC R25, c[0x0][0x8f0] ;  /* 0x00023c00ff197b82 */ /* 0x000f220000000800 */
[----:B------:R-:W-:-:S04]  /*13ed0*/  SHF.R.U32.HI R4, RZ, R20, R3 ;  /* 0x00000014ff047219 */ /* 0x000fc80000011603 */
[-CC-:B--2---:R-:W-:Y:S02]  /*13ee0*/  SHF.R.U64 R24, R21, R23.reuse, R4.reuse ;  /* 0x0000001715187219 */ /* 0x184fe40000001204 */
[----:B---3--:R-:W-:Y:S01]  /*13ef0*/  ISETP.NE.U32.AND P0, PT, R14, RZ, PT ;  /* 0x000000ff0e00720c */ /* 0x008fe20003f05070 */
[----:B------:R-:W2:Y:S01]  /*13f00*/  LDC R20, c[0x0][0x8e0] ;  /* 0x00023800ff147b82 */ /* 0x000ea20000000800 */
[----:B------:R-:W-:Y:S02]  /*13f10*/  SHF.R.U32.HI R5, RZ, R23, R4 ;  /* 0x00000017ff057219 */ /* 0x000fe40000011604 */
[----:B------:R-:W-:Y:S02]  /*13f20*/  ISETP.NE.AND.EX P0, PT, R15, RZ, PT, P0 ;  /* 0x000000ff0f00720c */ /* 0x000fe40003f05300 */
[----:B-1----:R-:W-:-:S03]  /*13f30*/  SHF.R.U64 R23, R24, R6, R5 ;  /* 0x0000000618177219 */ /* 0x002fc60000001205 */
[----:B------:R-:W1:Y:S01]  /*13f40*/  LDC R18, c[0x0][0x8b8] ;  /* 0x00022e00ff127b82 */ /* 0x000e620000000800 */
[----:B------:R-:W-:Y:S02]  /*13f50*/  SHF.R.U32.HI R27, RZ, R6, R5 ;  /* 0x00000006ff1b7219 */ /* 0x000fe40000011605 */
[----:B------:R-:W-:Y:S02]  /*13f60*/  MOV R4, R23 ;  /* 0x0000001700047202 */ /* 0x000fe40000000f00 */
[----:B------:R-:W-:-:S03]  /*13f70*/  MOV R5, R27 ;  /* 0x0000001b00057202 */ /* 0x000fc60000000f00 */
[----:B------:R-:W3:Y:S01]  /*13f80*/  LDC R3, c[0x0][0x8a8] ;  /* 0x00022a00ff037b82 */ /* 0x000ee20000000800 */
[----:B----4-:R-:W-:Y:S05]  /*13f90*/  @!P0 BRA `(.L_x_579) ;  /* 0x0000000000288947 */ /* 0x010fea0003800000 */
[----:B------:R-:W4:Y:S02]  /*13fa0*/  LDC R4, c[0x0][0x8f4] ;  /* 0x00023d00ff047b82 */ /* 0x000f240000000800 */
[----:B----4-:R-:W-:-:S05]  /*13fb0*/  IADD3 R5, P0, R23, R4, RZ ;  /* 0x0000000417057210 */ /* 0x010fca0007f1e0ff */
[----:B------:R-:W-:-:S04]  /*13fc0*/  IMAD.X R27, RZ, RZ, R27, P0 ;  /* 0x000000ffff1b7224 */ /* 0x000fc800000e061b */
[----:B------:R-:W-:-:S04]  /*13fd0*/  IMAD.WIDE.U32 R6, R27, R14, RZ ;  /* 0x0000000e1b067225 */ /* 0x000fc800078e00ff */
[----:B------:R-:W-:-:S04]  /*13fe0*/  IMAD.WIDE.U32 R6, P0, R5, R15, R6 ;  /* 0x0000000f05067225 */ /* 0x000fc80007800006 */
[----:B------:R-:W-:Y:S01]  /*13ff0*/  IMAD.WIDE.U32 R4, R5, R14, RZ ;  /* 0x0000000e05047225 */ /* 0x000fe200078e00ff */
[----:B------:R-:W-:-:S04]  /*14000*/  MOV R4, R7 ;  /* 0x0000000700047202 */ /* 0x000fc80000000f00 */
[----:B------:R-:W-:Y:S02]  /*14010*/  IADD3 RZ, P1, R5, R6, RZ ;  /* 0x0000000605ff7210 */ /* 0x000fe40007f3e0ff */
[----:B------:R-:W-:-:S03]  /*14020*/  IADD3.X R5, RZ, RZ, RZ, P0, !PT ;  /* 0x000000ffff057210 */ /* 0x000fc600007fe4ff */
[----:B------:R-:W-:-:S08]  /*14030*/  IMAD.WIDE.U32.X R4, R27, R15, R4, P1 ;  /* 0x0000000f1b047225 */ /* 0x000fd000008e0404 */
.L_x_579:
[----:B------:R-:W-:Y:S02]  /*14040*/  SHF.R.U64 R25, R4, R25, R5 ;  /* 0x0000001904197219 */ /* 0x000fe40000001205 */
[----:B------:R-:W-:Y:S02]  /*14050*/  LOP3.LUT R5, R24, R9, RZ, 0xc0, !PT ;  /* 0x0000000918057212 */ /* 0x000fe400078ec0ff */
[----:B------:R-:W-:Y:S02]  /*14060*/  IADD3 R4, -R25, RZ, RZ ;  /* 0x000000ff19047210 */ /* 0x000fe40007ffe1ff */
[----:B------:R-:W-:Y:S01]  /*14070*/  LOP3.LUT R21, R21, R8, RZ, 0xc0, !PT ;  /* 0x0000000815157212 */ /* 0x000fe200078ec0ff */
[----:B------:R-:W-:Y:S02]  /*14080*/  IMAD R5, R0, R25, R5 ;  /* 0x0000001900057224 */ /* 0x000fe400078e0205 */
[----:B--2---:R-:W-:Y:S01]  /*14090*/  IMAD R20, R4, R20, R23 ;  /* 0x0000001404147224 */ /* 0x004fe200078e0217 */
[----:B------:R-:W-:Y:S01]  /*140a0*/  MOV R4, 0x1 ;  /* 0x0000000100047802 */ /* 0x000fe20000000f00 */
[----:B-1----:R-:W-:-:S02]  /*140b0*/  IMAD R17, R5, R18, R17 ;  /* 0x0000001205117224 */ /* 0x002fc400078e0211 */
[----:B---3--:R-:W-:-:S05]  /*140c0*/  IMAD R20, R20, R3, R21 ;  /* 0x0000000314147224 */ /* 0x008fca00078e0215 */
[----:B------:R-:W-:Y:S02]  /*140d0*/  SEL R3, R20, R17, !P2 ;  /* 0x0000001114037207 */ /* 0x000fe40005000000 */
[----:B------:R-:W-:-:S07]  /*140e0*/  SEL R20, R17, R20, !P2 ;  /* 0x0000001411147207 */ /* 0x000fce0005000000 */
.L_x_577:
[----:B------:R-:W-:-:S13]  /*140f0*/  LOP3.LUT P0, RZ, R4, 0xff, RZ, 0xc0, !PT ;  /* 0x000000ff04ff7812 */ /* 0x000fda000780c0ff */
[----:B------:R-:W-:Y:S05]  /*14100*/  @P0 BRA `(.L_x_580) ;  /* 0xffffffe800e40947 */ /* 0x000fea000383ffff */
.L_x_524:
[----:B------:R-:W-:-:S13]  /*14110*/  ELECT P0, URZ, PT ;  /* 0x00000000003f782f */ /* 0x000fda0003800000 */
[----:B------:R-:W-:Y:S05]  /*14120*/  @!P0 BRA `(.L_x_14) ;  /* 0x00000010005c8947 */ /* 0x000fea0003800000 */
[----:B------:R-:W-:-:S04]  /*14130*/  LOP3.LUT R19, R19, 0x2, RZ, 0xfc, !PT ;  /* 0x0000000213137812 */ /* 0x000fc800078efcff */
[----:B------:R-:W-:-:S13]  /*14140*/  ISETP.NE.AND P1, PT, R19, 0x3, PT ;  /* 0x000000031300780c */ /* 0x000fda0003f25270 */
[----:B------:R-:W-:Y:S05]  /*14150*/  @!P1 BRA `(.L_x_581) ;  /* 0x0000000000049947 */ /* 0x000fea0003800000 */
[----:B-1----:R-:W-:Y:S01]  /*14160*/  BPT.TRAP 0x1 ;  /* 0x000000040000795c */ /* 0x002fe20000300000 */
.L_x_581:
[----:B-1----:R-:W-:Y:S02]  /*14170*/  MOV R0, 0x400 ;  /* 0x0000040000007802 */ /* 0x002fe40000000f00 */
[----:B------:R-:W-:Y:S02]  /*14180*/  MOV R3, UR37 ;  /* 0x0000002500037c02 */ /* 0x000fe40008000f00 */
[----:B------:R-:W-:Y:S02]  /*14190*/  MOV R2, 0x1 ;  /* 0x0000000100027802 */ /* 0x000fe40000000f00 */
[----:B------:R-:W-:Y:S02]  /*141a0*/  LEA R0, R3, R0, 0x18 ;  /* 0x0000000003007211 */ /* 0x000fe400078ec0ff */
[----:B------:R-:W-:-:S04]  /*141b0*/  SHF.L.U32 R3, R2, 0x1f, RZ ;  /* 0x0000001f02037819 */ /* 0x000fc800000006ff */
[----:B------:R-:W1:Y:S02]  /*141c0*/  SYNCS.PHASECHK.TRANS64.TRYWAIT P0, [R0+URZ+0x60], R3 ;  /* 0x00006003000075a7 */ /* 0x000e64000800017f */
[----:B-1----:R-:W-:Y:S05]  /*141d0*/  @!P0 BRA `(.L_x_582) ;  /* 0x0000001400e08947 */ /* 0x002fea0003800000 */
.L_x_623:
[----:B------:R-:W-:Y:S05]  /*141e0*/  @!P1 BRA `(.L_x_583) ;  /* 0x0000000000049947 */ /* 0x000fea0003800000 */
[----:B------:R-:W-:Y:S01]  /*141f0*/  BPT.TRAP 0x1 ;  /* 0x000000040000795c */ /* 0x000fe20000300000 */
.L_x_583:
[----:B------:R-:W4:Y:S02]  /*14200*/  SYNCS.PHASECHK.TRANS64.TRYWAIT P0, [R0+URZ+0x68], R3 ;  /* 0x00006803000075a7 */ /* 0x000f24000800017f */
[----:B----4-:R-:W-:Y:S05]  /*14210*/  @!P0 BRA `(.L_x_584) ;  /* 0x0000001400e48947 */ /* 0x010fea0003800000 */
.L_x_624:
[----:B------:R-:W-:Y:S05]  /*14220*/  @!P1 BRA `(.L_x_585) ;  /* 0x0000000000049947 */ /* 0x000fea0003800000 */
[----:B------:R-:W-:Y:S01]  /*14230*/  BPT.TRAP 0x1 ;  /* 0x000000040000795c */ /* 0x000fe20000300000 */
.L_x_585:
[----:B------:R-:W1:Y:S02]  /*14240*/  SYNCS.PHASECHK.TRANS64.TRYWAIT P0, [R0+URZ+0x70], R3 ;  /* 0x00007003000075a7 */ /* 0x000e64000800017f */
[----:B-1----:R-:W-:Y:S05]  /*14250*/  @!P0 BRA `(.L_x_586) ;  /* 0x0000001400e88947 */ /* 0x002fea0003800000 */
.L_x_625:
[----:B------:R-:W-:Y:S05]  /*14260*/  @!P1 BRA `(.L_x_587) ;  /* 0x0000000000049947 */ /* 0x000fea0003800000 */
[----:B------:R-:W-:Y:S01]  /*14270*/  BPT.TRAP 0x1 ;  /* 0x000000040000795c */ /* 0x000fe20000300000 */
.L_x_587:
[----:B----4-:R-:W-:-:S04]  /*14280*/  MOV R3, 0x1 ;  /* 0x0000000100037802 */ /* 0x010fc80000000f00 */
[----:B------:R-:W-:-:S07]  /*14290*/  SHF.L.U32 R3, R3, 0x1f, RZ ;  /* 0x0000001f03037819 */ /* 0x000fce00000006ff */
.L_x_588:
[----:B-1----:R1:W4:Y:S02]  /*142a0*/  SYNCS.PHASECHK.TRANS64.TRYWAIT P0, [R0+URZ+0x78], R3 ;  /* 0x00007803000075a7 */ /* 0x002324000800017f */
[----:B----4-:R-:W-:Y:S05]  /*142b0*/  @!P0 NANOSLEEP.SYNCS 0x989680 ;  /* 0x009896800000895d */ /* 0x010fea0003900000 */
[----:B------:R-:W4:Y:S02]  /*142c0*/  @!P0 SYNCS.PHASECHK.TRANS64 P0, [R0+URZ+0x78], R3 ;  /* 0x00007803000085a7 */ /* 0x000f24000800007f */
[----:B----4-:R-:W-:Y:S05]  /*142d0*/  @P0 BRA `(.L_x_14) ;  /* 0x0000000c00f00947 */ /* 0x010fea0003800000 */
[----:B------:R-:W-:Y:S05]  /*142e0*/  BRA `(.L_x_588) ;  /* 0xfffffffc00ec7947 */ /* 0x000fea000383ffff */
.L_x_519:
[----:B------:R-:W-:Y:S02]  /*142f0*/  LOP3.LUT P0, RZ, R10, 0xff, RZ, 0xc0, !PT ;  /* 0x000000ff0aff7812 */ /* 0x000fe4000780c0ff */
[----:B------:R-:W-:Y:S02]  /*14300*/  MOV R11, 0x1 ;  /* 0x00000001000b7802 */ /* 0x000fe40000000f00 */
[----:B------:R-:W-:-:S09]  /*14310*/  MOV R10, RZ ;  /* 0x000000ff000a7202 */ /* 0x000fd20000000f00 */
[----:B------:R-:W-:Y:S05]  /*14320*/  @!P0 BRA `(.L_x_589) ;  /* 0x0000000c00288947 */ /* 0x000fea0003800000 */
[----:B------:R-:W2:Y:S01]  /*14330*/  LDC R0, c[0x0][0x28c] ;  /* 0x0000a300ff007b82 */ /* 0x000ea20000000800 */
[----:B------:R-:W-:Y:S01]  /*14340*/  ULDC UR6, c[0x0][0x900] ;  /* 0x0002400000067ab9 */ /* 0x000fe20000000800 */
[----:B------:R-:W-:Y:S01]  /*14350*/  UMOV UR7, 0xffffffff ;  /* 0xffffffff00077882 */ /* 0x000fe20000000000 */
[----:B------:R-:W-:Y:S01]  /*14360*/  BSSY B0, `(.L_x_589) ;  /* 0x00000c6000007945 */ /* 0x000fe20003800000 */
[----:B-1----:R-:W-:Y:S01]  /*14370*/  USHF.L.U32 UR4, UR37, 0x7, URZ ;  /* 0x0000000725047899 */ /* 0x002fe2000800063f */
[----:B------:R-:W-:Y:S01]  /*14380*/  MOV R8, 0x1 ;  /* 0x0000000100087802 */ /* 0x000fe20000000f00 */
[----:B------:R-:W-:Y:S01]  /*14390*/  USHF.L.U32 UR7, UR7, UR6, URZ ;  /* 0x0000000607077299 */ /* 0x000fe2000800063f */
[----:B------:R-:W-:Y:S01]  /*143a0*/  LOP3.LUT R12, R17, 0x2, RZ, 0xfc, !PT ;  /* 0x00000002110c7812 */ /* 0x000fe200078efcff */
[----:B------:R-:W-:Y:S01]  /*143b0*/  IMAD.MOV.U32 R10, RZ, RZ, RZ ;  /* 0x000000ffff0a7224 */ /* 0x000fe200078e00ff */
[----:B------:R-:W-:Y:S01]  /*143c0*/  MOV R11, 0x1 ;  /* 0x00000001000b7802 */ /* 0x000fe20000000f00 */
[----:B------:R-:W-:Y:S01]  /*143d0*/  ULDC UR5, c[0x0][0x8a8] ;  /* 0x00022a0000057ab9 */ /* 0x000fe20000000800 */
[----:B------:R-:W-:Y:S01]  /*143e0*/  UMOV UR8, 0x1 ;  /* 0x0000000100087882 */ /* 0x000fe20000000000 */
[----:B------:R-:W-:-:S02]  /*143f0*/  USHF.L.U32 UR22, UR37, 0xd, URZ ;  /* 0x0000000d25167899 */ /* 0x000fc4000800063f */
[----:B------:R-:W-:Y:S02]  /*14400*/  ULOP3.LUT UR4, UR4, 0x80, URZ, 0xc0, !UPT ;  /* 0x0000008004047892 */ /* 0x000fe4000f8ec03f */
[----:B------:R-:W-:Y:S02]  /*14410*/  UIADD3 UR5, UR5, -0x1, URZ ;  /* 0xffffffff05057890 */ /* 0x000fe4000fffe03f */
[----:B------:R-:W-:Y:S02]  /*14420*/  USHF.L.U32 UR18, UR8, UR6, URZ ;  /* 0x0000000608127299 */ /* 0x000fe4000800063f */
[----:B------:R-:W-:Y:S01]  /*14430*/  ULOP3.LUT UR17, URZ, UR7, URZ, 0x33, !UPT ;  /* 0x000000073f117292 */ /* 0x000fe2000f8e333f */
[----:B------:R-:W-:Y:S01]  /*14440*/  ULDC.64 UR20, c[0x0][0x198] ;  /* 0x0000660000147ab9 */ /* 0x000fe20000000a00 */
[----:B--2---:R-:W-:-:S04]  /*14450*/  IADD3 R0, R0, 0x3f, RZ ;  /* 0x0000003f00007810 */ /* 0x004fc80007ffe0ff */
[----:B------:R-:W-:-:S04]  /*14460*/  SHF.R.S32.HI R5, RZ, 0x1f, R0 ;  /* 0x0000001fff057819 */ /* 0x000fc80000011400 */
[----:B------:R-:W-:-:S04]  /*14470*/  LEA.HI R5, R5, R0, RZ, 0x6 ;  /* 0x0000000005057211 */ /* 0x000fc800078f30ff */
[----:B------:R-:W-:-:S04]  /*14480*/  SHF.R.S32.HI R9, RZ, 0x6, R5 ;  /* 0x00000006ff097819 */ /* 0x000fc80000011405 */
[----:B------:R-:W-:-:S07]  /*14490*/  IADD3 R0, R9, 0x1, RZ ;  /* 0x0000000109007810 */ /* 0x000fce0007ffe0ff */
.L_x_600:
[----:B------:R-:W-:-:S03]  /*144a0*/  UMOV UR6, 0xffffffff ;  /* 0xffffffff00067882 */ /* 0x000fc60000000000 */
[----:B------:R-:W-:Y:S05]  /*144b0*/  BRA.DIV UR6, `(.L_x_590) ;  /* 0x0000001606647947 */ /* 0x000fea000b800000 */
[----:B------:R-:W-:-:S13]  /*144c0*/  ELECT P6, URZ, PT ;  /* 0x00000000003f782f */ /* 0x000fda00038c0000 */
.L_x_628:
[----:B------:R-:W1:Y:S01]  /*144d0*/  LDC R4, c[0x0][0x28c] ;  /* 0x0000a300ff047b82 */ /* 0x000e620000000800 */
[----:B------:R-:W-:Y:S01]  /*144e0*/  BSSY B1, `(.L_x_591) ;  /* 0x0000038000017945 */ /* 0x000fe20003800000 */
[----:B-1----:R-:W-:-:S13]  /*144f0*/  ISETP.LT.OR P6, PT, R4, 0x1, !P6 ;  /* 0x000000010400780c */ /* 0x002fda00077c1670 */
[----:B------:R-:W-:Y:S05]  /*14500*/  @P6 BRA `(.L_x_592) ;  /* 0x0000000000d46947 */ /* 0x000fea0003800000 */
[----:B------:R-:W-:Y:S02]  /*14510*/  LEA R14, R3, UR4, 0x8 ;  /* 0x00000004030e7c11 */ /* 0x000fe4000f8e40ff */
[----:B------:R-:W-:Y:S02]  /*14520*/  SHF.L.U32 R20, R20, 0x7, RZ ;  /* 0x0000000714147819 */ /* 0x000fe400000006ff */
[----:B------:R-:W-:Y:S02]  /*14530*/  MOV R19, RZ ;  /* 0x000000ff00137202 */ /* 0x000fe40000000f00 */
[----:B------:R-:W-:Y:S02]  /*14540*/  MOV R3, R0 ;  /* 0x0000000000037202 */ /* 0x000fe40000000f00 */
[----:B------:R-:W-:Y:S02]  /*14550*/  MOV R4, R11 ;  /* 0x0000000b00047202 */ /* 0x000fe40000000f00 */
[----:B------:R-:W-:-:S07]  /*14560*/  MOV R5, R10 ;  /* 0x0000000a00057202 */ /* 0x000fce0000000f00 */
.L_x_595:
[----:B------:R-:W1:Y:S01]  /*14570*/  S2R R7, SR_CgaCtaId ;  /* 0x0000000000077919 */ /* 0x000e620000008800 */
[----:B------:R-:W-:Y:S02]  /*14580*/  MOV R6, 0x400 ;  /* 0x0000040000067802 */ /* 0x000fe40000000f00 */
[----:B------:R-:W-:Y:S02]  /*14590*/  LOP3.LUT P1, RZ, R18, 0x7f, RZ, 0xc0, !PT ;  /* 0x0000007f12ff7812 */ /* 0x000fe4000782c0ff */
[----:B-1----:R-:W-:Y:S02]  /*145a0*/  LEA R24, R7, R6, 0x18 ;  /* 0x0000000607187211 */ /* 0x002fe400078ec0ff */
[----:B------:R-:W-:-:S09]  /*145b0*/  SHF.L.U32 R6, R4, 0x1f, RZ ;  /* 0x0000001f04067819 */ /* 0x000fd200000006ff */
[----:B------:R-:W1:Y:S01]  /*145c0*/  @!P1 LDC R7, c[0x0][0x500] ;  /* 0x00014000ff079b82 */ /* 0x000e620000000800 */
[----:B------:R-:W-:-:S04]  /*145d0*/  LEA R15, R5, R24, 0x3 ;  /* 0x00000018050f7211 */ /* 0x000fc800078e18ff */
[----:B------:R-:W2:Y:S02]  /*145e0*/  SYNCS.PHASECHK.TRANS64.TRYWAIT P0, [R15+URZ+0x20], R6 ;  /* 0x000020060f0075a7 */ /* 0x000ea4000800017f */
[----:B--2---:R-:W-:Y:S05]  /*145f0*/  @!P0 BRA `(.L_x_593) ;  /* 0x0000001400348947 */ /* 0x004fea0003800000 */
.L_x_629:
[----:B--2---:R-:W-:Y:S01]  /*14600*/  PRMT R6, R12, 0x9910, RZ ;  /* 0x000099100c067816 */ /* 0x004fe200000000ff */
[----:B-1----:R1:W-:Y:S03]  /*14610*/  @!P1 SYNCS.ARRIVE.TRANS64 RZ, [R15+URZ], R7 ;  /* 0x000000070fff99a7 */ /* 0x0023e6000800003f */
[----:B------:R-:W-:-:S13]  /*14620*/  ISETP.NE.AND P0, PT, R6, 0x2, PT ;  /* 0x000000020600780c */ /* 0x000fda0003f05270 */
[----:B-1----:R-:W-:Y:S05]  /*14630*/  @P0 BRA `(.L_x_594) ;  /* 0x0000000000040947 */ /* 0x002fea0003800000 */
[----:B------:R-:W-:Y:S01]  /*14640*/  BPT.TRAP 0x1 ;  /* 0x000000040000795c */ /* 0x000fe20000300000 */
.L_x_594:
[----:B------:R-:W-:Y:S01]  /*14650*/  R2UR UR7, R5 ;  /* 0x00000000050772ca */ /* 0x000fe200000e0000 */
[----:B------:R-:W-:Y:S01]  /*14660*/  UIADD3 UR6, UP0, UR20, 0xf0, URZ ;  /* 0x000000f014067890 */ /* 0x000fe2000ff1e03f */
[----:B------:R-:W-:Y:S01]  /*14670*/  R2UR UR13, R24 ;  /* 0x00000000180d72ca */ /* 0x000fe200000e0000 */
[----:B------:R-:W-:Y:S01]  /*14680*/  UIADD3 UR24, UP1, UR20, 0x1f0, URZ ;  /* 0x000001f014187890 */ /* 0x000fe2000ff3e03f */
[----:B------:R-:W-:Y:S01]  /*14690*/  R2UR UR9, R15 ;  /* 0x000000000f0972ca */ /* 0x000fe200000e0000 */
[----:B------:R-:W-:Y:S01]  /*146a0*/  UMOV UR14, 0x0 ;  /* 0x00000000000e7882 */ /* 0x000fe20000000000 */
[----:B------:R-:W-:Y:S01]  /*146b0*/  R2UR UR11, R20 ;  /* 0x00000000140b72ca */ /* 0x000fe200000e0000 */
[----:B------:R-:W-:Y:S01]  /*146c0*/  UIADD3.X UR25, URZ, UR21, URZ, UP1, !UPT ;  /* 0x000000153f197290 */ /* 0x000fe20008ffe43f */
[----:B------:R-:W-:Y:S01]  /*146d0*/  R2UR UR10, R19 ;  /* 0x00000000130a72ca */ /* 0x000fe200000e0000 */
[----:B------:R-:W-:Y:S01]  /*146e0*/  UMOV UR15, 0x10000000 ;  /* 0x10000000000f7882 */ /* 0x000fe20000000000 */
[----:B------:R-:W-:Y:S01]  /*146f0*/  R2UR UR12, R13 ;  /* 0x000000000d0c72ca */ /* 0x000fe200000e0000 */
[----:B------:R-:W-:Y:S01]  /*14700*/  UMOV UR23, 0x30000 ;  /* 0x0003000000177882 */ /* 0x000fe20000000000 */
[----:B------:R-:W-:Y:S01]  /*14710*/  IADD3 R3, R3, -0x1, RZ ;  /* 0xffffffff03037810 */ /* 0x000fe20007ffe0ff */
[----:B------:R-:W-:Y:S01]  /*14720*/  USHF.L.U32 UR7, UR7, 0xe, URZ ;  /* 0x0000000e07077899 */ /* 0x000fe2000800063f */
[----:B------:R-:W-:-:S02]  /*14730*/  R2UR UR19, R14 ;  /* 0x000000000e1372ca */ /* 0x000fc400000e0000 */
[----:B------:R-:W-:Y:S01]  /*14740*/  ISETP.GT.AND P1, PT, R3, 0x1, PT ;  /* 0x000000010300780c */ /* 0x000fe20003f24270 */
[----:B------:R-:W-:Y:S01]  /*14750*/  ULOP3.LUT UR8, UR7, 0x2000, UR22, 0xf8, !UPT ;  /* 0x0000200007087892 */ /* 0x000fe2000f8ef816 */
[----:B------:R-:W-:Y:S02]  /*14760*/  IADD3 R5, R5, 0x1, RZ ;  /* 0x0000000105057810 */ /* 0x000fe40007ffe0ff */
[----:B------:R-:W-:Y:S01]  /*14770*/  IADD3 R19, R19, 0x40, RZ ;  /* 0x0000004013137810 */ /* 0x000fe20007ffe0ff */
[----:B------:R-:W-:Y:S01]  /*14780*/  ULEA UR8, UR8, UR13, 0x1 ;  /* 0x0000000d08087291 */ /* 0x000fe2000f8e083f */
[C---:B------:R-:W-:Y:S01]  /*14790*/  ISETP.NE.AND P0, PT, R5.reuse, 0x4, PT ;  /* 0x000000040500780c */ /* 0x040fe20003f05270 */
[----:B------:R-:W-:Y:S02]  /*147a0*/  UIADD3 UR13, UR13, 0x8400, UR7 ;  /* 0x000084000d0d7890 */ /* 0x000fe4000fffe007 */
[----:B------:R-:W-:Y:S01]  /*147b0*/  UIADD3.X UR7, URZ, UR21, URZ, UP0, !UPT ;  /* 0x000000153f077290 */ /* 0x000fe200087fe43f */
[----:B------:R-:W-:Y:S01]  /*147c0*/  SEL R7, RZ, 0x1, P0 ;  /* 0x00000001ff077807 */ /* 0x000fe20000000000 */
[----:B------:R-:W-:Y:S01]  /*147d0*/  UIADD3 UR16, UR8, 0x18400, URZ ;  /* 0x0001840008107890 */ /* 0x000fe2000fffe03f */
[----:B------:R-:W-:-:S02]  /*147e0*/  SEL R5, R5, RZ, P0 ;  /* 0x000000ff05057207 */ /* 0x000fc40000000000 */
[----:B------:R-:W-:Y:S01]  /*147f0*/  UMOV UR8, UR13 ;  /* 0x0000000d00087c82 */ /* 0x000fe20008000000 */
[----:B------:R-:W-:-:S03]  /*14800*/  LOP3.LUT R4, R4, R7, RZ, 0x3c, !PT ;  /* 0x0000000704047212 */ /* 0x000fc600078e3cff */
[----:B------:R1:W-:Y:S02]  /*14810*/  UTMALDG.3D [UR8], [UR6], desc[UR14] ;  /* 0x00000e08060075b4 */ /* 0x0003e40008011000 */
[----:B-1----:R-:W-:Y:S01]  /*14820*/  UMOV UR8, UR16 ;  /* 0x0000001000087c82 */ /* 0x002fe20008000000 */
[----:B------:R-:W-:Y:S02]  /*14830*/  UMOV UR11, UR19 ;  /* 0x00000013000b7c82 */ /* 0x000fe40008000000 */
[----:B------:R1:W-:Y:S02]  /*14840*/  UTMALDG.3D.MULTICAST [UR8], [UR24], UR23, desc[UR14] ;  /* 0x00000e08180073b4 */ /* 0x0003e40008011817 */
[----:B-1----:R-:W-:Y:S05]  /*14850*/  @P1 BRA `(.L_x_595) ;  /* 0xfffffffc00441947 */ /* 0x002fea000383ffff */
.L_x_592:
[----:B------:R-:W-:Y:S05]  /*14860*/  BSYNC B1 ;  /* 0x0000000000017941 */ /* 0x000fea0003800000 */
.L_x_591:
[----:B------:R-:W-:Y:S01]  /*14870*/  LOP3.LUT P1, RZ, R8, 0xff, RZ, 0xc0, !PT ;  /* 0x000000ff08ff7812 */ /* 0x000fe2000782c0ff */
[----:B------:R-:W-:Y:S01]  /*14880*/  ULDC.64 UR6, c[0x0][0x8f8] ;  /* 0x00023e0000067ab9 */ /* 0x000fe20000000a00 */
[C---:B------:R-:W-:Y:S01]  /*14890*/  IADD3 R10, R9.reuse, R10, RZ ;  /* 0x0000000a090a7210 */ /* 0x040fe20007ffe0ff */
[----:B------:R-:W-:Y:S01]  /*148a0*/  BSSY B1, `(.L_x_596) ;  /* 0x000006f000017945 */ /* 0x000fe20003800000 */
[----:B------:R-:W-:Y:S02]  /*148b0*/  IADD3 R2, P2, R2, UR46, RZ ;  /* 0x0000002e02027c10 */ /* 0x000fe4000ff5e0ff */
[----:B------:R-:W-:Y:S02]  /*148c0*/  ISETP.GT.U32.AND P0, PT, R10, 0x3, PT ;  /* 0x000000030a00780c */ /* 0x000fe40003f04070 */
[----:B------:R-:W-:Y:S02]  /*148d0*/  SHF.R.U32.HI R3, RZ, 0x2, R10 ;  /* 0x00000002ff037819 */ /* 0x000fe4000001160a */
[----:B------:R-:W-:-:S02]  /*148e0*/  ISETP.LT.U32.AND P0, PT, R9, 0x4, P0 ;  /* 0x000000040900780c */ /* 0x000fc40000701070 */
[----:B------:R-:W-:Y:S01]  /*148f0*/  IADD3.X R16, R16, UR38, RZ, P2, !PT ;  /* 0x0000002610107c10 */ /* 0x000fe200097fe4ff */
[----:B------:R-:W1:Y:S01]  /*14900*/  @P1 S2R R5, SR_CgaCtaId ;  /* 0x0000000000051919 */ /* 0x000e620000008800 */
[----:B------:R-:W-:Y:S02]  /*14910*/  @P1 MOV R4, 0x400 ;  /* 0x0000040000041802 */ /* 0x000fe40000000f00 */
[----:B------:R-:W-:Y:S02]  /*14920*/  ISETP.GE.U32.AND P2, PT, R2, UR6, PT ;  /* 0x0000000602007c0c */ /* 0x000fe4000bf46070 */
[----:B------:R-:W-:Y:S02]  /*14930*/  LOP3.LUT R3, R3, 0x1, RZ, 0xc0, !PT ;  /* 0x0000000103037812 */ /* 0x000fe400078ec0ff */
[----:B------:R-:W-:Y:S02]  /*14940*/  MOV R20, 0xffffffff ;  /* 0xffffffff00147802 */ /* 0x000fe40000000f00 */
[----:B------:R-:W-:-:S02]  /*14950*/  MOV R13, 0xffffffff ;  /* 0xffffffff000d7802 */ /* 0x000fc40000000f00 */
[----:B------:R-:W-:Y:S02]  /*14960*/  LOP3.LUT R10, R10, 0x3, RZ, 0xc0, !PT ;  /* 0x000000030a0a7812 */ /* 0x000fe400078ec0ff */
[----:B------:R-:W-:Y:S02]  /*14970*/  PRMT R8, RZ, 0x7610, R8 ;  /* 0x00007610ff087816 */ /* 0x000fe40000000008 */
[----:B-1----:R-:W-:-:S04]  /*14980*/  @P1 LEA R4, R5, R4, 0x18 ;  /* 0x0000000405041211 */ /* 0x002fc800078ec0ff */
[----:B------:R1:W-:Y:S01]  /*14990*/  @P1 SYNCS.ARRIVE.TRANS64.A1T0 RZ, [R4+URZ+0x88], RZ ;  /* 0x000088ff04ff19a7 */ /* 0x0003e2000810003f */
[----:B------:R-:W-:-:S04]  /*149a0*/  ISETP.NE.U32.AND P1, PT, R3, 0x1, PT ;  /* 0x000000010300780c */ /* 0x000fc80003f25070 */
[----:B------:R-:W-:Y:S02]  /*149b0*/  ISETP.GT.U32.AND P1, PT, R9, 0x3, !P1 ;  /* 0x000000030900780c */ /* 0x000fe40004f24070 */
[----:B-1----:R-:W-:Y:S02]  /*149c0*/  SEL R4, RZ, 0x1, !P0 ;  /* 0x00000001ff047807 */ /* 0x002fe40004000000 */
[----:B------:R-:W-:Y:S02]  /*149d0*/  ISETP.GE.U32.AND.EX P0, PT, R16, UR7, PT, P2 ;  /* 0x0000000710007c0c */ /* 0x000fe4000bf06120 */
[----:B------:R-:W-:-:S04]  /*149e0*/  SEL R3, RZ, 0x1, !P1 ;  /* 0x00000001ff037807 */ /* 0x000fc80004800000 */
[--C-:B------:R-:W-:Y:S01]  /*149f0*/  LOP3.LUT R11, R3, R11, R4.reuse, 0x96, !PT ;  /* 0x0000000b030b7212 */ /* 0x100fe200078e9604 */
[----:B------:R-:W-:Y:S01]  /*14a00*/  IMAD.MOV.U32 R3, RZ, RZ, -0x1 ;  /* 0xffffffffff037424 */ /* 0x000fe200078e00ff */
[----:B------:R-:W-:-:S05]  /*14a10*/  PRMT R4, RZ, 0x7610, R4 ;  /* 0x00007610ff047816 */ /* 0x000fca0000000004 */
[----:B------:R-:W-:Y:S05]  /*14a20*/  @P0 BRA `(.L_x_597) ;  /* 0x0000000400580947 */ /* 0x000fea0003800000 */
[----:B------:R-:W1:Y:S01]  /*14a30*/  S2R R15, SR_CTAID.X ;  /* 0x00000000000f7919 */ /* 0x000e620000002500 */
[----:B------:R-:W-:Y:S01]  /*14a40*/  ULDC.64 UR6, c[0x0][0x8d0] ;  /* 0x0002340000067ab9 */ /* 0x000fe20000000a00 */
[----:B------:R-:W2:Y:S01]  /*14a50*/  LDC R20, c[0x0][0x144] ;  /* 0x00005100ff147b82 */ /* 0x000ea20000000800 */
[----:B------:R-:W-:Y:S01]  /*14a60*/  ISETP.NE.U32.AND P0, PT, RZ, UR6, PT ;  /* 0x00000006ff007c0c */ /* 0x000fe2000bf05070 */
[----:B------:R-:W3:Y:S01]  /*14a70*/  S2R R13, SR_CTAID.Y ;  /* 0x00000000000d7919 */ /* 0x000ee20000002600 */
[----:B------:R-:W-:Y:S01]  /*14a80*/  ULDC UR8, c[0x0][0x150] ;  /* 0x0000540000087ab9 */ /* 0x000fe20000000800 */
[----:B------:R-:W-:Y:S01]  /*14a90*/  ULDC UR9, c[0x0][0x8d8] ;  /* 0x0002360000097ab9 */ /* 0x000fe20000000800 */
[----:B------:R-:W-:Y:S02]  /*14aa0*/  ISETP.NE.AND.EX P0, PT, RZ, UR7, PT, P0 ;  /* 0x00000007ff007c0c */ /* 0x000fe4000bf05300 */
[----:B------:R-:W-:Y:S02]  /*14ab0*/  MOV R4, R2 ;  /* 0x0000000200047202 */ /* 0x000fe40000000f00 */
[----:B------:R-:W-:-:S02]  /*14ac0*/  MOV R5, R16 ;  /* 0x0000001000057202 */ /* 0x000fc40000000f00 */
[----:B-1----:R-:W-:-:S05]  /*14ad0*/  I2FP.F32.U32 R3, R15 ;  /* 0x0000000f00037245 */ /* 0x002fca0000201000 */
[----:B------:R-:W-:Y:S02]  /*14ae0*/  FMUL R19, R3, UR8 ;  /* 0x0000000803137c20 */ /* 0x000fe40008400000 */
[----:B---3--:R-:W-:Y:S05]  /*14af0*/  @!P0 BRA `(.L_x_598) ;  /* 0x0000000000288947 */ /* 0x008fea0003800000 */
[----:B------:R-:W-:Y:S02]  /*14b00*/  ULDC UR8, c[0x0][0x8dc] ;  /* 0x0002370000087ab9 */ /* 0x000fe40000000800 */
[----:B------:R-:W-:-:S04]  /*14b10*/  IADD3 R5, P0, R2, UR8, RZ ;  /* 0x0000000802057c10 */ /* 0x000fc8000ff1e0ff */
[----:B------:R-:W-:-:S05]  /*14b20*/  IADD3.X R3, RZ, R16, RZ, P0, !PT ;  /* 0x00000010ff037210 */ /* 0x000fca00007fe4ff */
[----:B------:R-:W-:-:S04]  /*14b30*/  IMAD.WIDE.U32 R6, R3, UR6, RZ ;  /* 0x0000000603067c25 */ /* 0x000fc8000f8e00ff */
[----:B------:R-:W-:-:S04]  /*14b40*/  IMAD.WIDE.U32 R6, P0, R5, UR7, R6 ;  /* 0x0000000705067c25 */ /* 0x000fc8000f800006 */
[----:B------:R-:W-:Y:S01]  /*14b50*/  IMAD.WIDE.U32 R4, R5, UR6, RZ ;  /* 0x0000000605047c25 */ /* 0x000fe2000f8e00ff */
[----:B------:R-:W-:-:S04]  /*14b60*/  MOV R4, R7 ;  /* 0x0000000700047202 */ /* 0x000fc80000000f00 */
[----:B------:R-:W-:Y:S02]  /*14b70*/  IADD3 RZ, P1, R5, R6, RZ ;  /* 0x0000000605ff7210 */ /* 0x000fe40007f3e0ff */
[----:B------:R-:W-:-:S03]  /*14b80*/  IADD3.X R5, RZ, RZ, RZ, P0, !PT ;  /* 0x000000ffff057210 */ /* 0x000fc600007fe4ff */
[----:B------:R-:W-:-:S08]  /*14b90*/  IMAD.WIDE.U32.X R4, R3, UR7, R4, P1 ;  /* 0x0000000703047c25 */ /* 0x000fd000088e0404 */
.L_x_598:
[--C-:B------:R-:W-:Y:S01]  /*14ba0*/  SHF.R.U64 R14, R4, UR9, R5.reuse ;  /* 0x00000009040e7c19 */ /* 0x100fe20008001205 */
[----:B------:R-:W1:Y:S01]  /*14bb0*/  F2I.U32.TRUNC.NTZ R19, R19 ;  /* 0x0000001300137305 */ /* 0x000e62000020f000 */
[----:B------:R-:W-:Y:S01]  /*14bc0*/  SHF.R.U32.HI R3, RZ, UR9, R5 ;  /* 0x00000009ff037c19 */ /* 0x000fe20008011605 */
[----:B------:R-:W-:Y:S01]  /*14bd0*/  ULDC.64 UR6, c[0x0][0x8c8] ;  /* 0x0002320000067ab9 */ /* 0x000fe20000000a00 */
[----:B------:R-:W-:Y:S01]  /*14be0*/  IADD3 R7, P0, RZ, -R14, RZ ;  /* 0x8000000eff077210 */ /* 0x000fe20007f1e0ff */
[----:B------:R-:W-:-:S03]  /*14bf0*/  ULDC.64 UR8, c[0x0][0x8e8] ;  /* 0x00023a0000087ab9 */ /* 0x000fc60000000a00 */
[----:B------:R-:W-:Y:S02]  /*14c00*/  IADD3.X R3, RZ, ~R3, RZ, P0, !PT ;  /* 0x80000003ff037210 */ /* 0x000fe400007fe4ff */
[----:B------:R-:W-:-:S03]  /*14c10*/  ISETP.NE.U32.AND P0, PT, RZ, UR8, PT ;  /* 0x00000008ff007c0c */ /* 0x000fc6000bf05070 */
[----:B------:R-:W-:Y:S01]  /*14c20*/  IMAD R6, R3, UR6, RZ ;  /* 0x0000000603067c24 */ /* 0x000fe2000f8e02ff */
[----:B------:R-:W-:Y:S02]  /*14c30*/  MOV R3, R16 ;  /* 0x0000001000037202 */ /* 0x000fe40000000f00 */
[----:B------:R-:W-:Y:S01]  /*14c40*/  ISETP.NE.AND.EX P0, PT, RZ, UR9, PT, P0 ;  /* 0x00000009ff007c0c */ /* 0x000fe2000bf05300 */
[----:B------:R-:W-:Y:S01]  /*14c50*/  IMAD.WIDE.U32 R4, R7, UR6, R2 ;  /* 0x0000000607047c25 */ /* 0x000fe2000f8e0002 */
[----:B------:R-:W-:-:S03]  /*14c60*/  ULDC UR6, c[0x0][0x8c0] ;  /* 0x0002300000067ab9 */ /* 0x000fc60000000800 */
[----:B------:R-:W-:Y:S01]  /*14c70*/  IMAD R3, R7, UR7, R6 ;  /* 0x0000000707037c24 */ /* 0x000fe2000f8e0206 */
[----:B-1----:R-:W-:Y:S01]  /*14c80*/  IADD3 R6, -R19, RZ, RZ ;  /* 0x000000ff13067210 */ /* 0x002fe20007ffe1ff */
[----:B------:R-:W-:-:S03]  /*14c90*/  ULDC UR7, c[0x0][0x154] ;  /* 0x0000550000077ab9 */ /* 0x000fc60000000800 */
[----:B------:R-:W-:Y:S01]  /*14ca0*/  IADD3 R5, R5, R3, RZ ;  /* 0x0000000305057210 */ /* 0x000fe20007ffe0ff */
[----:B--2---:R-:W-:Y:S01]  /*14cb0*/  IMAD R3, R20, R6, R15 ;  /* 0x0000000614037224 */ /* 0x004fe200078e020f */
[----:B------:R-:W-:Y:S01]  /*14cc0*/  I2FP.F32.U32 R6, R13 ;  /* 0x0000000d00067245 */ /* 0x000fe20000201000 */
[----:B------:R-:W1:Y:S01]  /*14cd0*/  LDC R20, c[0x0][0x148] ;  /* 0x00005200ff147b82 */ /* 0x000e620000000800 */
[--C-:B------:R-:W-:Y:S02]  /*14ce0*/  SHF.R.U64 R15, R4, UR6, R5.reuse ;  /* 0x00000006040f7c19 */ /* 0x100fe40008001205 */
[----:B------:R-:W-:Y:S01]  /*14cf0*/  SHF.R.U32.HI R4, RZ, UR6, R5 ;  /* 0x00000006ff047c19 */ /* 0x000fe20008011605 */
[----:B------:R-:W-:Y:S01]  /*14d00*/  FMUL R6, R6, UR7 ;  /* 0x0000000706067c20 */ /* 0x000fe20008400000 */
[----:B------:R-:W-:Y:S02]  /*14d10*/  ULDC UR6, c[0x0][0x8b0] ;  /* 0x00022c0000067ab9 */ /* 0x000fe40000000800 */
[--C-:B------:R-:W-:Y:S01]  /*14d20*/  SHF.R.U64 R21, R15, UR6, R4.reuse ;  /* 0x000000060f157c19 */ /* 0x100fe20008001204 */
[----:B------:R2:W3:Y:S01]  /*14d30*/  F2I.U32.TRUNC.NTZ R24, R6 ;  /* 0x0000000600187305 */ /* 0x0004e2000020f000 */
[----:B------:R-:W-:Y:S01]  /*14d40*/  SHF.R.U32.HI R4, RZ, UR6, R4 ;  /* 0x00000006ff047c19 */ /* 0x000fe20008011604 */
[----:B------:R-:W-:-:S03]  /*14d50*/  ULDC UR6, c[0x0][0x900] ;  /* 0x0002400000067ab9 */ /* 0x000fc60000000800 */
[--C-:B------:R-:W-:Y:S02]  /*14d60*/  SHF.R.U64 R19, R21, UR6, R4.reuse ;  /* 0x0000000615137c19 */ /* 0x100fe40008001204 */
[----:B------:R-:W-:Y:S02]  /*14d70*/  SHF.R.U32.HI R23, RZ, UR6, R4 ;  /* 0x00000006ff177c19 */ /* 0x000fe40008011604 */
[----:B------:R-:W-:Y:S02]  /*14d80*/  MOV R4, R19 ;  /* 0x0000001300047202 */ /* 0x000fe40000000f00 */
[----:B------:R-:W-:Y:S01]  /*14d90*/  MOV R5, R23 ;  /* 0x0000001700057202 */ /* 0x000fe20000000f00 */
[----:B--2---:R-:W-:Y:S06]  /*14da0*/  @!P0 BRA `(.L_x_599) ;  /* 0x0000000000288947 */ /* 0x004fec0003800000 */
[----:B------:R-:W-:Y:S02]  /*14db0*/  ULDC UR6, c[0x0][0x8f4] ;  /* 0x00023d0000067ab9 */ /* 0x000fe40000000800 */
[----:B------:R-:W-:-:S05]  /*14dc0*/  IADD3 R5, P0, R19, UR6, RZ ;  /* 0x0000000613057c10 */ /* 0x000fca000ff1e0ff */
[----:B------:R-:W-:-:S04]  /*14dd0*/  IMAD.X R23, RZ, RZ, R23, P0 ;  /* 0x000000ffff177224 */ /* 0x000fc800000e0617 */
[----:B------:R-:W-:-:S04]  /*14de0*/  IMAD.WIDE.U32 R6, R23, UR8, RZ ;  /* 0x0000000817067c25 */ /* 0x000fc8000f8e00ff */
[----:B------:R-:W-:-:S04]  /*14df0*/  IMAD.WIDE.U32 R6, P0, R5, UR9, R6 ;  /* 0x0000000905067c25 */ /* 0x000fc8000f800006 */
[----:B------:R-:W-:Y:S01]  /*14e00*/  IMAD.WIDE.U32 R4, R5, UR8, RZ ;  /* 0x0000000805047c25 */ /* 0x000fe2000f8e00ff */
[----:B------:R-:W-:-:S04]  /*14e10*/  MOV R4, R7 ;  /* 0x0000000700047202 */ /* 0x000fc80000000f00 */
[----:B------:R-:W-:Y:S02]  /*14e20*/  IADD3 RZ, P1, R5, R6, RZ ;  /* 0x0000000605ff7210 */ /* 0x000fe40007f3e0ff */
[----:B------:R-:W-:-:S03]  /*14e30*/  IADD3.X R5, RZ, RZ, RZ, P0, !PT ;  /* 0x000000ffff057210 */ /* 0x000fc600007fe4ff */
[----:B------:R-:W-:-:S08]  /*14e40*/  IMAD.WIDE.U32.X R4, R23, UR9, R4, P1 ;  /* 0x0000000917047c25 */ /* 0x000fd000088e0404 */
.L_x_599:
[----:B------:R-:W-:Y:S01]  /*14e50*/  ISETP.NE.AND P0, PT, R22, 0x1, PT ;  /* 0x000000011600780c */ /* 0x000fe20003f05270 */
[----:B------:R-:W-:Y:S01]  /*14e60*/  ULDC UR6, c[0x0][0x8f0] ;  /* 0x00023c0000067ab9 */ /* 0x000fe20000000800 */
[----:B---3--:R-:W-:Y:S01]  /*14e70*/  IADD3 R24, -R24, RZ, RZ ;  /* 0x000000ff18187210 */ /* 0x008fe20007ffe1ff */
[----:B------:R-:W-:Y:S01]  /*14e80*/  ULDC UR7, c[0x0][0x8b8] ;  /* 0x00022e0000077ab9 */ /* 0x000fe20000000800 */
[----:B------:R-:W-:Y:S01]  /*14e90*/  SHF.R.U64 R4, R4, UR6, R5 ;  /* 0x0000000604047c19 */ /* 0x000fe20008001205 */
[----:B------:R-:W-:Y:S01]  /*14ea0*/  ULDC UR6, c[0x0][0x8e0] ;  /* 0x0002380000067ab9 */ /* 0x000fe20000000800 */
[----:B------:R-:W-:Y:S02]  /*14eb0*/  LOP3.LUT R21, R21, UR17, RZ, 0xc0, !PT ;  /* 0x0000001115157c12 */ /* 0x000fe4000f8ec0ff */
[----:B------:R-:W-:-:S05]  /*14ec0*/  IADD3 R6, -R4, RZ, RZ ;  /* 0x000000ff04067210 */ /* 0x000fca0007ffe1ff */
[----:B-1----:R-:W-:Y:S01]  /*14ed0*/  @P0 IMAD R3, R20, R24, R13 ;  /* 0x0000001814030224 */ /* 0x002fe200078e020d */
[----:B------:R-:W-:Y:S01]  /*14ee0*/  MOV R13, R14 ;  /* 0x0000000e000d7202 */ /* 0x000fe20000000f00 */
[----:B------:R-:W-:Y:S01]  /*14ef0*/  IMAD R20, R4, UR18, R21 ;  /* 0x0000001204147c24 */ /* 0x000fe2000f8e0215 */
[----:B------:R-:W-:Y:S01]  /*14f00*/  LOP3.LUT R4, R15, UR5, RZ, 0xc0, !PT ;  /* 0x000000050f047c12 */ /* 0x000fe2000f8ec0ff */
[----:B------:R-:W-:Y:S01]  /*14f10*/  IMAD R19, R6, UR6, R19 ;  /* 0x0000000606137c24 */ /* 0x000fe2000f8e0213 */
[----:B------:R-:W-:Y:S01]  /*14f20*/  ULDC UR6, c[0x0][0x8a8] ;  /* 0x00022a0000067ab9 */ /* 0x000fe20000000800 */
[----:B------:R-:W-:Y:S01]  /*14f30*/  IMAD R20, R20, UR7, R3 ;  /* 0x0000000714147c24 */ /* 0x000fe2000f8e0203 */
[----:B------:R-:W-:Y:S01]  /*14f40*/  MOV R3, 0x1 ;  /* 0x0000000100037802 */ /* 0x000fe20000000f00 */
[----:B------:R-:W-:-:S03]  /*14f50*/  IMAD R19, R19, UR6, R4 ;  /* 0x0000000613137c24 */ /* 0x000fc6000f8e0204 */
[----:B------:R-:W-:Y:S02]  /*14f60*/  PRMT R4, R3, 0x7610, R4 ;  /* 0x0000761003047816 */ /* 0x000fe40000000004 */
[----:B------:R-:W-:Y:S02]  /*14f70*/  SEL R3, R19, R20, !P0 ;  /* 0x0000001413037207 */ /* 0x000fe40004000000 */
[----:B------:R-:W-:-:S07]  /*14f80*/  SEL R20, R20, R19, !P0 ;  /* 0x0000001314147207 */ /* 0x000fce0004000000 */
.L_x_597:
[----:B------:R-:W-:Y:S05]  /*14f90*/  BSYNC B1 ;  /* 0x0000000000017941 */ /* 0x000fea0003800000 */
.L_x_596:
[----:B------:R-:W-:-:S13]  /*14fa0*/  LOP3.LUT P0, RZ, R4, 0xff, RZ, 0xc0, !PT ;  /* 0x000000ff04ff7812 */ /* 0x000fda000780c0ff */
[----:B------:R-:W-:Y:S05]  /*14fb0*/  @P0 BRA `(.L_x_600) ;  /* 0xfffffff400380947 */ /* 0x000fea000383ffff */
[----:B------:R-:W-:Y:S05]  /*14fc0*/  BSYNC B0 ;  /* 0x0000000000007941 */ /* 0x000fea0003800000 */
.L_x_589:
[----:B------:R-:W-:-:S03]  /*14fd0*/  UMOV UR6, 0xffffffff ;  /* 0xffffffff00067882 */ /* 0x000fc60000000000 */
[----:B------:R-:W-:Y:S05]  /*14fe0*/  BRA.DIV UR6, `(.L_x_601) ;  /* 0x0000000a06cc7947 */ /* 0x000fea000b800000 */
[----:B------:R-:W-:-:S13]  /*14ff0*/  ELECT P6, URZ, PT ;  /* 0x00000000003f782f */ /* 0x000fda00038c0000 */
.L_x_632:
[----:B------:R-:W-:Y:S05]  /*15000*/  @!P6 BRA `(.L_x_14) ;  /* 0x0000000000a4e947 */ /* 0x000fea0003800000 */
[----:B------:R-:W-:-:S04]  /*15010*/  LOP3.LUT R17, R17, 0x2, RZ, 0xfc, !PT ;  /* 0x0000000211117812 */ /* 0x000fc800078efcff */
[----:B------:R-:W-:-:S13]  /*15020*/  ISETP.NE.AND P0, PT, R17, 0x3, PT ;  /* 0x000000031100780c */ /* 0x000fda0003f05270 */
[----:B------:R-:W-:Y:S05]  /*15030*/  @!P0 BRA `(.L_x_602) ;  /* 0x0000000000048947 */ /* 0x000fea0003800000 */
[----:B-1----:R-:W-:Y:S01]  /*15040*/  BPT.TRAP 0x1 ;  /* 0x000000040000795c */ /* 0x002fe20000300000 */
.L_x_602:
[----:B------:R-:W2:Y:S01]  /*15050*/  S2R R3, SR_CgaCtaId ;  /* 0x0000000000037919 */ /* 0x000ea20000008800 */
[----:B------:R-:W-:Y:S02]  /*15060*/  MOV R0, 0x400 ;  /* 0x0000040000007802 */ /* 0x000fe40000000f00 */
[----:B------:R-:W-:Y:S02]  /*15070*/  SHF.L.U32 R2, R11, 0x1f, RZ ;  /* 0x0000001f0b027819 */ /* 0x000fe400000006ff */
[----:B--2---:R-:W-:-:S04]  /*15080*/  LEA R3, R3, R0, 0x18 ;  /* 0x0000000003037211 */ /* 0x004fc800078ec0ff */
[----:B------:R-:W-:-:S04]  /*15090*/  IADD3 R3, R3, 0x20, RZ ;  /* 0x0000002003037810 */ /* 0x000fc80007ffe0ff */
[C---:B------:R-:W-:Y:S02]  /*150a0*/  LEA R5, R10.reuse, R3, 0x3 ;  /* 0x000000030a057211 */ /* 0x040fe400078e18ff */
[----:B------:R-:W-:Y:S02]  /*150b0*/  IADD3 R10, R10, 0x1, RZ ;  /* 0x000000010a0a7810 */ /* 0x000fe40007ffe0ff */
[----:B------:R-:W2:Y:S02]  /*150c0*/  SYNCS.PHASECHK.TRANS64.TRYWAIT P0, [R5+URZ], R2 ;  /* 0x00000002050075a7 */ /* 0x000ea4000800017f */
[----:B------:R-:W-:-:S04]  /*150d0*/  ISETP.NE.AND P1, PT, R10, 0x4, PT ;  /* 0x000000040a00780c */ /* 0x000fc80003f25270 */
[----:B------:R-:W-:Y:S02]  /*150e0*/  SEL R0, RZ, 0x1, P1 ;  /* 0x00000001ff007807 */ /* 0x000fe40000800000 */
[----:B------:R-:W-:Y:S02]  /*150f0*/  SEL R10, R10, RZ, P1 ;  /* 0x000000ff0a0a7207 */ /* 0x000fe40000800000 */
[----:B------:R-:W-:Y:S02]  /*15100*/  LOP3.LUT R11, R11, R0, RZ, 0x3c, !PT ;  /* 0x000000000b0b7212 */ /* 0x000fe400078e3cff */
[----:B------:R-:W-:Y:S02]  /*15110*/  LEA R7, R10, R3, 0x3 ;  /* 0x000000030a077211 */ /* 0x000fe400078e18ff */
[----:B------:R-:W-:Y:S01]  /*15120*/  SHF.L.U32 R4, R11, 0x1f, RZ ;  /* 0x0000001f0b047819 */ /* 0x000fe200000006ff */
[----:B--2---:R-:W-:Y:S06]  /*15130*/  @!P0 BRA `(.L_x_603) ;  /* 0x0000000800988947 */ /* 0x004fec0003800000 */
.L_x_633:
[----:B------:R-:W3:Y:S01]  /*15140*/  SYNCS.PHASECHK.TRANS64.TRYWAIT P0, [R7+URZ], R4 ;  /* 0x00000004070075a7 */ /* 0x000ee2000800017f */
[----:B------:R-:W-:-:S04]  /*15150*/  IADD3 R0, R10, 0x1, RZ ;  /* 0x000000010a007810 */ /* 0x000fc80007ffe0ff */
[----:B------:R-:W-:-:S04]  /*15160*/  ISETP.NE.AND P1, PT, R0, 0x4, PT ;  /* 0x000000040000780c */ /* 0x000fc80003f25270 */
[----:B--2---:R-:W-:Y:S02]  /*15170*/  SEL R2, RZ, 0x1, P1 ;  /* 0x00000001ff027807 */ /* 0x004fe40000800000 */
[----:B------:R-:W-:Y:S02]  /*15180*/  SEL R0, R0, RZ, P1 ;  /* 0x000000ff00007207 */ /* 0x000fe40000800000 */
[----:B------:R-:W-:Y:S02]  /*15190*/  LOP3.LUT R11, R11, R2, RZ, 0x3c, !PT ;  /* 0x000000020b0b7212 */ /* 0x000fe400078e3cff */
[----:B------:R-:W-:Y:S02]  /*151a0*/  LEA R6, R0, R3, 0x3 ;  /* 0x0000000300067211 */ /* 0x000fe400078e18ff */
[----:B------:R-:W-:Y:S01]  /*151b0*/  SHF.L.U32 R5, R11, 0x1f, RZ ;  /* 0x0000001f0b057819 */ /* 0x000fe200000006ff */
[----:B---3--:R-:W-:Y:S06]  /*151c0*/  @!P0 BRA `(.L_x_604) ;  /* 0x0000000800888947 */ /* 0x008fec0003800000 */
.L_x_634:
[----:B------:R-:W3:Y:S01]  /*151d0*/  SYNCS.PHASECHK.TRANS64.TRYWAIT P0, [R6+URZ], R5 ;  /* 0x00000005060075a7 */ /* 0x000ee2000800017f */
[----:B------:R-:W-:-:S05]  /*151e0*/  VIADD R0, R0, 0x1 ;  /* 0x0000000100007836 */ /* 0x000fca0000000000 */
[----:B------:R-:W-:-:S04]  /*151f0*/  ISETP.NE.AND P1, PT, R0, 0x4, PT ;  /* 0x000000040000780c */ /* 0x000fc80003f25270 */
[----:B------:R-:W-:Y:S02]  /*15200*/  SEL R2, RZ, 0x1, P1 ;  /* 0x00000001ff027807 */ /* 0x000fe40000800000 */
[----:B------:R-:W-:Y:S02]  /*15210*/  SEL R0, R0, RZ, P1 ;  /* 0x000000ff00007207 */ /* 0x000fe40000800000 */
[----:B------:R-:W-:Y:S01]  /*15220*/  LOP3.LUT R2, R11, R2, RZ, 0x3c, !PT ;  /* 0x000000020b027212 */ /* 0x000fe200078e3cff */
[----:B---3--:R-:W-:Y:S06]  /*15230*/  @!P0 BRA `(.L_x_605) ;  /* 0x0000000800808947 */ /* 0x008fec0003800000 */
.L_x_635:
[----:B------:R-:W-:Y:S02]  /*15240*/  LEA R3, R0, R3, 0x3 ;  /* 0x0000000300037211 */ /* 0x000fe400078e18ff */
[----:B------:R-:W-:-:S07]  /*15250*/  SHF.L.U32 R0, R2, 0x1f, RZ ;  /* 0x0000001f02007819 */ /* 0x000fce00000006ff */
.L_x_606:
[----:B----4-:R4:W1:Y:S02]  /*15260*/  SYNCS.PHASECHK.TRANS64.TRYWAIT P0, [R3+URZ], R0 ;  /* 0x00000000030075a7 */ /* 0x010864000800017f */
[----:B-1----:R-:W-:Y:S05]  /*15270*/  @!P0 NANOSLEEP.SYNCS 0x989680 ;  /* 0x009896800000895d */ /* 0x002fea0003900000 */
[----:B------:R-:W1:Y:S02]  /*15280*/  @!P0 SYNCS.PHASECHK.TRANS64 P0, [R3+URZ], R0 ;  /* 0x00000000030085a7 */ /* 0x000e64000800007f */
[----:B-1----:R-:W-:Y:S05]  /*15290*/  @!P0 BRA `(.L_x_606) ;  /* 0xfffffffc00f08947 */ /* 0x002fea000383ffff */
.L_x_14:
[----:B-1----:R-:W-:Y:S05]  /*152a0*/  BSYNC B6 ;  /* 0x0000000000067941 */ /* 0x002fea0003800000 */
.L_x_12:
[----:B------:R-:W-:Y:S05]  /*152b0*/  EXIT ;  /* 0x000000000000794d */ /* 0x000fea0003800000 */
.L_x_27:
[----:B----4-:R4:W1:Y:S02]  /*152c0*/  SYNCS.PHASECHK.TRANS64.TRYWAIT P1, [R3+URZ], R0 ;  /* 0x00000000030075a7 */ /* 0x010864000802017f */
[----:B-1----:R-:W-:Y:S05]  /*152d0*/  @!P1 NANOSLEEP.SYNCS 0x989680 ;  /* 0x009896800000995d */ /* 0x002fea0003900000 */
[----:B------:R-:W1:Y:S02]  /*152e0*/  @!P1 SYNCS.PHASECHK.TRANS64 P1, [R3+URZ], R0 ;  /* 0x00000000030095a7 */ /* 0x000e64000802007f */
[----:B-1----:R-:W-:Y:S05]  /*152f0*/  @!P1 BRA `(.L_x_27) ;  /* 0xfffffffc00f09947 */ /* 0x002fea000383ffff */
[----:B------:R-:W-:Y:S05]  /*15300*/  BRA `(.L_x_26) ;  /* 0xfffffec400b47947 */ /* 0x000fea000383ffff */
.L_x_32:
[----:B--2---:R-:W-:-:S04]  /*15310*/  MOV R5, UR4 ;  /* 0x0000000400057c02 */ /* 0x004fc80008000f00 */
[----:B------:R2:W3:Y:S03]  /*15320*/  SYNCS.PHASECHK.TRANS64.TRYWAIT P1, [R5+URZ], R4 ;  /* 0x00000004050075a7 */ /* 0x0004e6000802017f */
[----:B---3--:R-:W-:Y:S05]  /*15330*/  @!P1 NANOSLEEP.SYNCS 0x989680 ;  /* 0x009896800000995d */ /* 0x008fea0003900000 */
[----:B------:R-:W3:Y:S02]  /*15340*/  @!P1 SYNCS.PHASECHK.TRANS64 P1, [R5+URZ], R4 ;  /* 0x00000004050095a7 */ /* 0x000ee4000802007f */
[----:B---3--:R-:W-:Y:S05]  /*15350*/  @!P1 BRA `(.L_x_32) ;  /* 0xfffffffc00ec9947 */ /* 0x008fea000383ffff */
[----:B------:R-:W-:Y:S05]  /*15360*/  BRA `(.L_x_31) ;  /* 0xfffffec800947947 */ /* 0x000fea000383ffff */
.L_x_53:
[----:B-1----:R-:W-:-:S04]  /*15370*/  MOV R3, UR45 ;  /* 0x0000002d00037c02 */ /* 0x002fc80008000f00 */
[----:B------:R1:W2:Y:S03]  /*15380*/  SYNCS.PHASECHK.TRANS64.TRYWAIT P2, [R3+URZ+0x40], R0 ;  /* 0x00004000030075a7 */ /* 0x0002a6000804017f */
[----:B--2---:R-:W-:Y:S05]  /*15390*/  @!P2 NANOSLEEP.SYNCS 0x989680 ;  /* 0x009896800000a95d */ /* 0x004fea0003900000 */
[----:B------:R-:W2:Y:S02]  /*153a0*/  @!P2 SYNCS.PHASECHK.TRANS64 P2, [R3+URZ+0x40], R0 ;  /* 0x000040000300a5a7 */ /* 0x000ea4000804007f */
[----:B--2---:R-:W-:Y:S05]  /*153b0*/  @!P2 BRA `(.L_x_53) ;  /* 0xfffffffc00eca947 */ /* 0x004fea000383ffff */
[----:B------:R-:W-:Y:S05]  /*153c0*/  BRA `(.L_x_607) ;  /* 0xfffffed4006c7947 */ /* 0x000fea000383ffff */
.L_x_112:
[----:B-1----:R1:W2:Y:S02]  /*153d0*/  SYNCS.PHASECHK.TRANS64.TRYWAIT P2, [R14+URZ+0x40], R15 ;  /* 0x0000400f0e0075a7 */ /* 0x0022a4000804017f */
[----:B--2---:R-:W-:Y:S05]  /*153e0*/  @!P2 NANOSLEEP.SYNCS 0x989680 ;  /* 0x009896800000a95d */ /* 0x004fea0003900000 */
[----:B------:R-:W2:Y:S02]  /*153f0*/  @!P2 SYNCS.PHASECHK.TRANS64 P2, [R14+URZ+0x40], R15 ;  /* 0x0000400f0e00a5a7 */ /* 0x000ea4000804007f */
[----:B--2---:R-:W-:Y:S05]  /*15400*/  @!P2 BRA `(.L_x_112) ;  /* 0xfffffffc00f0a947 */ /* 0x004fea000383ffff */
[----:B------:R-:W-:Y:S05]  /*15410*/  BRA `(.L_x_608) ;  /* 0xfffffef400587947 */ /* 0x000fea000383ffff */
.L_x_169:
[----:B-1----:R1:W2:Y:S02]  /*15420*/  SYNCS.PHASECHK.TRANS64.TRYWAIT P2, [R0+URZ+0x40], R3 ;  /* 0x00004003000075a7 */ /* 0x0022a4000804017f */
[----:B--2---:R-:W-:Y:S05]  /*15430*/  @!P2 NANOSLEEP.SYNCS 0x989680 ;  /* 0x009896800000a95d */ /* 0x004fea0003900000 */
[----:B------:R-:W2:Y:S02]  /*15440*/  @!P2 SYNCS.PHASECHK.TRANS64 P2, [R0+URZ+0x40], R3 ;  /* 0x000040030000a5a7 */ /* 0x000ea4000804007f */
[----:B--2---:R-:W-:Y:S05]  /*15450*/  @!P2 BRA `(.L_x_169) ;  /* 0xfffffffc00f0a947 */ /* 0x004fea000383ffff */
[----:B------:R-:W-:Y:S05]  /*15460*/  BRA `(.L_x_609) ;  /* 0xffffff1000c87947 */ /* 0x000fea000383ffff */
.L_x_226:
[----:B-1----:R1:W2:Y:S02]  /*15470*/  SYNCS.PHASECHK.TRANS64.TRYWAIT P2, [R3+URZ+0x40], R0 ;  /* 0x00004000030075a7 */ /* 0x0022a4000804017f */
[----:B--2---:R-:W-:Y:S05]  /*15480*/  @!P2 NANOSLEEP.SYNCS 0x989680 ;  /* 0x009896800000a95d */ /* 0x004fea0003900000 */
[----:B------:R-:W2:Y:S02]  /*15490*/  @!P2 SYNCS.PHASECHK.TRANS64 P2, [R3+URZ+0x40], R0 ;  /* 0x000040000300a5a7 */ /* 0x000ea4000804007f */
[----:B--2---:R-:W-:Y:S05]  /*154a0*/  @!P2 BRA `(.L_x_226) ;  /* 0xfffffffc00f0a947 */ /* 0x004fea000383ffff */
[----:B------:R-:W-:Y:S05]  /*154b0*/  BRA `(.L_x_610) ;  /* 0xffffff3000407947 */ /* 0x000fea000383ffff */
.L_x_283:
[----:B-1----:R1:W2:Y:S02]  /*154c0*/  SYNCS.PHASECHK.TRANS64.TRYWAIT P2, [R0+URZ+0x40], R3 ;  /* 0x00004003000075a7 */ /* 0x0022a4000804017f */
[----:B--2---:R-:W-:Y:S05]  /*154d0*/  @!P2 NANOSLEEP.SYNCS 0x989680 ;  /* 0x009896800000a95d */ /* 0x004fea0003900000 */
[----:B------:R-:W2:Y:S02]  /*154e0*/  @!P2 SYNCS.PHASECHK.TRANS64 P2, [R0+URZ+0x40], R3 ;  /* 0x000040030000a5a7 */ /* 0x000ea4000804007f */
[----:B--2---:R-:W-:Y:S05]  /*154f0*/  @!P2 BRA `(.L_x_283) ;  /* 0xfffffffc00f0a947 */ /* 0x004fea000383ffff */
[----:B------:R-:W-:Y:S05]  /*15500*/  BRA `(.L_x_611) ;  /* 0xffffff4c00bc7947 */ /* 0x000fea000383ffff */
.L_x_340:
[----:B-1----:R1:W2:Y:S02]  /*15510*/  SYNCS.PHASECHK.TRANS64.TRYWAIT P2, [R0+URZ+0x40], R3 ;  /* 0x00004003000075a7 */ /* 0x0022a4000804017f */
[----:B--2---:R-:W-:Y:S05]  /*15520*/  @!P2 NANOSLEEP.SYNCS 0x989680 ;  /* 0x009896800000a95d */ /* 0x004fea0003900000 */
[----:B------:R-:W2:Y:S02]  /*15530*/  @!P2 SYNCS.PHASECHK.TRANS64 P2, [R0+URZ+0x40], R3 ;  /* 0x000040030000a5a7 */ /* 0x000ea4000804007f */
[----:B--2---:R-:W-:Y:S05]  /*15540*/  @!P2 BRA `(.L_x_340) ;  /* 0xfffffffc00f0a947 */ /* 0x004fea000383ffff */
[----:B------:R-:W-:Y:S05]  /*15550*/  BRA `(.L_x_612) ;  /* 0xffffff6c002c7947 */ /* 0x000fea000383ffff */
.L_x_397:
[----:B--2---:R2:W3:Y:S02]  /*15560*/  SYNCS.PHASECHK.TRANS64.TRYWAIT P2, [R0+URZ+0x40], R3 ;  /* 0x00004003000075a7 */ /* 0x0044e4000804017f */
[----:B---3--:R-:W-:Y:S05]  /*15570*/  @!P2 NANOSLEEP.SYNCS 0x989680 ;  /* 0x009896800000a95d */ /* 0x008fea0003900000 */
[----:B------:R-:W3:Y:S02]  /*15580*/  @!P2 SYNCS.PHASECHK.TRANS64 P2, [R0+URZ+0x40], R3 ;  /* 0x000040030000a5a7 */ /* 0x000ee4000804007f */
[----:B---3--:R-:W-:Y:S05]  /*15590*/  @!P2 BRA `(.L_x_397) ;  /* 0xfffffffc00f0a947 */ /* 0x008fea000383ffff */
[----:B------:R-:W-:Y:S05]  /*155a0*/  BRA `(.L_x_613) ;  /* 0xffffff88009c7947 */ /* 0x000fea000383ffff */
.L_x_454:
[----:B--2---:R2:W3:Y:S02]  /*155b0*/  SYNCS.PHASECHK.TRANS64.TRYWAIT P2, [R3+URZ+0x40], R24 ;  /* 0x00004018030075a7 */ /* 0x0044e4000804017f */
[----:B---3--:R-:W-:Y:S05]  /*155c0*/  @!P2 NANOSLEEP.SYNCS 0x989680 ;  /* 0x009896800000a95d */ /* 0x008fea0003900000 */
[----:B------:R-:W3:Y:S02]  /*155d0*/  @!P2 SYNCS.PHASECHK.TRANS64 P2, [R3+URZ+0x40], R24 ;  /* 0x000040180300a5a7 */ /* 0x000ee4000804007f */
[----:B---3--:R-:W-:Y:S05]  /*155e0*/  @!P2 BRA `(.L_x_454) ;  /* 0xfffffffc00f0a947 */ /* 0x008fea000383ffff */
[----:B------:R-:W-:Y:S05]  /*155f0*/  BRA `(.L_x_614) ;  /* 0xffffffa8000c7947 */ /* 0x000fea000383ffff */
.L_x_521:
[----:B-1----:R-:W-:-:S04]  /*15600*/  MOV R7, UR4 ;  /* 0x0000000400077c02 */ /* 0x002fc80008000f00 */
[----:B------:R1:W2:Y:S03]  /*15610*/  SYNCS.PHASECHK.TRANS64.TRYWAIT P0, [R7+URZ+0x88], R0 ;  /* 0x00008800070075a7 */ /* 0x0002a6000800017f */
[----:B--2---:R-:W-:Y:S05]  /*15620*/  @!P0 NANOSLEEP.SYNCS 0x989680 ;  /* 0x009896800000895d */ /* 0x004fea0003900000 */
[----:B------:R-:W2:Y:S02]  /*15630*/  @!P0 SYNCS.PHASECHK.TRANS64 P0, [R7+URZ+0x88], R0 ;  /* 0x00008800070085a7 */ /* 0x000ea4000800007f */
[----:B--2---:R-:W-:Y:S05]  /*15640*/  @!P0 BRA `(.L_x_521) ;  /* 0xfffffffc00ec8947 */ /* 0x004fea000383ffff */
[----:B------:R-:W-:Y:S05]  /*15650*/  BRA `(.L_x_520) ;  /* 0xffffffd4002c7947 */ /* 0x000fea000383ffff */
.L_x_530:
[----:B-1----:R-:W-:-:S04]  /*15660*/  MOV R4, UR13 ;  /* 0x0000000d00047c02 */ /* 0x002fc80008000f00 */
[----:B------:R1:W2:Y:S03]  /*15670*/  SYNCS.PHASECHK.TRANS64.TRYWAIT P1, [R4+URZ+0x60], R3 ;  /* 0x00006003040075a7 */ /* 0x0002a6000802017f */
[----:B--2---:R-:W-:Y:S05]  /*15680*/  @!P1 NANOSLEEP.SYNCS 0x989680 ;  /* 0x009896800000995d */ /* 0x004fea0003900000 */
[----:B------:R-:W2:Y:S02]  /*15690*/  @!P1 SYNCS.PHASECHK.TRANS64 P1, [R4+URZ+0x60], R3 ;  /* 0x00006003040095a7 */ /* 0x000ea4000802007f */
[----:B--2---:R-:W-:Y:S05]  /*156a0*/  @!P1 BRA `(.L_x_530) ;  /* 0xfffffffc00ec9947 */ /* 0x004fea000383ffff */
[----:B------:R-:W-:Y:S05]  /*156b0*/  BRA `(.L_x_615) ;  /* 0xffffffd800147947 */ /* 0x000fea000383ffff */
.L_x_536:
[----:B-12---:R-:W-:-:S04]  /*156c0*/  MOV R4, UR13 ;  /* 0x0000000d00047c02 */ /* 0x006fc80008000f00 */
[----:B------:R1:W2:Y:S03]  /*156d0*/  SYNCS.PHASECHK.TRANS64.TRYWAIT P1, [R4+URZ+0x68], R3 ;  /* 0x00006803040075a7 */ /* 0x0002a6000802017f */
[----:B--2---:R-:W-:Y:S05]  /*156e0*/  @!P1 NANOSLEEP.SYNCS 0x989680 ;  /* 0x009896800000995d */ /* 0x004fea0003900000 */
[----:B------:R-:W2:Y:S02]  /*156f0*/  @!P1 SYNCS.PHASECHK.TRANS64 P1, [R4+URZ+0x68], R3 ;  /* 0x00006803040095a7 */ /* 0x000ea4000802007f */
[----:B--2---:R-:W-:Y:S05]  /*15700*/  @!P1 BRA `(.L_x_536) ;  /* 0xfffffffc00ec9947 */ /* 0x004fea000383ffff */
[----:B------:R-:W-:Y:S05]  /*15710*/  BRA `(.L_x_616) ;  /* 0xffffffd8005c7947 */ /* 0x000fea000383ffff */
.L_x_542:
[----:B-123--:R-:W-:-:S04]  /*15720*/  MOV R4, UR13 ;  /* 0x0000000d00047c02 */ /* 0x00efc80008000f00 */
[----:B------:R1:W2:Y:S03]  /*15730*/  SYNCS.PHASECHK.TRANS64.TRYWAIT P1, [R4+URZ+0x70], R3 ;  /* 0x00007003040075a7 */ /* 0x0002a6000802017f */
[----:B--2---:R-:W-:Y:S05]  /*15740*/  @!P1 NANOSLEEP.SYNCS 0x989680 ;  /* 0x009896800000995d */ /* 0x004fea0003900000 */
[----:B------:R-:W2:Y:S02]  /*15750*/  @!P1 SYNCS.PHASECHK.TRANS64 P1, [R4+URZ+0x70], R3 ;  /* 0x00007003040095a7 */ /* 0x000ea4000802007f */
[----:B--2---:R-:W-:Y:S05]  /*15760*/  @!P1 BRA `(.L_x_542) ;  /* 0xfffffffc00ec9947 */ /* 0x004fea000383ffff */
[----:B------:R-:W-:Y:S05]  /*15770*/  BRA `(.L_x_617) ;  /* 0xffffffd800ac7947 */ /* 0x000fea000383ffff */
.L_x_548:
[----:B-1234-:R-:W-:-:S04]  /*15780*/  MOV R4, UR13 ;  /* 0x0000000d00047c02 */ /* 0x01efc80008000f00 */
[----:B------:R1:W2:Y:S03]  /*15790*/  SYNCS.PHASECHK.TRANS64.TRYWAIT P1, [R4+URZ+0x78], R3 ;  /* 0x00007803040075a7 */ /* 0x0002a6000802017f */
[----:B--2---:R-:W-:Y:S05]  /*157a0*/  @!P1 NANOSLEEP.SYNCS 0x989680 ;  /* 0x009896800000995d */ /* 0x004fea0003900000 */
[----:B------:R-:W2:Y:S02]  /*157b0*/  @!P1 SYNCS.PHASECHK.TRANS64 P1, [R4+URZ+0x78], R3 ;  /* 0x00007803040095a7 */ /* 0x000ea4000802007f */
[----:B--2---:R-:W-:Y:S05]  /*157c0*/  @!P1 BRA `(.L_x_548) ;  /* 0xfffffffc00ec9947 */ /* 0x004fea000383ffff */
[----:B------:R-:W-:Y:S05]  /*157d0*/  BRA `(.L_x_618) ;  /* 0xffffffd800fc7947 */ /* 0x000fea000383ffff */
.L_x_554:
[----:B-1234-:R-:W-:-:S04]  /*157e0*/  MOV R4, UR13 ;  /* 0x0000000d00047c02 */ /* 0x01efc80008000f00 */
[----:B------:R1:W2:Y:S03]  /*157f0*/  SYNCS.PHASECHK.TRANS64.TRYWAIT P1, [R4+URZ+0x60], R3 ;  /* 0x00006003040075a7 */ /* 0x0002a6000802017f */
[----:B--2---:R-:W-:Y:S05]  /*15800*/  @!P1 NANOSLEEP.SYNCS 0x989680 ;  /* 0x009896800000995d */ /* 0x004fea0003900000 */
[----:B------:R-:W2:Y:S02]  /*15810*/  @!P1 SYNCS.PHASECHK.TRANS64 P1, [R4+URZ+0x60], R3 ;  /* 0x00006003040095a7 */ /* 0x000ea4000802007f */
[----:B--2---:R-:W-:Y:S05]  /*15820*/  @!P1 BRA `(.L_x_554) ;  /* 0xfffffffc00ec9947 */ /* 0x004fea000383ffff */
[----:B------:R-:W-:Y:S05]  /*15830*/  BRA `(.L_x_619) ;  /* 0xffffffdc00507947 */ /* 0x000fea000383ffff */
.L_x_560:
[----:B-1234-:R-:W-:-:S04]  /*15840*/  MOV R4, UR13 ;  /* 0x0000000d00047c02 */ /* 0x01efc80008000f00 */
[----:B------:R1:W2:Y:S03]  /*15850*/  SYNCS.PHASECHK.TRANS64.TRYWAIT P1, [R4+URZ+0x68], R3 ;  /* 0x00006803040075a7 */ /* 0x0002a6000802017f */
[----:B--2---:R-:W-:Y:S05]  /*15860*/  @!P1 NANOSLEEP.SYNCS 0x989680 ;  /* 0x009896800000995d */ /* 0x004fea0003900000 */
[----:B------:R-:W2:Y:S02]  /*15870*/  @!P1 SYNCS.PHASECHK.TRANS64 P1, [R4+URZ+0x68], R3 ;  /* 0x00006803040095a7 */ /* 0x000ea4000802007f */
[----:B--2---:R-:W-:Y:S05]  /*15880*/  @!P1 BRA `(.L_x_560) ;  /* 0xfffffffc00ec9947 */ /* 0x004fea000383ffff */
[----:B------:R-:W-:Y:S05]  /*15890*/  BRA `(.L_x_620) ;  /* 0xffffffdc00947947 */ /* 0x000fea000383ffff */
.L_x_566:
[----:B-1234-:R-:W-:-:S04]  /*158a0*/  MOV R4, UR13 ;  /* 0x0000000d00047c02 */ /* 0x01efc80008000f00 */
[----:B------:R1:W2:Y:S03]  /*158b0*/  SYNCS.PHASECHK.TRANS64.TRYWAIT P1, [R4+URZ+0x70], R3 ;  /* 0x00007003040075a7 */ /* 0x0002a6000802017f */
[----:B--2---:R-:W-:Y:S05]  /*158c0*/  @!P1 NANOSLEEP.SYNCS 0x989680 ;  /* 0x009896800000995d */ /* 0x004fea0003900000 */
[----:B------:R-:W2:Y:S02]  /*158d0*/  @!P1 SYNCS.PHASECHK.TRANS64 P1, [R4+URZ+0x70], R3 ;  /* 0x00007003040095a7 */ /* 0x000ea4000802007f */
[----:B--2---:R-:W-:Y:S05]  /*158e0*/  @!P1 BRA `(.L_x_566) ;  /* 0xfffffffc00ec9947 */ /* 0x004fea000383ffff */
[----:B------:R-:W-:Y:S05]  /*158f0*/  BRA `(.L_x_621) ;  /* 0xffffffdc00d87947 */ /* 0x000fea000383ffff */
.L_x_572:
[----:B-1234-:R-:W-:-:S04]  /*15900*/  MOV R4, UR13 ;  /* 0x0000000d00047c02 */ /* 0x01efc80008000f00 */
[----:B------:R1:W2:Y:S03]  /*15910*/  SYNCS.PHASECHK.TRANS64.TRYWAIT P1, [R4+URZ+0x78], R3 ;  /* 0x00007803040075a7 */ /* 0x0002a6000802017f */
[----:B--2---:R-:W-:Y:S05]  /*15920*/  @!P1 NANOSLEEP.SYNCS 0x989680 ;  /* 0x009896800000995d */ /* 0x004fea0003900000 */
[----:B------:R-:W2:Y:S02]  /*15930*/  @!P1 SYNCS.PHASECHK.TRANS64 P1, [R4+URZ+0x78], R3 ;  /* 0x00007803040095a7 */ /* 0x000ea4000802007f */
[----:B--2---:R-:W-:Y:S05]  /*15940*/  @!P1 BRA `(.L_x_572) ;  /* 0xfffffffc00ec9947 */ /* 0x004fea000383ffff */
[----:B------:R-:W-:Y:S05]  /*15950*/  BRA `(.L_x_622) ;  /* 0xffffffe0001c7947 */ /* 0x000fea000383ffff */
.L_x_582:
[----:B-1----:R1:W4:Y:S02]  /*15960*/  SYNCS.PHASECHK.TRANS64.TRYWAIT P0, [R0+URZ+0x60], R3 ;  /* 0x00006003000075a7 */ /* 0x002324000800017f */
[----:B----4-:R-:W-:Y:S05]  /*15970*/  @!P0 NANOSLEEP.SYNCS 0x989680 ;  /* 0x009896800000895d */ /* 0x010fea0003900000 */
[----:B------:R-:W4:Y:S02]  /*15980*/  @!P0 SYNCS.PHASECHK.TRANS64 P0, [R0+URZ+0x60], R3 ;  /* 0x00006003000085a7 */ /* 0x000f24000800007f */
[----:B----4-:R-:W-:Y:S05]  /*15990*/  @!P0 BRA `(.L_x_582) ;  /* 0xfffffffc00f08947 */ /* 0x010fea000383ffff */
[----:B------:R-:W-:Y:S05]  /*159a0*/  BRA `(.L_x_623) ;  /* 0xffffffe8000c7947 */ /* 0x000fea000383ffff */
.L_x_584:
[----:B----4-:R4:W1:Y:S02]  /*159b0*/  SYNCS.PHASECHK.TRANS64.TRYWAIT P0, [R0+URZ+0x68], R3 ;  /* 0x00006803000075a7 */ /* 0x010864000800017f */
[----:B-1----:R-:W-:Y:S05]  /*159c0*/  @!P0 NANOSLEEP.SYNCS 0x989680 ;  /* 0x009896800000895d */ /* 0x002fea0003900000 */
[----:B------:R-:W1:Y:S02]  /*159d0*/  @!P0 SYNCS.PHASECHK.TRANS64 P0, [R0+URZ+0x68], R3 ;  /* 0x00006803000085a7 */ /* 0x000e64000800007f */
[----:B-1----:R-:W-:Y:S05]  /*159e0*/  @!P0 BRA `(.L_x_584) ;  /* 0xfffffffc00f08947 */ /* 0x002fea000383ffff */
[----:B------:R-:W-:Y:S05]  /*159f0*/  BRA `(.L_x_624) ;  /* 0xffffffe800087947 */ /* 0x000fea000383ffff */
.L_x_586:
[----:B------:R1:W1:Y:S02]  /*15a00*/  SYNCS.PHASECHK.TRANS64.TRYWAIT P0, [R0+URZ+0x70], R3 ;  /* 0x00007003000075a7 */ /* 0x000264000800017f */
[----:B-1----:R-:W-:Y:S05]  /*15a10*/  @!P0 NANOSLEEP.SYNCS 0x989680 ;  /* 0x009896800000895d */ /* 0x002fea0003900000 */
[----:B------:R-:W1:Y:S02]  /*15a20*/  @!P0 SYNCS.PHASECHK.TRANS64 P0, [R0+URZ+0x70], R3 ;  /* 0x00007003000085a7 */ /* 0x000e64000800007f */
[----:B-1----:R-:W-:Y:S05]  /*15a30*/  @!P0 BRA `(.L_x_586) ;  /* 0xfffffffc00f08947 */ /* 0x002fea000383ffff */
[----:B------:R-:W-:Y:S05]  /*15a40*/  BRA `(.L_x_625) ;  /* 0xffffffe800047947 */ /* 0x000fea000383ffff */
.L_x_590:
[----:B------:R-:W-:Y:S01]  /*15a50*/  BSSY B1, `(.L_x_626) ;  /* 0x0000006000017945 */ /* 0x000fe20003800000 */
[----:B------:R-:W-:-:S07]  /*15a60*/  IMAD.MOV.U32 R15, RZ, RZ, -0x1 ;  /* 0xffffffffff0f7424 */ /* 0x000fce00078e00ff */
[----:B------:R-:W-:Y:S05]  /*15a70*/  WARPSYNC.COLLECTIVE R15, `(.L_x_627) ;  /* 0x000000000f0c7348 */ /* 0x000fea0003c00000 */
[----:B------:R-:W-:Y:S02]  /*15a80*/  ELECT P6, UR62, PT ;  /* 0x00000000003e782f */ /* 0x000fe400038c0000 */
[----:B------:R-:W-:Y:S01]  /*15a90*/  MOV R14, UR62 ;  /* 0x0000003e000e7c02 */ /* 0x000fe20008000f00 */
[----:B------:R-:W-:Y:S10]  /*15aa0*/  ENDCOLLECTIVE ;  /* 0x000000000000791b */ /* 0x000ff40003800000 */
.L_x_627:
[----:B------:R-:W-:Y:S05]  /*15ab0*/  BSYNC B1 ;  /* 0x0000000000017941 */ /* 0x000fea0003800000 */
.L_x_626:
[----:B------:R-:W-:Y:S05]  /*15ac0*/  BRA `(.L_x_628) ;  /* 0xffffffe800807947 */ /* 0x000fea000383ffff */
.L_x_593:
[----:B--2---:R2:W3:Y:S02]  /*15ad0*/  SYNCS.PHASECHK.TRANS64.TRYWAIT P0, [R15+URZ+0x20], R6 ;  /* 0x000020060f0075a7 */ /* 0x0044e4000800017f */
[----:B---3--:R-:W-:Y:S05]  /*15ae0*/  @!P0 NANOSLEEP.SYNCS 0x989680 ;  /* 0x009896800000895d */ /* 0x008fea0003900000 */
[----:B------:R-:W3:Y:S02]  /*15af0*/  @!P0 SYNCS.PHASECHK.TRANS64 P0, [R15+URZ+0x20], R6 ;  /* 0x000020060f0085a7 */ /* 0x000ee4000800007f */
[----:B---3--:R-:W-:Y:S05]  /*15b00*/  @!P0 BRA `(.L_x_593) ;  /* 0xfffffffc00f08947 */ /* 0x008fea000383ffff */
[----:B------:R-:W-:Y:S05]  /*15b10*/  BRA `(.L_x_629) ;  /* 0xffffffe800b87947 */ /* 0x000fea000383ffff */
.L_x_601:
[----:B------:R-:W-:Y:S01]  /*15b20*/  BSSY B0, `(.L_x_630) ;  /* 0x0000006000007945 */ /* 0x000fe20003800000 */
[----:B------:R-:W-:-:S07]  /*15b30*/  MOV R15, 0xffffffff ;  /* 0xffffffff000f7802 */ /* 0x000fce0000000f00 */
[----:B-1----:R-:W-:Y:S05]  /*15b40*/  WARPSYNC.COLLECTIVE R15, `(.L_x_631) ;  /* 0x000000000f0c7348 */ /* 0x002fea0003c00000 */
[----:B------:R-:W-:Y:S02]  /*15b50*/  ELECT P6, UR62, PT ;  /* 0x00000000003e782f */ /* 0x000fe400038c0000 */
[----:B------:R-:W-:Y:S01]  /*15b60*/  MOV R14, UR62 ;  /* 0x0000003e000e7c02 */ /* 0x000fe20008000f00 */
[----:B-1----:R-:W-:Y:S10]  /*15b70*/  ENDCOLLECTIVE ;  /* 0x000000000000791b */ /* 0x002ff40003800000 */
.L_x_631:
[----:B------:R-:W-:Y:S05]  /*15b80*/  BSYNC B0 ;  /* 0x0000000000007941 */ /* 0x000fea0003800000 */
.L_x_630:
[----:B------:R-:W-:Y:S05]  /*15b90*/  BRA `(.L_x_632) ;  /* 0xfffffff400187947 */ /* 0x000fea000383ffff */
.L_x_603:
[----:B--2---:R2:W3:Y:S02]  /*15ba0*/  SYNCS.PHASECHK.TRANS64.TRYWAIT P0, [R5+URZ], R2 ;  /* 0x00000002050075a7 */ /* 0x0044e4000800017f */
[----:B---3--:R-:W-:Y:S05]  /*15bb0*/  @!P0 NANOSLEEP.SYNCS 0x989680 ;  /* 0x009896800000895d */ /* 0x008fea0003900000 */
[----:B------:R-:W3:Y:S02]  /*15bc0*/  @!P0 SYNCS.PHASECHK.TRANS64 P0, [R5+URZ], R2 ;  /* 0x00000002050085a7 */ /* 0x000ee4000800007f */
[----:B---3--:R-:W-:Y:S05]  /*15bd0*/  @!P0 BRA `(.L_x_603) ;  /* 0xfffffffc00f08947 */ /* 0x008fea000383ffff */
[----:B------:R-:W-:Y:S05]  /*15be0*/  BRA `(.L_x_633) ;  /* 0xfffffff400547947 */ /* 0x000fea000383ffff */
.L_x_604:
[----:B--2---:R2:W3:Y:S02]  /*15bf0*/  SYNCS.PHASECHK.TRANS64.TRYWAIT P0, [R7+URZ], R4 ;  /* 0x00000004070075a7 */ /* 0x0044e4000800017f */
[----:B---3--:R-:W-:Y:S05]  /*15c00*/  @!P0 NANOSLEEP.SYNCS 0x989680 ;  /* 0x009896800000895d */ /* 0x008fea0003900000 */
[----:B------:R-:W3:Y:S02]  /*15c10*/  @!P0 SYNCS.PHASECHK.TRANS64 P0, [R7+URZ], R4 ;  /* 0x00000004070085a7 */ /* 0x000ee4000800007f */
[----:B---3--:R-:W-:Y:S05]  /*15c20*/  @!P0 BRA `(.L_x_604) ;  /* 0xfffffffc00f08947 */ /* 0x008fea000383ffff */
[----:B------:R-:W-:Y:S05]  /*15c30*/  BRA `(.L_x_634) ;  /* 0xfffffff400647947 */ /* 0x000fea000383ffff */
.L_x_605:
[----:B---3--:R3:W4:Y:S02]  /*15c40*/  SYNCS.PHASECHK.TRANS64.TRYWAIT P0, [R6+URZ], R5 ;  /* 0x00000005060075a7 */ /* 0x008724000800017f */
[----:B----4-:R-:W-:Y:S05]  /*15c50*/  @!P0 NANOSLEEP.SYNCS 0x989680 ;  /* 0x009896800000895d */ /* 0x010fea0003900000 */
[----:B------:R-:W4:Y:S02]  /*15c60*/  @!P0 SYNCS.PHASECHK.TRANS64 P0, [R6+URZ], R5 ;  /* 0x00000005060085a7 */ /* 0x000f24000800007f */
[----:B----4-:R-:W-:Y:S05]  /*15c70*/  @!P0 BRA `(.L_x_605) ;  /* 0xfffffffc00f08947 */ /* 0x010fea000383ffff */
[----:B------:R-:W-:Y:S05]  /*15c80*/  BRA `(.L_x_635) ;  /* 0xfffffff4006c7947 */ /* 0x000fea000383ffff */
        .weak           $__internal_0_$__cuda_sm20_rcp_rn_f32_slowpath
        .type           $__internal_0_$__cuda_sm20_rcp_rn_f32_slowpath,@function
        .size           $__internal_0_$__cuda_sm20_rcp_rn_f32_slowpath,(.L_x_641 - $__internal_0_$__cuda_sm20_rcp_rn_f32_slowpath)
$__internal_0_$__cuda_sm20_rcp_rn_f32_slowpath:
[----:B------:R-:W-:Y:S01]  /*15c90*/  SHF.L.U32 R3, R0, 0x1, RZ ;  /* 0x0000000100037819 */ /* 0x000fe200000006ff */
[----:B------:R-:W-:Y:S03]  /*15ca0*/  BSSY B0, `(.L_x_636) ;  /* 0x0000030000007945 */ /* 0x000fe60003800000 */
[----:B------:R-:W-:-:S04]  /*15cb0*/  SHF.R.U32.HI R3, RZ, 0x18, R3 ;  /* 0x00000018ff037819 */ /* 0x000fc80000011603 */
[----:B------:R-:W-:-:S13]  /*15cc0*/  ISETP.NE.U32.AND P2, PT, R3, RZ, PT ;  /* 0x000000ff0300720c */ /* 0x000fda0003f45070 */
[----:B------:R-:W-:Y:S05]  /*15cd0*/  @P2 BRA `(.L_x_637) ;  /* 0x0000000000282947 */ /* 0x000fea0003800000 */
[----:B------:R-:W-:-:S04]  /*15ce0*/  SHF.L.U32 R3, R0, 0x1, RZ ;  /* 0x0000000100037819 */ /* 0x000fc800000006ff */
[----:B------:R-:W-:-:S13]  /*15cf0*/  ISETP.NE.AND P2, PT, R3, RZ, PT ;  /* 0x000000ff0300720c */ /* 0x000fda0003f45270 */
[----:B------:R-:W-:Y:S01]  /*15d00*/  @P2 FFMA R158, R0, 1.84467440737095516160e+19, RZ ;  /* 0x5f800000009e2823 */ /* 0x000fe200000000ff */
[----:B------:R-:W-:Y:S08]  /*15d10*/  @!P2 MUFU.RCP R15, R0 ;  /* 0x00000000000fa308 */ /* 0x000ff00000001000 */
[----:B------:R-:W1:Y:S02]  /*15d20*/  @P2 MUFU.RCP R3, R158 ;  /* 0x0000009e00032308 */ /* 0x000e640000001000 */
[----:B-1----:R-:W-:-:S04]  /*15d30*/  @P2 FFMA R161, R158, R3, -1 ;  /* 0xbf8000009ea12423 */ /* 0x002fc80000000003 */
[----:B------:R-:W-:-:S04]  /*15d40*/  @P2 FADD.FTZ R162, -R161, -RZ ;  /* 0x800000ffa1a22221 */ /* 0x000fc80000010100 */
[----:B------:R-:W-:-:S04]  /*15d50*/  @P2 FFMA R3, R3, R162, R3 ;  /* 0x000000a203032223 */ /* 0x000fc80000000003 */
[----:B------:R-:W-:Y:S01]  /*15d60*/  @P2 FFMA R15, R3, 1.84467440737095516160e+19, RZ ;  /* 0x5f800000030f2823 */ /* 0x000fe200000000ff */
[----:B------:R-:W-:Y:S06]  /*15d70*/  BRA `(.L_x_638) ;  /* 0x0000000000887947 */ /* 0x000fec0003800000 */
.L_x_637:
[----:B------:R-:W-:-:S04]  /*15d80*/  IADD3 R15, R3, -0xfd, RZ ;  /* 0xffffff03030f7810 */ /* 0x000fc80007ffe0ff */
[----:B------:R-:W-:-:S13]  /*15d90*/  ISETP.GT.U32.AND P2, PT, R15, 0x1, PT ;  /* 0x000000010f00780c */ /* 0x000fda0003f44070 */
[----:B------:R-:W-:Y:S05]  /*15da0*/  @P2 BRA `(.L_x_639) ;  /* 0x0000000000782947 */ /* 0x000fea0003800000 */
[----:B------:R-:W-:Y:S02]  /*15db0*/  LOP3.LUT R166, R0, 0x7fffff, RZ, 0xc0, !PT ;  /* 0x007fffff00a67812 */ /* 0x000fe400078ec0ff */
[----:B------:R-:W-:Y:S02]  /*15dc0*/  MOV R162, 0x3 ;  /* 0x0000000300a27802 */ /* 0x000fe40000000f00 */
[----:B------:R-:W-:Y:S02]  /*15dd0*/  LOP3.LUT R166, R166, 0x3f800000, RZ, 0xfc, !PT ;  /* 0x3f800000a6a67812 */ /* 0x000fe400078efcff */
[----:B------:R-:W-:Y:S02]  /*15de0*/  IADD3 R3, R3, -0xfc, RZ ;  /* 0xffffff0403037810 */ /* 0x000fe40007ffe0ff */
[----:B------:R-:W1:Y:S02]  /*15df0*/  MUFU.RCP R161, R166 ;  /* 0x000000a600a17308 */ /* 0x000e640000001000 */
[----:B-1----:R-:W-:-:S04]  /*15e00*/  FFMA R164, R166, R161, -1 ;  /* 0xbf800000a6a47423 */ /* 0x002fc800000000a1 */
[----:B------:R-:W-:-:S04]  /*15e10*/  FADD.FTZ R164, -R164, -RZ ;  /* 0x800000ffa4a47221 */ /* 0x000fc80000010100 */
[CCC-:B------:R-:W-:Y:S01]  /*15e20*/  FFMA.RM R158, R161.reuse, R164.reuse, R161.reuse ;  /* 0x000000a4a19e7223 */ /* 0x1c0fe200000040a1 */
[----:B------:R-:W-:Y:S01]  /*15e30*/  FFMA.RP R163, R161, R164, R161 ;  /* 0x000000a4a1a37223 */ /* 0x000fe200000080a1 */
[----:B------:R-:W-:-:S03]  /*15e40*/  SHF.L.U32 R161, R162, R15, RZ ;  /* 0x0000000fa2a17219 */ /* 0x000fc600000006ff */
[C---:B------:R-:W-:Y:S02]  /*15e50*/  LOP3.LUT R164, R158.reuse, 0x7fffff, RZ, 0xc0, !PT ;  /* 0x007fffff9ea47812 */ /* 0x040fe400078ec0ff */
[----:B------:R-:W-:Y:S02]  /*15e60*/  FSETP.NEU.FTZ.AND P2, PT, R158, R163, PT ;  /* 0x000000a39e00720b */ /* 0x000fe40003f5d000 */
[----:B------:R-:W-:Y:S02]  /*15e70*/  LOP3.LUT R158, R164, 0x800000, RZ, 0xfc, !PT ;  /* 0x00800000a49e7812 */ /* 0x000fe400078efcff */
[----:B------:R-:W-:Y:S02]  /*15e80*/  SEL R162, RZ, 0xffffffff, !P2 ;  /* 0xffffffffffa27807 */ /* 0x000fe40005000000 */
[----:B------:R-:W-:Y:S02]  /*15e90*/  LOP3.LUT R164, R161, R158, RZ, 0xc0, !PT ;  /* 0x0000009ea1a47212 */ /* 0x000fe400078ec0ff */
[----:B------:R-:W-:-:S02]  /*15ea0*/  IADD3 R162, -R162, RZ, RZ ;  /* 0x000000ffa2a27210 */ /* 0x000fc40007ffe1ff */
[-C--:B------:R-:W-:Y:S02]  /*15eb0*/  SHF.R.U32.HI R164, RZ, R15.reuse, R164 ;  /* 0x0000000fffa47219 */ /* 0x080fe400000116a4 */
[--C-:B------:R-:W-:Y:S02]  /*15ec0*/  LOP3.LUT P3, RZ, R162, R15, R158.reuse, 0xf8, !PT ;  /* 0x0000000fa2ff7212 */ /* 0x100fe4000786f89e */
[C---:B------:R-:W-:Y:S02]  /*15ed0*/  LOP3.LUT P2, RZ, R164.reuse, 0x1, RZ, 0xc0, !PT ;  /* 0x00000001a4ff7812 */ /* 0x040fe4000784c0ff */
[----:B------:R-:W-:Y:S02]  /*15ee0*/  LOP3.LUT P4, RZ, R164, 0x2, RZ, 0xc0, !PT ;  /* 0x00000002a4ff7812 */ /* 0x000fe4000788c0ff */
[----:B------:R-:W-:Y:S02]  /*15ef0*/  SHF.R.U32.HI R3, RZ, R3, R158 ;  /* 0x00000003ff037219 */ /* 0x000fe4000001169e */
[----:B------:R-:W-:-:S02]  /*15f00*/  PLOP3.LUT P2, PT, P2, P3, P4, 0xe0, 0x0 ;  /* 0x000000000000781c */ /* 0x000fc40001747c40 */
[----:B------:R-:W-:Y:S02]  /*15f10*/  LOP3.LUT P3, RZ, R0, 0x7fffff, RZ, 0xc0, !PT ;  /* 0x007fffff00ff7812 */ /* 0x000fe4000786c0ff */
[----:B------:R-:W-:-:S04]  /*15f20*/  SEL R15, RZ, 0x1, !P2 ;  /* 0x00000001ff0f7807 */ /* 0x000fc80005000000 */
[----:B------:R-:W-:-:S04]  /*15f30*/  IADD3 R15, -R15, RZ, RZ ;  /* 0x000000ff0f0f7210 */ /* 0x000fc80007ffe1ff */
[----:B------:R-:W-:-:S13]  /*15f40*/  ISETP.GE.AND P2, PT, R15, RZ, PT ;  /* 0x000000ff0f00720c */ /* 0x000fda0003f46270 */
[----:B------:R-:W-:-:S04]  /*15f50*/  @!P2 IADD3 R3, R3, 0x1, RZ ;  /* 0x000000010303a810 */ /* 0x000fc80007ffe0ff */
[----:B------:R-:W-:-:S04]  /*15f60*/  @!P3 SHF.L.U32 R3, R3, 0x1, RZ ;  /* 0x000000010303b819 */ /* 0x000fc800000006ff */
[----:B------:R-:W-:Y:S01]  /*15f70*/  LOP3.LUT R15, R3, 0x80000000, R0, 0xf8, !PT ;  /* 0x80000000030f7812 */ /* 0x000fe200078ef800 */
[----:B------:R-:W-:Y:S06]  /*15f80*/  BRA `(.L_x_638) ;  /* 0x0000000000047947 */ /* 0x000fec0003800000 */
.L_x_639:
[----:B------:R1:W2:Y:S02]  /*15f90*/  MUFU.RCP R15, R0 ;  /* 0x00000000000f7308 */ /* 0x0002a40000001000 */
.L_x_638:
[----:B------:R-:W-:Y:S05]  /*15fa0*/  BSYNC B0 ;  /* 0x0000000000007941 */ /* 0x000fea0003800000 */
.L_x_636:
[----:B-12---:R-:W-:Y:S02]  /*15fb0*/  MOV R0, R15 ;  /* 0x0000000f00007202 */ /* 0x006fe40000000f00 */
[----:B------:R-:W-:-:S04]  /*15fc0*/  MOV R15, 0x0 ;  /* 0x00000000000f7802 */ /* 0x000fc80000000f00 */
[----:B------:R-:W-:Y:S05]  /*15fd0*/  RET.REL.NODEC R14 `(_ZN7cutlass13device_kernelINS_4gemm6kernel13GemmUniversalIN4cute5tupleIJiiiiEEENS1_10collective13CollectiveMmaINS1_34MainloopSm90TmaGmmaWarpSpecializedILi4ENS5_IJNS4_1CILi2EEENSA_ILi1EEESC_EEENS1_35KernelTmaWarpSpecializedCooperativeEEENS5_IJNSA_ILi128EEENSA_ILi256EEENSA_ILi64EEEEEENS_6half_tENS5_IJlSC_lEEESK_SL_NS4_8TiledMMAINS4_8MMA_AtomIJNS4_4SM904GMMA26MMA_64x256x16_F32F16F16_SSILNSP_5MajorE0ELSR_0ELNSP_7ScaleInE1ELSS_1EEEEEENS4_6LayoutISD_NS5_IJSC_NSA_ILi0EEESW_EEEEENS5_IJNS4_10UnderscoreESZ_SZ_EEEEENS4_13SM90_TMA_LOADENS4_14ComposedLayoutINS4_7SwizzleILi3ELi4ELi3EEENS4_18smem_ptr_flag_bitsILi16EEENSV_INS5_IJNSA_ILi8EEESI_EEENS5_IJSI_SC_EEEEEEEvNS4_8identityENS4_23SM90_TMA_LOAD_MULTICASTES1C_vS1D_EENS_8epilogue10collective18CollectiveEpilogueINS1G_22Sm90TmaWarpSpecializedILi4ELi2ELi16ELb1ELb0EEEJSJ_NS5_IJSG_NSA_ILi32EEEEEESK_SL_SK_SL_NS1G_6fusion15FusionCallbacksIS1K_NS1N_13LinCombEltActINS1G_6thread7SigmoidESK_fSK_fLNS_15FloatRoundStyleE2EEESJ_S1M_JEEES12_NS13_INS14_ILi2ELi4ELi3EEES17_NSV_INS5_IJS18_S1L_EEENS5_IJS1L_SC_EEEEEEENS4_17SM75_U32x4_LDSM_NENS4_14SM90_TMA_STOREES1Z_NS4_17SM90_U32x4_STSM_NENS4_9Copy_AtomIJS22_SK_EEEvEEEvvEEEEvNT_6ParamsE) ;  /* 0xfffffea00e087950 */ /* 0x000fea0003c3ffff */
.L_x_640:
[----:B------:R-:W-:-:S00]  /*15fe0*/  BRA `(.L_x_640) ;  /* 0xfffffffc00fc7947 */ /* 0x000fc0000383ffff */
[----:B------:R-:W-:-:S00]  /*15ff0*/  NOP ;  /* 0x0000000000007918 */ /* 0x000fc00000000000 */
        /* <DEDUP_REMOVED lines=8> */
.L_x_641:


//--------------------- .nv.global.init           --------------------------
	.section	.nv.global.init,"aw",@progbits
.nv.global.init:
	.type		$str$22,@object
	.size		$str$22,($str$26 - $str$22)
$str$22:
        /*0000*/ 	.byte	0x6b, 0x5f, 0x74, 0x69, 0x6c, 0x65, 0x5f, 0x63, 0x6f, 0x75, 0x6e, 0x74, 0x20, 0x3e, 0x3d, 0x20
        /*0010*/ 	.byte	0x31, 0x00
	.type		$str$26,@object
	.size		$str$26,($str$27 - $str$26)
$str$26:
        /*0012*/ 	.byte	0x28, 0x61, 0x64, 0x64, 0x72, 0x65, 0x73, 0x73, 0x20, 0x26, 0x20, 0x6d, 0x61, 0x73, 0x6b, 0x29
        /*0022*/ 	.byte	0x20, 0x3d, 0x3d, 0x20, 0x30, 0x00
	.type		$str$27,@object
	.size		$str$27,($str$23 - $str$27)
$str$27:
        /*0028*/ 	.byte	0x2f, 0x74, 0x6d, 0x70, 0x2f, 0x63, 0x75, 0x74, 0x6c, 0x61, 0x73, 0x73, 0x5f, 0x73, 0x77, 0x65
        /*0038*/ 	.byte	0x65, 0x70, 0x5f, 0x73, 0x72, 0x63, 0x2f, 0x69, 0x6e, 0x63, 0x6c, 0x75, 0x64, 0x65, 0x2f, 0x63
        /*0048*/ 	.byte	0x75, 0x74, 0x65, 0x2f, 0x70, 0x6f, 0x69, 0x6e, 0x74, 0x65, 0x72, 0x5f, 0x66, 0x6c, 0x61, 0x67
        /*0058*/ 	.byte	0x67, 0x65, 0x64, 0x2e, 0x68, 0x70, 0x70, 0x00
	.type		$str$23,@object
	.size		$str$23,(__unnamed_2 - $str$23)
$str$23:
        /*0060*/ 	.byte	0x2f, 0x74, 0x6d, 0x70, 0x2f, 0x63, 0x75, 0x74, 0x6c, 0x61, 0x73, 0x73, 0x5f, 0x73, 0x77, 0x65
        /*0070*/ 	.byte	0x65, 0x70, 0x5f, 0x73, 0x72, 0x63, 0x2f, 0x69, 0x6e, 0x63, 0x6c, 0x75, 0x64, 0x65, 0x2f, 0x63
        /*0080*/ 	.byte	0x75, 0x74, 0x6c, 0x61, 0x73, 0x73, 0x2f, 0x67, 0x65, 0x6d, 0x6d, 0x2f, 0x63, 0x6f, 0x6c, 0x6c
        /*0090*/ 	.byte	0x65, 0x63, 0x74, 0x69, 0x76, 0x65, 0x2f, 0x73, 0x6d, 0x39, 0x30, 0x5f, 0x6d, 0x6d, 0x61, 0x5f
        /*00a0*/ 	.byte	0x74, 0x6d, 0x61, 0x5f, 0x67, 0x6d, 0x6d, 0x61, 0x5f, 0x73, 0x73, 0x5f, 0x77, 0x61, 0x72, 0x70
        /*00b0*/ 	.byte	0x73, 0x70, 0x65, 0x63, 0x69, 0x61, 0x6c, 0x69, 0x7a, 0x65, 0x64, 0x2e, 0x68, 0x70, 0x70, 0x00
	.type		__unnamed_2,@object
	.size		__unnamed_2,(__unnamed_1 - __unnamed_2)
__unnamed_2:
        /*00c0*/ 	.byte	0x61, 0x75, 0x74, 0x6f, 0x20, 0x63, 0x75, 0x74, 0x65, 0x3a, 0x3a, 0x61, 0x73, 0x5f, 0x70, 0x6f
        /* <DEDUP_REMOVED lines=27> */
        /*0280*/ 	.byte	0x36, 0x3e, 0x3e, 0x3e, 0x3e, 0x3e, 0x5d, 0x00
	.type		__unnamed_1,@object
	.size		__unnamed_1,(.L_0 - __unnamed_1)
__unnamed_1:
        /* <DEDUP_REMOVED lines=181> */
        /*0dd8*/ 	.byte	0x74, 0x69, 0x74, 0x79, 0x5d, 0x00
.L_0:


//--------------------- .nv.shared._ZN7cutlass13device_kernelINS_4gemm6kernel13GemmUniversalIN4cute5tupleIJiiiiEEENS1_10collective13CollectiveMmaINS1_34MainloopSm90TmaGmmaWarpSpecializedILi4ENS5_IJNS4_1CILi2EEENSA_ILi1EEESC_EEENS1_35KernelTmaWarpSpecializedCooperativeEEENS5_IJNSA_ILi128EEENSA_ILi256EEENSA_ILi64EEEEEENS_6half_tENS5_IJlSC_lEEESK_SL_NS4_8TiledMMAINS4_8MMA_AtomIJNS4_4SM904GMMA26MMA_64x256x16_F32F16F16_SSILNSP_5MajorE0ELSR_0ELNSP_7ScaleInE1ELSS_1EEEEEENS4_6LayoutISD_NS5_IJSC_NSA_ILi0EEESW_EEEEENS5_IJNS4_10UnderscoreESZ_SZ_EEEEENS4_13SM90_TMA_LOADENS4_14ComposedLayoutINS4_7SwizzleILi3ELi4ELi3EEENS4_18smem_ptr_flag_bitsILi16EEENSV_INS5_IJNSA_ILi8EEESI_EEENS5_IJSI_SC_EEEEEEEvNS4_8identityENS4_23SM90_TMA_LOAD_MULTICASTES1C_vS1D_EENS_8epilogue10collective18CollectiveEpilogueINS1G_22Sm90TmaWarpSpecializedILi4ELi2ELi16ELb1ELb0EEEJSJ_NS5_IJSG_NSA_ILi32EEEEEESK_SL_SK_SL_NS1G_6fusion15FusionCallbacksIS1K_NS1N_13LinCombEltActINS1G_6thread7SigmoidESK_fSK_fLNS_15FloatRoundStyleE2EEESJ_S1M_JEEES12_NS13_INS14_ILi2ELi4ELi3EEES17_NSV_INS5_IJS18_S1L_EEENS5_IJS1L_SC_EEEEEEENS4_17SM75_U32x4_LDSM_NENS4_14SM90_TMA_STOREES1Z_NS4_17SM90_U32x4_STSM_NENS4_9Copy_AtomIJS22_SK_EEEvEEEvvEEEEvNT_6ParamsE --------------------------
	.section	.nv.shared._ZN7cutlass13device_kernelINS_4gemm6kernel13GemmUniversalIN4cute5tupleIJiiiiEEENS1_10collective13CollectiveMmaINS1_34MainloopSm90TmaGmmaWarpSpecializedILi4ENS5_IJNS4_1CILi2EEENSA_ILi1EEESC_EEENS1_35KernelTmaWarpSpecializedCooperativeEEENS5_IJNSA_ILi128EEENSA_ILi256EEENSA_ILi64EEEEEENS_6half_tENS5_IJlSC_lEEESK_SL_NS4_8TiledMMAINS4_8MMA_AtomIJNS4_4SM904GMMA26MMA_64x256x16_F32F16F16_SSILNSP_5MajorE0ELSR_0ELNSP_7ScaleInE1ELSS_1EEEEEENS4_6LayoutISD_NS5_IJSC_NSA_ILi0EEESW_EEEEENS5_IJNS4_10UnderscoreESZ_SZ_EEEEENS4_13SM90_TMA_LOADENS4_14ComposedLayoutINS4_7SwizzleILi3ELi4ELi3EEENS4_18smem_ptr_flag_bitsILi16EEENSV_INS5_IJNSA_ILi8EEESI_EEENS5_IJSI_SC_EEEEEEEvNS4_8identityENS4_23SM90_TMA_LOAD_MULTICASTES1C_vS1D_EENS_8epilogue10collective18CollectiveEpilogueINS1G_22Sm90TmaWarpSpecializedILi4ELi2ELi16ELb1ELb0EEEJSJ_NS5_IJSG_NSA_ILi32EEEEEESK_SL_SK_SL_NS1G_6fusion15FusionCallbacksIS1K_NS1N_13LinCombEltActINS1G_6thread7SigmoidESK_fSK_fLNS_15FloatRoundStyleE2EEESJ_S1M_JEEES12_NS13_INS14_ILi2ELi4ELi3EEES17_NSV_INS5_IJS18_S1L_EEENS5_IJS1L_SC_EEEEEEENS4_17SM75_U32x4_LDSM_NENS4_14SM90_TMA_STOREES1Z_NS4_17SM90_U32x4_STSM_NENS4_9Copy_AtomIJS22_SK_EEEvEEEvvEEEEvNT_6ParamsE,"aw",@nobits
	.sectionflags	@""
	.align	16
	.zero		1024


//--------------------- .nv.shared.reserved.0     --------------------------
	.section	.nv.shared.reserved.0,"aw",@nobits
	.weak		__nv_reservedSMEM_offset_0_alias
	.size		__nv_reservedSMEM_offset_0_alias, 0, 0
	.other		__nv_reservedSMEM_offset_0_alias,@"STO_CUDA_RESERVED_SHARED STV_DEFAULT"
__nv_reservedSMEM_offset_0_alias:
	.zero		0


//--------------------- .nv.global                --------------------------
	.section	.nv.global,"aw",@nobits
.nv.global:
	.type		_ZN39_INTERNAL_0060285d_4_k_cu_6d4490cf_26094cute1_E,@object
	.size		_ZN39_INTERNAL_0060285d_4_k_cu_6d4490cf_26094cute1_E,(_ZN39_INTERNAL_0060285d_4_k_cu_6d4490cf_26094cuda3std3__45__cpo6cbeginE - _ZN39_INTERNAL_0060285d_4_k_cu_6d4490cf_26094cute1_E)
_ZN39_INTERNAL_0060285d_4_k_cu_6d4490cf_26094cute1_E:
	.zero		1
	.type		_ZN39_INTERNAL_0060285d_4_k_cu_6d4490cf_26094cuda3std3__45__cpo6cbeginE,@object
	.size		_ZN39_INTERNAL_0060285d_4_k_cu_6d4490cf_26094cuda3std3__45__cpo6cbeginE,(_ZN39_INTERNAL_0060285d_4_k_cu_6d4490cf_26094cuda3std3__48in_placeE - _ZN39_INTERNAL_0060285d_4_k_cu_6d4490cf_26094cuda3std3__45__cpo6cbeginE)
_ZN39_INTERNAL_0060285d_4_k_cu_6d4490cf_26094cuda3std3__45__cpo6cbeginE:
	.zero		1
	.type		_ZN39_INTERNAL_0060285d_4_k_cu_6d4490cf_26094cuda3std3__48in_placeE,@object
	.size		_ZN39_INTERNAL_0060285d_4_k_cu_6d4490cf_26094cuda3std3__48in_placeE,(_ZN39_INTERNAL_0060285d_4_k_cu_6d4490cf_26094cuda3std6ranges3__45__cpo9iter_moveE - _ZN39_INTERNAL_0060285d_4_k_cu_6d4490cf_26094cuda3std3__48in_placeE)
_ZN39_INTERNAL_0060285d_4_k_cu_6d4490cf_26094cuda3std3__48in_placeE:
	.zero		1
	.type		_ZN39_INTERNAL_0060285d_4_k_cu_6d4490cf_26094cuda3std6ranges3__45__cpo9iter_moveE,@object
	.size		_ZN39_INTERNAL_0060285d_4_k_cu_6d4490cf_26094cuda3std6ranges3__45__cpo9iter_moveE,(_ZN39_INTERNAL_0060285d_4_k_cu_6d4490cf_26094cuda3std3__45__cpo5beginE - _ZN39_INTERNAL_0060285d_4_k_cu_6d4490cf_26094cuda3std6ranges3__45__cpo9iter_moveE)
_ZN39_INTERNAL_0060285d_4_k_cu_6d4490cf_26094cuda3std6ranges3__45__cpo9iter_moveE:
	.zero		1
	.type		_ZN39_INTERNAL_0060285d_4_k_cu_6d4490cf_26094cuda3std3__45__cpo5beginE,@object
	.size		_ZN39_INTERNAL_0060285d_4_k_cu_6d4490cf_26094cuda3std3__45__cpo5beginE,(_ZN39_INTERNAL_0060285d_4_k_cu_6d4490cf_26094cuda3std3__441_GLOBAL__N__0060285d_4_k_cu_6d4490cf_26096ignoreE - _ZN39_INTERNAL_0060285d_4_k_cu_6d4490cf_26094cuda3std3__45__cpo5beginE)
_ZN39_INTERNAL_0060285d_4_k_cu_6d4490cf_26094cuda3std3__45__cpo5beginE:
	.zero		1
	.type		_ZN39_INTERNAL_0060285d_4_k_cu_6d4490cf_26094cuda3std3__441_GLOBAL__N__0060285d_4_k_cu_6d4490cf_26096ignoreE,@object
	.size		_ZN39_INTERNAL_0060285d_4_k_cu_6d4490cf_26094cuda3std3__441_GLOBAL__N__0060285d_4_k_cu_6d4490cf_26096ignoreE,(_ZN39_INTERNAL_0060285d_4_k_cu_6d4490cf_26094cute7productE - _ZN39_INTERNAL_0060285d_4_k_cu_6d4490cf_26094cuda3std3__441_GLOBAL__N__0060285d_4_k_cu_6d4490cf_26096ignoreE)
_ZN39_INTERNAL_0060285d_4_k_cu_6d4490cf_26094cuda3std3__441_GLOBAL__N__0060285d_4_k_cu_6d4490cf_26096ignoreE:
	.zero		1
	.type		_ZN39_INTERNAL_0060285d_4_k_cu_6d4490cf_26094cute7productE,@object
	.size		_ZN39_INTERNAL_0060285d_4_k_cu_6d4490cf_26094cute7productE,(_ZN39_INTERNAL_0060285d_4_k_cu_6d4490cf_26094cuda3std3__45__cpo3endE - _ZN39_INTERNAL_0060285d_4_k_cu_6d4490cf_26094cute7productE)
_ZN39_INTERNAL_0060285d_4_k_cu_6d4490cf_26094cute7productE:
	.zero		1
	.type		_ZN39_INTERNAL_0060285d_4_k_cu_6d4490cf_26094cuda3std3__45__cpo3endE,@object
	.size		_ZN39_INTERNAL_0060285d_4_k_cu_6d4490cf_26094cuda3std3__45__cpo3endE,(_ZN39_INTERNAL_0060285d_4_k_cu_6d4490cf_26094cuda3std3__419piecewise_constructE - _ZN39_INTERNAL_0060285d_4_k_cu_6d4490cf_26094cuda3std3__45__cpo3endE)
_ZN39_INTERNAL_0060285d_4_k_cu_6d4490cf_26094cuda3std3__45__cpo3endE:
	.zero		1
	.type		_ZN39_INTERNAL_0060285d_4_k_cu_6d4490cf_26094cuda3std3__419piecewise_constructE,@object
	.size		_ZN39_INTERNAL_0060285d_4_k_cu_6d4490cf_26094cuda3std3__419piecewise_constructE,(_ZN39_INTERNAL_0060285d_4_k_cu_6d4490cf_26094cuda3std3__45__cpo4cendE - _ZN39_INTERNAL_0060285d_4_k_cu_6d4490cf_26094cuda3std3__419piecewise_constructE)
_ZN39_INTERNAL_0060285d_4_k_cu_6d4490cf_26094cuda3std3__419piecewise_constructE:
	.zero		1
	.type		_ZN39_INTERNAL_0060285d_4_k_cu_6d4490cf_26094cuda3std3__45__cpo4cendE,@object
	.size		_ZN39_INTERNAL_0060285d_4_k_cu_6d4490cf_26094cuda3std3__45__cpo4cendE,(_ZN39_INTERNAL_0060285d_4_k_cu_6d4490cf_26094cuda3std6ranges3__45__cpo4swapE - _ZN39_INTERNAL_0060285d_4_k_cu_6d4490cf_26094cuda3std3__45__cpo4cendE)
_ZN39_INTERNAL_0060285d_4_k_cu_6d4490cf_26094cuda3std3__45__cpo4cendE:
	.zero		1
	.type		_ZN39_INTERNAL_0060285d_4_k_cu_6d4490cf_26094cuda3std6ranges3__45__cpo4swapE,@object
	.size		_ZN39_INTERNAL_0060285d_4_k_cu_6d4490cf_26094cuda3std6ranges3__45__cpo4swapE,(.L_9 - _ZN39_INTERNAL_0060285d_4_k_cu_6d4490cf_26094cuda3std6ranges3__45__cpo4swapE)
_ZN39_INTERNAL_0060285d_4_k_cu_6d4490cf_26094cuda3std6ranges3__45__cpo4swapE:
	.zero		1
.L_9:


//--------------------- .nv.constant0._ZN7cutlass13device_kernelINS_4gemm6kernel13GemmUniversalIN4cute5tupleIJiiiiEEENS1_10collective13CollectiveMmaINS1_34MainloopSm90TmaGmmaWarpSpecializedILi4ENS5_IJNS4_1CILi2EEENSA_ILi1EEESC_EEENS1_35KernelTmaWarpSpecializedCooperativeEEENS5_IJNSA_ILi128EEENSA_ILi256EEENSA_ILi64EEEEEENS_6half_tENS5_IJlSC_lEEESK_SL_NS4_8TiledMMAINS4_8MMA_AtomIJNS4_4SM904GMMA26MMA_64x256x16_F32F16F16_SSILNSP_5MajorE0ELSR_0ELNSP_7ScaleInE1ELSS_1EEEEEENS4_6LayoutISD_NS5_IJSC_NSA_ILi0EEESW_EEEEENS5_IJNS4_10UnderscoreESZ_SZ_EEEEENS4_13SM90_TMA_LOADENS4_14ComposedLayoutINS4_7SwizzleILi3ELi4ELi3EEENS4_18smem_ptr_flag_bitsILi16EEENSV_INS5_IJNSA_ILi8EEESI_EEENS5_IJSI_SC_EEEEEEEvNS4_8identityENS4_23SM90_TMA_LOAD_MULTICASTES1C_vS1D_EENS_8epilogue10collective18CollectiveEpilogueINS1G_22Sm90TmaWarpSpecializedILi4ELi2ELi16ELb1ELb0EEEJSJ_NS5_IJSG_NSA_ILi32EEEEEESK_SL_SK_SL_NS1G_6fusion15FusionCallbacksIS1K_NS1N_13LinCombEltActINS1G_6thread7SigmoidESK_fSK_fLNS_15FloatRoundStyleE2EEESJ_S1M_JEEES12_NS13_INS14_ILi2ELi4ELi3EEES17_NSV_INS5_IJS18_S1L_EEENS5_IJS1L_SC_EEEEEEENS4_17SM75_U32x4_LDSM_NENS4_14SM90_TMA_STOREES1Z_NS4_17SM90_U32x4_STSM_NENS4_9Copy_AtomIJS22_SK_EEEvEEEvvEEEEvNT_6ParamsE --------------------------
	.section	.nv.constant0._ZN7cutlass13device_kernelINS_4gemm6kernel13GemmUniversalIN4cute5tupleIJiiiiEEENS1_10collective13CollectiveMmaINS1_34MainloopSm90TmaGmmaWarpSpecializedILi4ENS5_IJNS4_1CILi2EEENSA_ILi1EEESC_EEENS1_35KernelTmaWarpSpecializedCooperativeEEENS5_IJNSA_ILi128EEENSA_ILi256EEENSA_ILi64EEEEEENS_6half_tENS5_IJlSC_lEEESK_SL_NS4_8TiledMMAINS4_8MMA_AtomIJNS4_4SM904GMMA26MMA_64x256x16_F32F16F16_SSILNSP_5MajorE0ELSR_0ELNSP_7ScaleInE1ELSS_1EEEEEENS4_6LayoutISD_NS5_IJSC_NSA_ILi0EEESW_EEEEENS5_IJNS4_10UnderscoreESZ_SZ_EEEEENS4_13SM90_TMA_LOADENS4_14ComposedLayoutINS4_7SwizzleILi3ELi4ELi3EEENS4_18smem_ptr_flag_bitsILi16EEENSV_INS5_IJNSA_ILi8EEESI_EEENS5_IJSI_SC_EEEEEEEvNS4_8identityENS4_23SM90_TMA_LOAD_MULTICASTES1C_vS1D_EENS_8epilogue10collective18CollectiveEpilogueINS1G_22Sm90TmaWarpSpecializedILi4ELi2ELi16ELb1ELb0EEEJSJ_NS5_IJSG_NSA_ILi32EEEEEESK_SL_SK_SL_NS1G_6fusion15FusionCallbacksIS1K_NS1N_13LinCombEltActINS1G_6thread7SigmoidESK_fSK_fLNS_15FloatRoundStyleE2EEESJ_S1M_JEEES12_NS13_INS14_ILi2ELi4ELi3EEES17_NSV_INS5_IJS18_S1L_EEENS5_IJS1L_SC_EEEEEEENS4_17SM75_U32x4_LDSM_NENS4_14SM90_TMA_STOREES1Z_NS4_17SM90_U32x4_STSM_NENS4_9Copy_AtomIJS22_SK_EEEvEEEvvEEEEvNT_6ParamsE,"a",@progbits
	.sectionflags	@""
	.align	4
.nv.constant0._ZN7cutlass13device_kernelINS_4gemm6kernel13GemmUniversalIN4cute5tupleIJiiiiEEENS1_10collective13CollectiveMmaINS1_34MainloopSm90TmaGmmaWarpSpecializedILi4ENS5_IJNS4_1CILi2EEENSA_ILi1EEESC_EEENS1_35KernelTmaWarpSpecializedCooperativeEEENS5_IJNSA_ILi128EEENSA_ILi256EEENSA_ILi64EEEEEENS_6half_tENS5_IJlSC_lEEESK_SL_NS4_8TiledMMAINS4_8MMA_AtomIJNS4_4SM904GMMA26MMA_64x256x16_F32F16F16_SSILNSP_5MajorE0ELSR_0ELNSP_7ScaleInE1ELSS_1EEEEEENS4_6LayoutISD_NS5_IJSC_NSA_ILi0EEESW_EEEEENS5_IJNS4_10UnderscoreESZ_SZ_EEEEENS4_13SM90_TMA_LOADENS4_14ComposedLayoutINS4_7SwizzleILi3ELi4ELi3EEENS4_18smem_ptr_flag_bitsILi16EEENSV_INS5_IJNSA_ILi8EEESI_EEENS5_IJSI_SC_EEEEEEEvNS4_8identityENS4_23SM90_TMA_LOAD_MULTICASTES1C_vS1D_EENS_8epilogue10collective18CollectiveEpilogueINS1G_22Sm90TmaWarpSpecializedILi4ELi2ELi16ELb1ELb0EEEJSJ_NS5_IJSG_NSA_ILi32EEEEEESK_SL_SK_SL_NS1G_6fusion15FusionCallbacksIS1K_NS1N_13LinCombEltActINS1G_6thread7SigmoidESK_fSK_fLNS_15FloatRoundStyleE2EEESJ_S1M_JEEES12_NS13_INS14_ILi2ELi4ELi3EEES17_NSV_INS5_IJS18_S1L_EEENS5_IJS1L_SC_EEEEEEENS4_17SM75_U32x4_LDSM_NENS4_14SM90_TMA_STOREES1Z_NS4_17SM90_U32x4_STSM_NENS4_9Copy_AtomIJS22_SK_EEEvEEEvvEEEEvNT_6ParamsE:
	.zero		2432


//--------------------- SYMBOLS --------------------------

	.type		.nv.reservedSmem.offset0,@object
	.size		.nv.reservedSmem.offset0,0x4
	.type		__assertfail,@function
